//
// Generated by NVIDIA NVVM Compiler
//
// Compiler Build ID: CL-36424714
// Cuda compilation tools, release 13.0, V13.0.88
// Based on NVVM 20.0.0
//

.version 9.0
.target sm_100
.address_size 64

	// .globl	_Z17Construction_initPiP3MBRS1_ii
.extern .shared .align 16 .b8 temp[];

.visible .entry _Z17Construction_initPiP3MBRS1_ii(
	.param .u64 .ptr .align 1 _Z17Construction_initPiP3MBRS1_ii_param_0,
	.param .u64 .ptr .align 1 _Z17Construction_initPiP3MBRS1_ii_param_1,
	.param .u64 .ptr .align 1 _Z17Construction_initPiP3MBRS1_ii_param_2,
	.param .u32 _Z17Construction_initPiP3MBRS1_ii_param_3,
	.param .u32 _Z17Construction_initPiP3MBRS1_ii_param_4
)
{
	.reg .pred 	%p<7>;
	.reg .b32 	%r<50>;
	.reg .b64 	%rd<52>;

	ld.param.u64 	%rd6, [_Z17Construction_initPiP3MBRS1_ii_param_0];
	ld.param.u64 	%rd7, [_Z17Construction_initPiP3MBRS1_ii_param_1];
	ld.param.u64 	%rd8, [_Z17Construction_initPiP3MBRS1_ii_param_2];
	ld.param.u32 	%r20, [_Z17Construction_initPiP3MBRS1_ii_param_3];
	ld.param.u32 	%r21, [_Z17Construction_initPiP3MBRS1_ii_param_4];
	cvta.to.global.u64 	%rd1, %rd7;
	cvta.to.global.u64 	%rd2, %rd8;
	cvta.to.global.u64 	%rd3, %rd6;
	mov.u32 	%r1, %tid.x;
	mov.u32 	%r22, %ntid.x;
	mov.u32 	%r23, %ctaid.x;
	mul.lo.s32 	%r2, %r22, %r23;
	add.s32 	%r48, %r2, %r1;
	mov.u32 	%r24, %nctaid.x;
	mul.lo.s32 	%r4, %r22, %r24;
	setp.ge.s32 	%p1, %r48, %r20;
	@%p1 bra 	$L__BB0_7;
	add.s32 	%r25, %r48, %r4;
	max.s32 	%r26, %r20, %r25;
	setp.lt.s32 	%p2, %r25, %r20;
	selp.u32 	%r27, 1, 0, %p2;
	add.s32 	%r28, %r25, %r27;
	sub.s32 	%r29, %r26, %r28;
	div.u32 	%r30, %r29, %r4;
	add.s32 	%r5, %r30, %r27;
	and.b32  	%r31, %r5, 3;
	setp.eq.s32 	%p3, %r31, 3;
	@%p3 bra 	$L__BB0_4;
	add.s32 	%r32, %r5, 1;
	and.b32  	%r33, %r32, 3;
	neg.s32 	%r46, %r33;
	neg.s32 	%r45, %r48;
	add.s32 	%r34, %r1, %r21;
	add.s32 	%r44, %r34, %r2;
	add.s64 	%rd4, %rd2, 16;
	add.s64 	%rd5, %rd1, 16;
$L__BB0_3:
	.pragma "nounroll";
	mul.wide.s32 	%rd9, %r44, 4;
	add.s64 	%rd10, %rd3, %rd9;
	mul.wide.s32 	%rd11, %r48, 48;
	add.s64 	%rd12, %rd4, %rd11;
	mul.wide.s32 	%rd13, %r44, 48;
	add.s64 	%rd14, %rd5, %rd13;
	add.s32 	%r35, %r45, -1;
	st.global.u32 	[%rd10], %r35;
	ld.global.u64 	%rd15, [%rd12+-16];
	st.global.u64 	[%rd14+-16], %rd15;
	ld.global.u64 	%rd16, [%rd12];
	st.global.u64 	[%rd14], %rd16;
	ld.global.u64 	%rd17, [%rd12+-8];
	st.global.u64 	[%rd14+-8], %rd17;
	ld.global.u64 	%rd18, [%rd12+8];
	st.global.u64 	[%rd14+8], %rd18;
	add.s32 	%r48, %r48, %r4;
	add.s32 	%r46, %r46, 1;
	setp.ne.s32 	%p4, %r46, 0;
	sub.s32 	%r45, %r45, %r4;
	add.s32 	%r44, %r44, %r4;
	@%p4 bra 	$L__BB0_3;
$L__BB0_4:
	setp.lt.u32 	%p5, %r5, 3;
	@%p5 bra 	$L__BB0_7;
	mul.wide.s32 	%rd29, %r4, 4;
	mul.wide.s32 	%rd31, %r4, 48;
$L__BB0_6:
	not.b32 	%r36, %r48;
	add.s32 	%r37, %r48, %r21;
	mul.wide.s32 	%rd19, %r37, 4;
	add.s64 	%rd20, %rd3, %rd19;
	st.global.u32 	[%rd20], %r36;
	mul.wide.s32 	%rd21, %r48, 48;
	add.s64 	%rd22, %rd2, %rd21;
	ld.global.u64 	%rd23, [%rd22];
	mul.wide.s32 	%rd24, %r37, 48;
	add.s64 	%rd25, %rd1, %rd24;
	st.global.u64 	[%rd25], %rd23;
	ld.global.u64 	%rd26, [%rd22+16];
	st.global.u64 	[%rd25+16], %rd26;
	ld.global.u64 	%rd27, [%rd22+8];
	st.global.u64 	[%rd25+8], %rd27;
	ld.global.u64 	%rd28, [%rd22+24];
	st.global.u64 	[%rd25+24], %rd28;
	add.s32 	%r38, %r48, %r4;
	not.b32 	%r39, %r38;
	add.s64 	%rd30, %rd20, %rd29;
	st.global.u32 	[%rd30], %r39;
	add.s64 	%rd32, %rd22, %rd31;
	ld.global.u64 	%rd33, [%rd32];
	add.s64 	%rd34, %rd25, %rd31;
	st.global.u64 	[%rd34], %rd33;
	ld.global.u64 	%rd35, [%rd32+16];
	st.global.u64 	[%rd34+16], %rd35;
	ld.global.u64 	%rd36, [%rd32+8];
	st.global.u64 	[%rd34+8], %rd36;
	ld.global.u64 	%rd37, [%rd32+24];
	st.global.u64 	[%rd34+24], %rd37;
	add.s32 	%r40, %r38, %r4;
	not.b32 	%r41, %r40;
	add.s64 	%rd38, %rd30, %rd29;
	st.global.u32 	[%rd38], %r41;
	add.s64 	%rd39, %rd32, %rd31;
	ld.global.u64 	%rd40, [%rd39];
	add.s64 	%rd41, %rd34, %rd31;
	st.global.u64 	[%rd41], %rd40;
	ld.global.u64 	%rd42, [%rd39+16];
	st.global.u64 	[%rd41+16], %rd42;
	ld.global.u64 	%rd43, [%rd39+8];
	st.global.u64 	[%rd41+8], %rd43;
	ld.global.u64 	%rd44, [%rd39+24];
	st.global.u64 	[%rd41+24], %rd44;
	add.s32 	%r42, %r40, %r4;
	not.b32 	%r43, %r42;
	add.s64 	%rd45, %rd38, %rd29;
	st.global.u32 	[%rd45], %r43;
	add.s64 	%rd46, %rd39, %rd31;
	ld.global.u64 	%rd47, [%rd46];
	add.s64 	%rd48, %rd41, %rd31;
	st.global.u64 	[%rd48], %rd47;
	ld.global.u64 	%rd49, [%rd46+16];
	st.global.u64 	[%rd48+16], %rd49;
	ld.global.u64 	%rd50, [%rd46+8];
	st.global.u64 	[%rd48+8], %rd50;
	ld.global.u64 	%rd51, [%rd46+24];
	st.global.u64 	[%rd48+24], %rd51;
	add.s32 	%r48, %r42, %r4;
	setp.lt.s32 	%p6, %r48, %r20;
	@%p6 bra 	$L__BB0_6;
$L__BB0_7:
	ret;

}
	// .globl	_Z12ConstructionPiP3MBRiii
.visible .entry _Z12ConstructionPiP3MBRiii(
	.param .u64 .ptr .align 1 _Z12ConstructionPiP3MBRiii_param_0,
	.param .u64 .ptr .align 1 _Z12ConstructionPiP3MBRiii_param_1,
	.param .u32 _Z12ConstructionPiP3MBRiii_param_2,
	.param .u32 _Z12ConstructionPiP3MBRiii_param_3,
	.param .u32 _Z12ConstructionPiP3MBRiii_param_4
)
{
	.reg .pred 	%p<23>;
	.reg .b32 	%r<36>;
	.reg .b64 	%rd<89>;

	ld.param.u64 	%rd44, [_Z12ConstructionPiP3MBRiii_param_0];
	ld.param.u64 	%rd43, [_Z12ConstructionPiP3MBRiii_param_1];
	ld.param.u32 	%r7, [_Z12ConstructionPiP3MBRiii_param_2];
	ld.param.u32 	%r8, [_Z12ConstructionPiP3MBRiii_param_3];
	ld.param.u32 	%r9, [_Z12ConstructionPiP3MBRiii_param_4];
	cvta.to.global.u64 	%rd1, %rd44;
	mov.u32 	%r10, %tid.x;
	mov.u32 	%r1, %ntid.x;
	mov.u32 	%r11, %ctaid.x;
	mad.lo.s32 	%r12, %r1, %r11, %r10;
	add.s32 	%r35, %r12, %r7;
	setp.ge.s32 	%p1, %r35, %r8;
	@%p1 bra 	$L__BB1_24;
	cvta.to.global.u64 	%rd2, %rd43;
	mov.u32 	%r13, %nctaid.x;
	mul.lo.s32 	%r3, %r1, %r13;
$L__BB1_2:
	mul.wide.s32 	%rd45, %r35, 4;
	add.s64 	%rd3, %rd1, %rd45;
	mov.b32 	%r14, 0;
	st.global.u32 	[%rd3], %r14;
	sub.s32 	%r15, %r35, %r7;
	mad.lo.s32 	%r5, %r15, 10, %r8;
	setp.ge.s32 	%p2, %r5, %r9;
	@%p2 bra 	$L__BB1_23;
	mul.wide.s32 	%rd46, %r5, 4;
	add.s64 	%rd4, %rd1, %rd46;
	ld.global.u32 	%r16, [%rd4];
	setp.eq.s32 	%p3, %r16, 0;
	@%p3 bra 	$L__BB1_23;
	st.global.u32 	[%rd3], %r5;
	mul.wide.s32 	%rd47, %r5, 48;
	add.s64 	%rd5, %rd2, %rd47;
	ld.global.u64 	%rd6, [%rd5];
	mul.wide.s32 	%rd48, %r35, 48;
	add.s64 	%rd7, %rd2, %rd48;
	st.global.u64 	[%rd7], %rd6;
	ld.global.u64 	%rd8, [%rd5+16];
	st.global.u64 	[%rd7+16], %rd8;
	ld.global.u64 	%rd9, [%rd5+8];
	st.global.u64 	[%rd7+8], %rd9;
	ld.global.u64 	%rd10, [%rd5+24];
	st.global.u64 	[%rd7+24], %rd10;
	add.s32 	%r17, %r5, 1;
	setp.ge.s32 	%p4, %r17, %r9;
	@%p4 bra 	$L__BB1_23;
	ld.global.u32 	%r18, [%rd4+4];
	setp.eq.s32 	%p5, %r18, 0;
	@%p5 bra 	$L__BB1_23;
	ld.global.u64 	%rd49, [%rd5+48];
	min.s64 	%rd11, %rd6, %rd49;
	st.global.u64 	[%rd7], %rd11;
	ld.global.u64 	%rd50, [%rd5+64];
	min.s64 	%rd12, %rd8, %rd50;
	st.global.u64 	[%rd7+16], %rd12;
	ld.global.u64 	%rd51, [%rd5+56];
	max.s64 	%rd13, %rd9, %rd51;
	st.global.u64 	[%rd7+8], %rd13;
	ld.global.u64 	%rd52, [%rd5+72];
	max.s64 	%rd14, %rd10, %rd52;
	st.global.u64 	[%rd7+24], %rd14;
	add.s32 	%r19, %r5, 2;
	setp.ge.s32 	%p6, %r19, %r9;
	@%p6 bra 	$L__BB1_23;
	ld.global.u32 	%r20, [%rd4+8];
	setp.eq.s32 	%p7, %r20, 0;
	@%p7 bra 	$L__BB1_23;
	ld.global.u64 	%rd53, [%rd5+96];
	min.s64 	%rd15, %rd11, %rd53;
	st.global.u64 	[%rd7], %rd15;
	ld.global.u64 	%rd54, [%rd5+112];
	min.s64 	%rd16, %rd12, %rd54;
	st.global.u64 	[%rd7+16], %rd16;
	ld.global.u64 	%rd55, [%rd5+104];
	max.s64 	%rd17, %rd13, %rd55;
	st.global.u64 	[%rd7+8], %rd17;
	ld.global.u64 	%rd56, [%rd5+120];
	max.s64 	%rd18, %rd14, %rd56;
	st.global.u64 	[%rd7+24], %rd18;
	add.s32 	%r21, %r5, 3;
	setp.ge.s32 	%p8, %r21, %r9;
	@%p8 bra 	$L__BB1_23;
	ld.global.u32 	%r22, [%rd4+12];
	setp.eq.s32 	%p9, %r22, 0;
	@%p9 bra 	$L__BB1_23;
	ld.global.u64 	%rd57, [%rd5+144];
	min.s64 	%rd19, %rd15, %rd57;
	st.global.u64 	[%rd7], %rd19;
	ld.global.u64 	%rd58, [%rd5+160];
	min.s64 	%rd20, %rd16, %rd58;
	st.global.u64 	[%rd7+16], %rd20;
	ld.global.u64 	%rd59, [%rd5+152];
	max.s64 	%rd21, %rd17, %rd59;
	st.global.u64 	[%rd7+8], %rd21;
	ld.global.u64 	%rd60, [%rd5+168];
	max.s64 	%rd22, %rd18, %rd60;
	st.global.u64 	[%rd7+24], %rd22;
	add.s32 	%r23, %r5, 4;
	setp.ge.s32 	%p10, %r23, %r9;
	@%p10 bra 	$L__BB1_23;
	ld.global.u32 	%r24, [%rd4+16];
	setp.eq.s32 	%p11, %r24, 0;
	@%p11 bra 	$L__BB1_23;
	ld.global.u64 	%rd61, [%rd5+192];
	min.s64 	%rd23, %rd19, %rd61;
	st.global.u64 	[%rd7], %rd23;
	ld.global.u64 	%rd62, [%rd5+208];
	min.s64 	%rd24, %rd20, %rd62;
	st.global.u64 	[%rd7+16], %rd24;
	ld.global.u64 	%rd63, [%rd5+200];
	max.s64 	%rd25, %rd21, %rd63;
	st.global.u64 	[%rd7+8], %rd25;
	ld.global.u64 	%rd64, [%rd5+216];
	max.s64 	%rd26, %rd22, %rd64;
	st.global.u64 	[%rd7+24], %rd26;
	add.s32 	%r25, %r5, 5;
	setp.ge.s32 	%p12, %r25, %r9;
	@%p12 bra 	$L__BB1_23;
	ld.global.u32 	%r26, [%rd4+20];
	setp.eq.s32 	%p13, %r26, 0;
	@%p13 bra 	$L__BB1_23;
	ld.global.u64 	%rd65, [%rd5+240];
	min.s64 	%rd27, %rd23, %rd65;
	st.global.u64 	[%rd7], %rd27;
	ld.global.u64 	%rd66, [%rd5+256];
	min.s64 	%rd28, %rd24, %rd66;
	st.global.u64 	[%rd7+16], %rd28;
	ld.global.u64 	%rd67, [%rd5+248];
	max.s64 	%rd29, %rd25, %rd67;
	st.global.u64 	[%rd7+8], %rd29;
	ld.global.u64 	%rd68, [%rd5+264];
	max.s64 	%rd30, %rd26, %rd68;
	st.global.u64 	[%rd7+24], %rd30;
	add.s32 	%r27, %r5, 6;
	setp.ge.s32 	%p14, %r27, %r9;
	@%p14 bra 	$L__BB1_23;
	ld.global.u32 	%r28, [%rd4+24];
	setp.eq.s32 	%p15, %r28, 0;
	@%p15 bra 	$L__BB1_23;
	ld.global.u64 	%rd69, [%rd5+288];
	min.s64 	%rd31, %rd27, %rd69;
	st.global.u64 	[%rd7], %rd31;
	ld.global.u64 	%rd70, [%rd5+304];
	min.s64 	%rd32, %rd28, %rd70;
	st.global.u64 	[%rd7+16], %rd32;
	ld.global.u64 	%rd71, [%rd5+296];
	max.s64 	%rd33, %rd29, %rd71;
	st.global.u64 	[%rd7+8], %rd33;
	ld.global.u64 	%rd72, [%rd5+312];
	max.s64 	%rd34, %rd30, %rd72;
	st.global.u64 	[%rd7+24], %rd34;
	add.s32 	%r29, %r5, 7;
	setp.ge.s32 	%p16, %r29, %r9;
	@%p16 bra 	$L__BB1_23;
	ld.global.u32 	%r30, [%rd4+28];
	setp.eq.s32 	%p17, %r30, 0;
	@%p17 bra 	$L__BB1_23;
	ld.global.u64 	%rd73, [%rd5+336];
	min.s64 	%rd35, %rd31, %rd73;
	st.global.u64 	[%rd7], %rd35;
	ld.global.u64 	%rd74, [%rd5+352];
	min.s64 	%rd36, %rd32, %rd74;
	st.global.u64 	[%rd7+16], %rd36;
	ld.global.u64 	%rd75, [%rd5+344];
	max.s64 	%rd37, %rd33, %rd75;
	st.global.u64 	[%rd7+8], %rd37;
	ld.global.u64 	%rd76, [%rd5+360];
	max.s64 	%rd38, %rd34, %rd76;
	st.global.u64 	[%rd7+24], %rd38;
	add.s32 	%r31, %r5, 8;
	setp.ge.s32 	%p18, %r31, %r9;
	@%p18 bra 	$L__BB1_23;
	ld.global.u32 	%r32, [%rd4+32];
	setp.eq.s32 	%p19, %r32, 0;
	@%p19 bra 	$L__BB1_23;
	ld.global.u64 	%rd77, [%rd5+384];
	min.s64 	%rd39, %rd35, %rd77;
	st.global.u64 	[%rd7], %rd39;
	ld.global.u64 	%rd78, [%rd5+400];
	min.s64 	%rd40, %rd36, %rd78;
	st.global.u64 	[%rd7+16], %rd40;
	ld.global.u64 	%rd79, [%rd5+392];
	max.s64 	%rd41, %rd37, %rd79;
	st.global.u64 	[%rd7+8], %rd41;
	ld.global.u64 	%rd80, [%rd5+408];
	max.s64 	%rd42, %rd38, %rd80;
	st.global.u64 	[%rd7+24], %rd42;
	add.s32 	%r33, %r5, 9;
	setp.ge.s32 	%p20, %r33, %r9;
	@%p20 bra 	$L__BB1_23;
	ld.global.u32 	%r34, [%rd4+36];
	setp.eq.s32 	%p21, %r34, 0;
	@%p21 bra 	$L__BB1_23;
	ld.global.u64 	%rd81, [%rd5+432];
	min.s64 	%rd82, %rd39, %rd81;
	st.global.u64 	[%rd7], %rd82;
	ld.global.u64 	%rd83, [%rd5+448];
	min.s64 	%rd84, %rd40, %rd83;
	st.global.u64 	[%rd7+16], %rd84;
	ld.global.u64 	%rd85, [%rd5+440];
	max.s64 	%rd86, %rd41, %rd85;
	st.global.u64 	[%rd7+8], %rd86;
	ld.global.u64 	%rd87, [%rd5+456];
	max.s64 	%rd88, %rd42, %rd87;
	st.global.u64 	[%rd7+24], %rd88;
$L__BB1_23:
	add.s32 	%r35, %r35, %r3;
	setp.lt.s32 	%p22, %r35, %r8;
	@%p22 bra 	$L__BB1_2;
$L__BB1_24:
	ret;

}
	// .globl	_Z13Construction1P3MBRPiS0_S1_ii
.visible .entry _Z13Construction1P3MBRPiS0_S1_ii(
	.param .u64 .ptr .align 1 _Z13Construction1P3MBRPiS0_S1_ii_param_0,
	.param .u64 .ptr .align 1 _Z13Construction1P3MBRPiS0_S1_ii_param_1,
	.param .u64 .ptr .align 1 _Z13Construction1P3MBRPiS0_S1_ii_param_2,
	.param .u64 .ptr .align 1 _Z13Construction1P3MBRPiS0_S1_ii_param_3,
	.param .u32 _Z13Construction1P3MBRPiS0_S1_ii_param_4,
	.param .u32 _Z13Construction1P3MBRPiS0_S1_ii_param_5
)
{
	.reg .pred 	%p<18>;
	.reg .b32 	%r<175>;
	.reg .b64 	%rd<159>;

	ld.param.u64 	%rd27, [_Z13Construction1P3MBRPiS0_S1_ii_param_0];
	ld.param.u64 	%rd28, [_Z13Construction1P3MBRPiS0_S1_ii_param_1];
	ld.param.u64 	%rd29, [_Z13Construction1P3MBRPiS0_S1_ii_param_2];
	ld.param.u64 	%rd26, [_Z13Construction1P3MBRPiS0_S1_ii_param_3];
	ld.param.u32 	%r170, [_Z13Construction1P3MBRPiS0_S1_ii_param_4];
	ld.param.u32 	%r30, [_Z13Construction1P3MBRPiS0_S1_ii_param_5];
	cvta.to.global.u64 	%rd1, %rd27;
	cvta.to.global.u64 	%rd2, %rd29;
	cvta.to.global.u64 	%rd3, %rd28;
	cvta.to.global.u64 	%rd4, %rd26;
	mov.u32 	%r1, %tid.x;
	mov.u32 	%r2, %ntid.x;
	setp.ge.s32 	%p1, %r1, %r30;
	@%p1 bra 	$L__BB2_6;
	mul.wide.s32 	%rd30, %r170, 4;
	add.s64 	%rd5, %rd4, %rd30;
	add.s32 	%r31, %r1, %r2;
	max.u32 	%r32, %r30, %r31;
	setp.lt.u32 	%p2, %r31, %r30;
	selp.u32 	%r33, 1, 0, %p2;
	add.s32 	%r34, %r31, %r33;
	sub.s32 	%r35, %r32, %r34;
	div.u32 	%r36, %r35, %r2;
	add.s32 	%r3, %r36, %r33;
	and.b32  	%r37, %r3, 3;
	setp.eq.s32 	%p3, %r37, 3;
	mov.u32 	%r168, %r1;
	@%p3 bra 	$L__BB2_4;
	add.s32 	%r39, %r3, 1;
	and.b32  	%r4, %r39, 3;
	mov.b32 	%r167, 0;
	mov.u32 	%r168, %r1;
$L__BB2_3:
	.pragma "nounroll";
	not.b32 	%r40, %r168;
	ld.global.u32 	%r41, [%rd5];
	add.s32 	%r42, %r41, %r168;
	mul.wide.s32 	%rd31, %r42, 4;
	add.s64 	%rd32, %rd3, %rd31;
	st.global.u32 	[%rd32], %r40;
	mul.wide.u32 	%rd33, %r168, 48;
	add.s64 	%rd34, %rd1, %rd33;
	ld.global.u64 	%rd35, [%rd34];
	ld.global.u32 	%r43, [%rd5];
	add.s32 	%r44, %r43, %r168;
	mul.wide.s32 	%rd36, %r44, 48;
	add.s64 	%rd37, %rd2, %rd36;
	st.global.u64 	[%rd37], %rd35;
	ld.global.u64 	%rd38, [%rd34+16];
	ld.global.u32 	%r45, [%rd5];
	add.s32 	%r46, %r45, %r168;
	mul.wide.s32 	%rd39, %r46, 48;
	add.s64 	%rd40, %rd2, %rd39;
	st.global.u64 	[%rd40+16], %rd38;
	ld.global.u64 	%rd41, [%rd34+8];
	ld.global.u32 	%r47, [%rd5];
	add.s32 	%r48, %r47, %r168;
	mul.wide.s32 	%rd42, %r48, 48;
	add.s64 	%rd43, %rd2, %rd42;
	st.global.u64 	[%rd43+8], %rd41;
	ld.global.u64 	%rd44, [%rd34+24];
	ld.global.u32 	%r49, [%rd5];
	add.s32 	%r50, %r49, %r168;
	mul.wide.s32 	%rd45, %r50, 48;
	add.s64 	%rd46, %rd2, %rd45;
	st.global.u64 	[%rd46+24], %rd44;
	add.s32 	%r168, %r168, %r2;
	add.s32 	%r167, %r167, 1;
	setp.ne.s32 	%p4, %r167, %r4;
	@%p4 bra 	$L__BB2_3;
$L__BB2_4:
	setp.lt.u32 	%p5, %r3, 3;
	@%p5 bra 	$L__BB2_6;
$L__BB2_5:
	not.b32 	%r51, %r168;
	ld.global.u32 	%r52, [%rd5];
	add.s32 	%r53, %r52, %r168;
	mul.wide.s32 	%rd47, %r53, 4;
	add.s64 	%rd48, %rd3, %rd47;
	st.global.u32 	[%rd48], %r51;
	mul.wide.u32 	%rd49, %r168, 48;
	add.s64 	%rd50, %rd1, %rd49;
	ld.global.u64 	%rd51, [%rd50];
	ld.global.u32 	%r54, [%rd5];
	add.s32 	%r55, %r54, %r168;
	mul.wide.s32 	%rd52, %r55, 48;
	add.s64 	%rd53, %rd2, %rd52;
	st.global.u64 	[%rd53], %rd51;
	ld.global.u64 	%rd54, [%rd50+16];
	ld.global.u32 	%r56, [%rd5];
	add.s32 	%r57, %r56, %r168;
	mul.wide.s32 	%rd55, %r57, 48;
	add.s64 	%rd56, %rd2, %rd55;
	st.global.u64 	[%rd56+16], %rd54;
	ld.global.u64 	%rd57, [%rd50+8];
	ld.global.u32 	%r58, [%rd5];
	add.s32 	%r59, %r58, %r168;
	mul.wide.s32 	%rd58, %r59, 48;
	add.s64 	%rd59, %rd2, %rd58;
	st.global.u64 	[%rd59+8], %rd57;
	ld.global.u64 	%rd60, [%rd50+24];
	ld.global.u32 	%r60, [%rd5];
	add.s32 	%r61, %r60, %r168;
	mul.wide.s32 	%rd61, %r61, 48;
	add.s64 	%rd62, %rd2, %rd61;
	st.global.u64 	[%rd62+24], %rd60;
	add.s32 	%r62, %r168, %r2;
	not.b32 	%r63, %r62;
	ld.global.u32 	%r64, [%rd5];
	add.s32 	%r65, %r64, %r62;
	mul.wide.s32 	%rd63, %r65, 4;
	add.s64 	%rd64, %rd3, %rd63;
	st.global.u32 	[%rd64], %r63;
	mul.wide.u32 	%rd65, %r62, 48;
	add.s64 	%rd66, %rd1, %rd65;
	ld.global.u64 	%rd67, [%rd66];
	ld.global.u32 	%r66, [%rd5];
	add.s32 	%r67, %r66, %r62;
	mul.wide.s32 	%rd68, %r67, 48;
	add.s64 	%rd69, %rd2, %rd68;
	st.global.u64 	[%rd69], %rd67;
	ld.global.u64 	%rd70, [%rd66+16];
	ld.global.u32 	%r68, [%rd5];
	add.s32 	%r69, %r68, %r62;
	mul.wide.s32 	%rd71, %r69, 48;
	add.s64 	%rd72, %rd2, %rd71;
	st.global.u64 	[%rd72+16], %rd70;
	ld.global.u64 	%rd73, [%rd66+8];
	ld.global.u32 	%r70, [%rd5];
	add.s32 	%r71, %r70, %r62;
	mul.wide.s32 	%rd74, %r71, 48;
	add.s64 	%rd75, %rd2, %rd74;
	st.global.u64 	[%rd75+8], %rd73;
	ld.global.u64 	%rd76, [%rd66+24];
	ld.global.u32 	%r72, [%rd5];
	add.s32 	%r73, %r72, %r62;
	mul.wide.s32 	%rd77, %r73, 48;
	add.s64 	%rd78, %rd2, %rd77;
	st.global.u64 	[%rd78+24], %rd76;
	add.s32 	%r74, %r62, %r2;
	not.b32 	%r75, %r74;
	ld.global.u32 	%r76, [%rd5];
	add.s32 	%r77, %r76, %r74;
	mul.wide.s32 	%rd79, %r77, 4;
	add.s64 	%rd80, %rd3, %rd79;
	st.global.u32 	[%rd80], %r75;
	mul.wide.u32 	%rd81, %r74, 48;
	add.s64 	%rd82, %rd1, %rd81;
	ld.global.u64 	%rd83, [%rd82];
	ld.global.u32 	%r78, [%rd5];
	add.s32 	%r79, %r78, %r74;
	mul.wide.s32 	%rd84, %r79, 48;
	add.s64 	%rd85, %rd2, %rd84;
	st.global.u64 	[%rd85], %rd83;
	ld.global.u64 	%rd86, [%rd82+16];
	ld.global.u32 	%r80, [%rd5];
	add.s32 	%r81, %r80, %r74;
	mul.wide.s32 	%rd87, %r81, 48;
	add.s64 	%rd88, %rd2, %rd87;
	st.global.u64 	[%rd88+16], %rd86;
	ld.global.u64 	%rd89, [%rd82+8];
	ld.global.u32 	%r82, [%rd5];
	add.s32 	%r83, %r82, %r74;
	mul.wide.s32 	%rd90, %r83, 48;
	add.s64 	%rd91, %rd2, %rd90;
	st.global.u64 	[%rd91+8], %rd89;
	ld.global.u64 	%rd92, [%rd82+24];
	ld.global.u32 	%r84, [%rd5];
	add.s32 	%r85, %r84, %r74;
	mul.wide.s32 	%rd93, %r85, 48;
	add.s64 	%rd94, %rd2, %rd93;
	st.global.u64 	[%rd94+24], %rd92;
	add.s32 	%r86, %r74, %r2;
	not.b32 	%r87, %r86;
	ld.global.u32 	%r88, [%rd5];
	add.s32 	%r89, %r88, %r86;
	mul.wide.s32 	%rd95, %r89, 4;
	add.s64 	%rd96, %rd3, %rd95;
	st.global.u32 	[%rd96], %r87;
	mul.wide.u32 	%rd97, %r86, 48;
	add.s64 	%rd98, %rd1, %rd97;
	ld.global.u64 	%rd99, [%rd98];
	ld.global.u32 	%r90, [%rd5];
	add.s32 	%r91, %r90, %r86;
	mul.wide.s32 	%rd100, %r91, 48;
	add.s64 	%rd101, %rd2, %rd100;
	st.global.u64 	[%rd101], %rd99;
	ld.global.u64 	%rd102, [%rd98+16];
	ld.global.u32 	%r92, [%rd5];
	add.s32 	%r93, %r92, %r86;
	mul.wide.s32 	%rd103, %r93, 48;
	add.s64 	%rd104, %rd2, %rd103;
	st.global.u64 	[%rd104+16], %rd102;
	ld.global.u64 	%rd105, [%rd98+8];
	ld.global.u32 	%r94, [%rd5];
	add.s32 	%r95, %r94, %r86;
	mul.wide.s32 	%rd106, %r95, 48;
	add.s64 	%rd107, %rd2, %rd106;
	st.global.u64 	[%rd107+8], %rd105;
	ld.global.u64 	%rd108, [%rd98+24];
	ld.global.u32 	%r96, [%rd5];
	add.s32 	%r97, %r96, %r86;
	mul.wide.s32 	%rd109, %r97, 48;
	add.s64 	%rd110, %rd2, %rd109;
	st.global.u64 	[%rd110+24], %rd108;
	add.s32 	%r168, %r86, %r2;
	setp.lt.s32 	%p6, %r168, %r30;
	@%p6 bra 	$L__BB2_5;
$L__BB2_6:
	bar.sync 	0;
	setp.lt.s32 	%p7, %r170, 1;
	@%p7 bra 	$L__BB2_19;
$L__BB2_7:
	ld.param.u64 	%rd154, [_Z13Construction1P3MBRPiS0_S1_ii_param_3];
	add.s32 	%r13, %r170, -1;
	cvta.to.global.u64 	%rd111, %rd154;
	mul.wide.u32 	%rd112, %r13, 4;
	add.s64 	%rd6, %rd111, %rd112;
	ld.global.u32 	%r98, [%rd6];
	add.s32 	%r171, %r98, %r1;
	mul.wide.u32 	%rd113, %r170, 4;
	add.s64 	%rd7, %rd111, %rd113;
	ld.global.u32 	%r99, [%rd7];
	setp.ge.s32 	%p8, %r171, %r99;
	@%p8 bra 	$L__BB2_18;
$L__BB2_8:
	mul.wide.s32 	%rd114, %r171, 4;
	add.s64 	%rd8, %rd3, %rd114;
	mov.b32 	%r100, 0;
	st.global.u32 	[%rd8], %r100;
	ld.global.u32 	%r101, [%rd6];
	sub.s32 	%r102, %r171, %r101;
	ld.global.u32 	%r174, [%rd7];
	mad.lo.s32 	%r17, %r102, 10, %r174;
	ld.global.u32 	%r103, [%rd7+4];
	setp.ge.s32 	%p9, %r17, %r103;
	@%p9 bra 	$L__BB2_17;
	mul.wide.s32 	%rd115, %r17, 4;
	add.s64 	%rd116, %rd3, %rd115;
	ld.global.u32 	%r104, [%rd116];
	setp.eq.s32 	%p10, %r104, 0;
	@%p10 bra 	$L__BB2_17;
	st.global.u32 	[%rd8], %r17;
	ld.global.u32 	%r106, [%rd6];
	sub.s32 	%r107, %r171, %r106;
	ld.global.u32 	%r108, [%rd7];
	mad.lo.s32 	%r109, %r107, 10, %r108;
	mul.wide.s32 	%rd117, %r109, 48;
	add.s64 	%rd118, %rd2, %rd117;
	ld.global.u64 	%rd158, [%rd118];
	mul.wide.s32 	%rd119, %r171, 48;
	add.s64 	%rd10, %rd2, %rd119;
	st.global.u64 	[%rd10], %rd158;
	ld.global.u32 	%r110, [%rd6];
	sub.s32 	%r111, %r171, %r110;
	ld.global.u32 	%r112, [%rd7];
	mad.lo.s32 	%r113, %r111, 10, %r112;
	mul.wide.s32 	%rd120, %r113, 48;
	add.s64 	%rd121, %rd2, %rd120;
	ld.global.u64 	%rd157, [%rd121+16];
	st.global.u64 	[%rd10+16], %rd157;
	ld.global.u32 	%r114, [%rd6];
	sub.s32 	%r115, %r171, %r114;
	ld.global.u32 	%r116, [%rd7];
	mad.lo.s32 	%r117, %r115, 10, %r116;
	mul.wide.s32 	%rd122, %r117, 48;
	add.s64 	%rd123, %rd2, %rd122;
	ld.global.u64 	%rd156, [%rd123+8];
	st.global.u64 	[%rd10+8], %rd156;
	ld.global.u32 	%r118, [%rd6];
	sub.s32 	%r119, %r171, %r118;
	ld.global.u32 	%r120, [%rd7];
	mad.lo.s32 	%r121, %r119, 10, %r120;
	mul.wide.s32 	%rd124, %r121, 48;
	add.s64 	%rd125, %rd2, %rd124;
	ld.global.u64 	%rd155, [%rd125+24];
	st.global.u64 	[%rd10+24], %rd155;
	mad.lo.s32 	%r173, %r171, 10, 2;
	mov.b32 	%r172, 2;
$L__BB2_11:
	ld.global.u32 	%r122, [%rd6];
	ld.global.u32 	%r174, [%rd7];
	mul.lo.s32 	%r123, %r122, 10;
	sub.s32 	%r124, %r174, %r123;
	add.s32 	%r125, %r173, %r124;
	add.s32 	%r22, %r125, -1;
	ld.global.u32 	%r126, [%rd7+4];
	setp.ge.s32 	%p11, %r22, %r126;
	@%p11 bra 	$L__BB2_17;
	mul.wide.s32 	%rd126, %r22, 4;
	add.s64 	%rd127, %rd3, %rd126;
	ld.global.u32 	%r127, [%rd127];
	setp.eq.s32 	%p12, %r127, 0;
	@%p12 bra 	$L__BB2_17;
	mul.wide.s32 	%rd128, %r22, 48;
	add.s64 	%rd129, %rd2, %rd128;
	ld.global.u64 	%rd130, [%rd129];
	min.s64 	%rd18, %rd158, %rd130;
	st.global.u64 	[%rd10], %rd18;
	ld.global.u32 	%r128, [%rd6];
	ld.global.u32 	%r129, [%rd7];
	mul.lo.s32 	%r130, %r128, 10;
	sub.s32 	%r131, %r129, %r130;
	add.s32 	%r132, %r173, %r131;
	add.s32 	%r133, %r132, -1;
	mul.wide.s32 	%rd131, %r133, 48;
	add.s64 	%rd132, %rd2, %rd131;
	ld.global.u64 	%rd133, [%rd132+16];
	min.s64 	%rd19, %rd157, %rd133;
	st.global.u64 	[%rd10+16], %rd19;
	ld.global.u32 	%r134, [%rd6];
	ld.global.u32 	%r135, [%rd7];
	mul.lo.s32 	%r136, %r134, 10;
	sub.s32 	%r137, %r135, %r136;
	add.s32 	%r138, %r173, %r137;
	add.s32 	%r139, %r138, -1;
	mul.wide.s32 	%rd134, %r139, 48;
	add.s64 	%rd135, %rd2, %rd134;
	ld.global.u64 	%rd136, [%rd135+8];
	max.s64 	%rd20, %rd156, %rd136;
	st.global.u64 	[%rd10+8], %rd20;
	ld.global.u32 	%r140, [%rd6];
	ld.global.u32 	%r141, [%rd7];
	mul.lo.s32 	%r142, %r140, 10;
	sub.s32 	%r143, %r141, %r142;
	add.s32 	%r144, %r173, %r143;
	add.s32 	%r145, %r144, -1;
	mul.wide.s32 	%rd137, %r145, 48;
	add.s64 	%rd138, %rd2, %rd137;
	ld.global.u64 	%rd139, [%rd138+24];
	max.s64 	%rd21, %rd155, %rd139;
	st.global.u64 	[%rd10+24], %rd21;
	setp.eq.s32 	%p13, %r172, 10;
	ld.global.u32 	%r174, [%rd7];
	@%p13 bra 	$L__BB2_17;
	ld.global.u32 	%r146, [%rd6];
	mul.lo.s32 	%r147, %r146, 10;
	sub.s32 	%r148, %r174, %r147;
	add.s32 	%r24, %r173, %r148;
	ld.global.u32 	%r149, [%rd7+4];
	setp.ge.s32 	%p14, %r24, %r149;
	@%p14 bra 	$L__BB2_17;
	mul.wide.s32 	%rd140, %r24, 4;
	add.s64 	%rd141, %rd3, %rd140;
	ld.global.u32 	%r150, [%rd141];
	setp.eq.s32 	%p15, %r150, 0;
	@%p15 bra 	$L__BB2_17;
	mul.wide.s32 	%rd142, %r24, 48;
	add.s64 	%rd143, %rd2, %rd142;
	ld.global.u64 	%rd144, [%rd143];
	min.s64 	%rd158, %rd18, %rd144;
	st.global.u64 	[%rd10], %rd158;
	ld.global.u32 	%r151, [%rd6];
	ld.global.u32 	%r152, [%rd7];
	mul.lo.s32 	%r153, %r151, 10;
	sub.s32 	%r154, %r152, %r153;
	add.s32 	%r155, %r173, %r154;
	mul.wide.s32 	%rd145, %r155, 48;
	add.s64 	%rd146, %rd2, %rd145;
	ld.global.u64 	%rd147, [%rd146+16];
	min.s64 	%rd157, %rd19, %rd147;
	st.global.u64 	[%rd10+16], %rd157;
	ld.global.u32 	%r156, [%rd6];
	ld.global.u32 	%r157, [%rd7];
	mul.lo.s32 	%r158, %r156, 10;
	sub.s32 	%r159, %r157, %r158;
	add.s32 	%r160, %r173, %r159;
	mul.wide.s32 	%rd148, %r160, 48;
	add.s64 	%rd149, %rd2, %rd148;
	ld.global.u64 	%rd150, [%rd149+8];
	max.s64 	%rd156, %rd20, %rd150;
	st.global.u64 	[%rd10+8], %rd156;
	ld.global.u32 	%r161, [%rd6];
	ld.global.u32 	%r162, [%rd7];
	mul.lo.s32 	%r163, %r161, 10;
	sub.s32 	%r164, %r162, %r163;
	add.s32 	%r165, %r173, %r164;
	mul.wide.s32 	%rd151, %r165, 48;
	add.s64 	%rd152, %rd2, %rd151;
	ld.global.u64 	%rd153, [%rd152+24];
	max.s64 	%rd155, %rd21, %rd153;
	st.global.u64 	[%rd10+24], %rd155;
	add.s32 	%r173, %r173, 2;
	add.s32 	%r172, %r172, 2;
	bra.uni 	$L__BB2_11;
$L__BB2_17:
	add.s32 	%r171, %r171, %r2;
	setp.lt.s32 	%p16, %r171, %r174;
	@%p16 bra 	$L__BB2_8;
$L__BB2_18:
	bar.sync 	0;
	setp.gt.s32 	%p17, %r170, 1;
	mov.u32 	%r170, %r13;
	@%p17 bra 	$L__BB2_7;
$L__BB2_19:
	ret;

}
	// .globl	_Z3funP3MBRPPjS1_iii
.visible .entry _Z3funP3MBRPPjS1_iii(
	.param .u64 .ptr .align 1 _Z3funP3MBRPPjS1_iii_param_0,
	.param .u64 .ptr .align 1 _Z3funP3MBRPPjS1_iii_param_1,
	.param .u64 .ptr .align 1 _Z3funP3MBRPPjS1_iii_param_2,
	.param .u32 _Z3funP3MBRPPjS1_iii_param_3,
	.param .u32 _Z3funP3MBRPPjS1_iii_param_4,
	.param .u32 _Z3funP3MBRPPjS1_iii_param_5
)
{
	.reg .pred 	%p<8>;
	.reg .b32 	%r<48>;
	.reg .b64 	%rd<88>;

	ld.param.u64 	%rd9, [_Z3funP3MBRPPjS1_iii_param_0];
	ld.param.u64 	%rd8, [_Z3funP3MBRPPjS1_iii_param_1];
	ld.param.u64 	%rd10, [_Z3funP3MBRPPjS1_iii_param_2];
	ld.param.u32 	%r16, [_Z3funP3MBRPPjS1_iii_param_3];
	ld.param.u32 	%r17, [_Z3funP3MBRPPjS1_iii_param_4];
	ld.param.u32 	%r18, [_Z3funP3MBRPPjS1_iii_param_5];
	cvta.to.global.u64 	%rd1, %rd10;
	cvta.to.global.u64 	%rd2, %rd9;
	mov.u32 	%r19, %ctaid.x;
	mov.u32 	%r20, %ntid.x;
	mov.u32 	%r21, %tid.x;
	mad.lo.s32 	%r1, %r19, %r20, %r21;
	setp.ge.s32 	%p1, %r1, %r17;
	@%p1 bra 	$L__BB3_8;
	cvta.to.global.u64 	%rd11, %rd8;
	mul.wide.s32 	%rd12, %r1, 8;
	add.s64 	%rd3, %rd11, %rd12;
	ld.global.u64 	%rd13, [%rd3];
	cvta.to.global.u64 	%rd14, %rd13;
	mov.b32 	%r22, 0;
	st.global.u32 	[%rd14], %r22;
	ld.global.u64 	%rd15, [%rd3];
	cvta.to.global.u64 	%rd16, %rd15;
	st.global.u32 	[%rd16+4], %r22;
	ld.global.u64 	%rd17, [%rd3];
	cvta.to.global.u64 	%rd18, %rd17;
	st.global.u32 	[%rd18+8], %r22;
	ld.global.u64 	%rd19, [%rd3];
	cvta.to.global.u64 	%rd20, %rd19;
	st.global.u32 	[%rd20+12], %r22;
	ld.global.u64 	%rd21, [%rd3];
	cvta.to.global.u64 	%rd22, %rd21;
	st.global.u32 	[%rd22+16], %r22;
	ld.global.u64 	%rd23, [%rd3];
	cvta.to.global.u64 	%rd24, %rd23;
	st.global.u32 	[%rd24+20], %r22;
	ld.global.u64 	%rd25, [%rd3];
	cvta.to.global.u64 	%rd26, %rd25;
	st.global.u32 	[%rd26+24], %r22;
	ld.global.u64 	%rd27, [%rd3];
	cvta.to.global.u64 	%rd28, %rd27;
	st.global.u32 	[%rd28+28], %r22;
	ld.global.u64 	%rd29, [%rd3];
	cvta.to.global.u64 	%rd30, %rd29;
	st.global.u32 	[%rd30+32], %r22;
	ld.global.u64 	%rd31, [%rd3];
	cvta.to.global.u64 	%rd32, %rd31;
	st.global.u32 	[%rd32+36], %r22;
	ld.global.u64 	%rd33, [%rd3];
	cvta.to.global.u64 	%rd34, %rd33;
	st.global.u32 	[%rd34+40], %r22;
	ld.global.u64 	%rd35, [%rd3];
	cvta.to.global.u64 	%rd36, %rd35;
	st.global.u32 	[%rd36+44], %r22;
	ld.global.u64 	%rd37, [%rd3];
	cvta.to.global.u64 	%rd38, %rd37;
	st.global.u32 	[%rd38+48], %r22;
	ld.global.u64 	%rd39, [%rd3];
	cvta.to.global.u64 	%rd40, %rd39;
	st.global.u32 	[%rd40+52], %r22;
	ld.global.u64 	%rd41, [%rd3];
	cvta.to.global.u64 	%rd42, %rd41;
	st.global.u32 	[%rd42+56], %r22;
	ld.global.u64 	%rd43, [%rd3];
	cvta.to.global.u64 	%rd44, %rd43;
	st.global.u32 	[%rd44+60], %r22;
	div.s32 	%r23, %r16, %r17;
	mul.lo.s32 	%r24, %r23, %r17;
	sub.s32 	%r25, %r16, %r24;
	setp.ne.s32 	%p2, %r25, 0;
	selp.u32 	%r26, 1, 0, %p2;
	add.s32 	%r27, %r23, %r26;
	mul.lo.s32 	%r3, %r27, %r1;
	add.s32 	%r28, %r3, %r27;
	min.s32 	%r2, %r16, %r28;
	setp.ge.s32 	%p3, %r3, %r2;
	@%p3 bra 	$L__BB3_8;
	cvt.u64.u32 	%rd4, %r18;
	sub.s32 	%r29, %r2, %r3;
	and.b32  	%r4, %r29, 3;
	setp.eq.s32 	%p4, %r4, 0;
	mov.u32 	%r45, %r3;
	@%p4 bra 	$L__BB3_5;
	add.s64 	%rd5, %rd2, 32;
	neg.s32 	%r43, %r4;
	cvt.u32.u64 	%r30, %rd4;
	mov.u32 	%r45, %r3;
$L__BB3_4:
	.pragma "nounroll";
	mul.wide.s32 	%rd45, %r45, 4;
	add.s64 	%rd46, %rd1, %rd45;
	mul.wide.s32 	%rd47, %r45, 48;
	add.s64 	%rd48, %rd5, %rd47;
	ld.global.u64 	%rd49, [%rd3];
	cvta.to.global.u64 	%rd50, %rd49;
	ld.global.u64 	%rd51, [%rd48];
	shr.u64 	%rd52, %rd51, %r30;
	shl.b64 	%rd53, %rd52, 2;
	and.b64  	%rd54, %rd53, 60;
	add.s64 	%rd55, %rd50, %rd54;
	ld.global.u32 	%r31, [%rd55];
	add.s32 	%r32, %r31, 1;
	st.global.u32 	[%rd55], %r32;
	st.global.u32 	[%rd46], %r31;
	add.s32 	%r45, %r45, 1;
	add.s32 	%r43, %r43, 1;
	setp.ne.s32 	%p5, %r43, 0;
	@%p5 bra 	$L__BB3_4;
$L__BB3_5:
	sub.s32 	%r33, %r3, %r2;
	setp.gt.u32 	%p6, %r33, -4;
	@%p6 bra 	$L__BB3_8;
	sub.s32 	%r46, %r45, %r2;
	add.s64 	%rd6, %rd2, 128;
	add.s64 	%rd7, %rd1, 8;
	cvt.u32.u64 	%r34, %rd4;
$L__BB3_7:
	mul.wide.s32 	%rd56, %r45, 48;
	add.s64 	%rd57, %rd6, %rd56;
	mul.wide.s32 	%rd58, %r45, 4;
	add.s64 	%rd59, %rd7, %rd58;
	ld.global.u64 	%rd60, [%rd3];
	cvta.to.global.u64 	%rd61, %rd60;
	ld.global.u64 	%rd62, [%rd57+-96];
	shr.u64 	%rd63, %rd62, %r34;
	shl.b64 	%rd64, %rd63, 2;
	and.b64  	%rd65, %rd64, 60;
	add.s64 	%rd66, %rd61, %rd65;
	ld.global.u32 	%r35, [%rd66];
	add.s32 	%r36, %r35, 1;
	st.global.u32 	[%rd66], %r36;
	st.global.u32 	[%rd59+-8], %r35;
	ld.global.u64 	%rd67, [%rd3];
	cvta.to.global.u64 	%rd68, %rd67;
	ld.global.u64 	%rd69, [%rd57+-48];
	shr.u64 	%rd70, %rd69, %r34;
	shl.b64 	%rd71, %rd70, 2;
	and.b64  	%rd72, %rd71, 60;
	add.s64 	%rd73, %rd68, %rd72;
	ld.global.u32 	%r37, [%rd73];
	add.s32 	%r38, %r37, 1;
	st.global.u32 	[%rd73], %r38;
	st.global.u32 	[%rd59+-4], %r37;
	ld.global.u64 	%rd74, [%rd3];
	cvta.to.global.u64 	%rd75, %rd74;
	ld.global.u64 	%rd76, [%rd57];
	shr.u64 	%rd77, %rd76, %r34;
	shl.b64 	%rd78, %rd77, 2;
	and.b64  	%rd79, %rd78, 60;
	add.s64 	%rd80, %rd75, %rd79;
	ld.global.u32 	%r39, [%rd80];
	add.s32 	%r40, %r39, 1;
	st.global.u32 	[%rd80], %r40;
	st.global.u32 	[%rd59], %r39;
	ld.global.u64 	%rd81, [%rd3];
	cvta.to.global.u64 	%rd82, %rd81;
	ld.global.u64 	%rd83, [%rd57+48];
	shr.u64 	%rd84, %rd83, %r34;
	shl.b64 	%rd85, %rd84, 2;
	and.b64  	%rd86, %rd85, 60;
	add.s64 	%rd87, %rd82, %rd86;
	ld.global.u32 	%r41, [%rd87];
	add.s32 	%r42, %r41, 1;
	st.global.u32 	[%rd87], %r42;
	st.global.u32 	[%rd59+4], %r41;
	add.s32 	%r45, %r45, 4;
	add.s32 	%r46, %r46, 4;
	setp.ne.s32 	%p7, %r46, 0;
	@%p7 bra 	$L__BB3_7;
$L__BB3_8:
	ret;

}
	// .globl	_Z11prefixBlockPPjS0_ii
.visible .entry _Z11prefixBlockPPjS0_ii(
	.param .u64 .ptr .align 1 _Z11prefixBlockPPjS0_ii_param_0,
	.param .u64 .ptr .align 1 _Z11prefixBlockPPjS0_ii_param_1,
	.param .u32 _Z11prefixBlockPPjS0_ii_param_2,
	.param .u32 _Z11prefixBlockPPjS0_ii_param_3
)
{
	.reg .pred 	%p<10>;
	.reg .b32 	%r<57>;
	.reg .b64 	%rd<100>;

	ld.param.u64 	%rd11, [_Z11prefixBlockPPjS0_ii_param_0];
	ld.param.u64 	%rd10, [_Z11prefixBlockPPjS0_ii_param_1];
	ld.param.u32 	%r18, [_Z11prefixBlockPPjS0_ii_param_2];
	cvta.to.global.u64 	%rd1, %rd10;
	cvta.to.global.u64 	%rd2, %rd11;
	mov.u32 	%r20, %ctaid.x;
	mov.u32 	%r21, %ntid.x;
	mov.u32 	%r22, %tid.x;
	mad.lo.s32 	%r1, %r20, %r21, %r22;
	mov.u32 	%r23, %nctaid.x;
	mul.lo.s32 	%r2, %r21, %r23;
	div.s32 	%r54, %r1, %r18;
	setp.gt.s32 	%p1, %r54, 15;
	@%p1 bra 	$L__BB4_10;
	ld.param.u32 	%r52, [_Z11prefixBlockPPjS0_ii_param_3];
	rem.s32 	%r24, %r1, %r18;
	add.s32 	%r4, %r24, %r52;
	add.s32 	%r5, %r4, %r2;
	max.s32 	%r25, %r18, %r5;
	setp.lt.s32 	%p2, %r5, %r18;
	selp.u32 	%r6, 1, 0, %p2;
	add.s32 	%r26, %r5, %r6;
	sub.s32 	%r7, %r25, %r26;
	mul.wide.s32 	%rd12, %r4, 8;
	add.s64 	%rd3, %rd2, %rd12;
	mul.wide.s32 	%rd13, %r24, 8;
	add.s64 	%rd4, %rd2, %rd13;
	add.s64 	%rd5, %rd1, %rd12;
	mul.wide.s32 	%rd6, %r2, 8;
	add.s64 	%rd7, %rd3, %rd6;
	add.s64 	%rd8, %rd4, %rd6;
	add.s64 	%rd9, %rd5, %rd6;
	add.s32 	%r8, %r5, %r2;
	div.s32 	%r27, %r2, %r18;
	max.s32 	%r9, %r27, 1;
	div.u32 	%r28, %r7, %r2;
	add.s32 	%r11, %r28, %r6;
$L__BB4_2:
	setp.ge.s32 	%p3, %r4, %r18;
	@%p3 bra 	$L__BB4_9;
	and.b32  	%r12, %r11, 3;
	setp.eq.s32 	%p4, %r12, 3;
	mov.u32 	%r55, %r4;
	@%p4 bra 	$L__BB4_7;
	ld.global.u64 	%rd14, [%rd3];
	cvta.to.global.u64 	%rd15, %rd14;
	mul.wide.s32 	%rd16, %r54, 4;
	add.s64 	%rd17, %rd15, %rd16;
	ld.global.u32 	%r29, [%rd17];
	ld.global.u64 	%rd18, [%rd4];
	cvta.to.global.u64 	%rd19, %rd18;
	add.s64 	%rd20, %rd19, %rd16;
	ld.global.u32 	%r30, [%rd20];
	add.s32 	%r31, %r30, %r29;
	ld.global.u64 	%rd21, [%rd5];
	cvta.to.global.u64 	%rd22, %rd21;
	add.s64 	%rd23, %rd22, %rd16;
	st.global.u32 	[%rd23], %r31;
	setp.eq.s32 	%p5, %r12, 0;
	mov.u32 	%r55, %r5;
	@%p5 bra 	$L__BB4_7;
	ld.global.u64 	%rd24, [%rd7];
	cvta.to.global.u64 	%rd25, %rd24;
	mul.wide.s32 	%rd26, %r54, 4;
	add.s64 	%rd27, %rd25, %rd26;
	ld.global.u32 	%r32, [%rd27];
	ld.global.u64 	%rd28, [%rd8];
	cvta.to.global.u64 	%rd29, %rd28;
	add.s64 	%rd30, %rd29, %rd26;
	ld.global.u32 	%r33, [%rd30];
	add.s32 	%r34, %r33, %r32;
	ld.global.u64 	%rd31, [%rd9];
	cvta.to.global.u64 	%rd32, %rd31;
	add.s64 	%rd33, %rd32, %rd26;
	st.global.u32 	[%rd33], %r34;
	setp.eq.s32 	%p6, %r12, 1;
	mov.u32 	%r55, %r8;
	@%p6 bra 	$L__BB4_7;
	add.s32 	%r55, %r8, %r2;
	add.s64 	%rd34, %rd7, %rd6;
	ld.global.u64 	%rd35, [%rd34];
	cvta.to.global.u64 	%rd36, %rd35;
	mul.wide.s32 	%rd37, %r54, 4;
	add.s64 	%rd38, %rd36, %rd37;
	ld.global.u32 	%r35, [%rd38];
	add.s64 	%rd39, %rd8, %rd6;
	ld.global.u64 	%rd40, [%rd39];
	cvta.to.global.u64 	%rd41, %rd40;
	add.s64 	%rd42, %rd41, %rd37;
	ld.global.u32 	%r36, [%rd42];
	add.s32 	%r37, %r36, %r35;
	add.s64 	%rd43, %rd9, %rd6;
	ld.global.u64 	%rd44, [%rd43];
	cvta.to.global.u64 	%rd45, %rd44;
	add.s64 	%rd46, %rd45, %rd37;
	st.global.u32 	[%rd46], %r37;
$L__BB4_7:
	setp.lt.u32 	%p7, %r11, 3;
	@%p7 bra 	$L__BB4_9;
$L__BB4_8:
	ld.param.u32 	%r53, [_Z11prefixBlockPPjS0_ii_param_3];
	ld.param.u64 	%rd99, [_Z11prefixBlockPPjS0_ii_param_1];
	mul.wide.s32 	%rd47, %r55, 8;
	add.s64 	%rd48, %rd2, %rd47;
	ld.global.u64 	%rd49, [%rd48];
	cvta.to.global.u64 	%rd50, %rd49;
	mul.wide.s32 	%rd51, %r54, 4;
	add.s64 	%rd52, %rd50, %rd51;
	ld.global.u32 	%r38, [%rd52];
	sub.s32 	%r39, %r55, %r53;
	mul.wide.s32 	%rd53, %r39, 8;
	add.s64 	%rd54, %rd2, %rd53;
	ld.global.u64 	%rd55, [%rd54];
	cvta.to.global.u64 	%rd56, %rd55;
	add.s64 	%rd57, %rd56, %rd51;
	ld.global.u32 	%r40, [%rd57];
	add.s32 	%r41, %r40, %r38;
	cvta.to.global.u64 	%rd58, %rd99;
	add.s64 	%rd59, %rd58, %rd47;
	ld.global.u64 	%rd60, [%rd59];
	cvta.to.global.u64 	%rd61, %rd60;
	add.s64 	%rd62, %rd61, %rd51;
	st.global.u32 	[%rd62], %r41;
	add.s64 	%rd63, %rd48, %rd6;
	ld.global.u64 	%rd64, [%rd63];
	cvta.to.global.u64 	%rd65, %rd64;
	add.s64 	%rd66, %rd65, %rd51;
	ld.global.u32 	%r42, [%rd66];
	add.s64 	%rd67, %rd54, %rd6;
	ld.global.u64 	%rd68, [%rd67];
	cvta.to.global.u64 	%rd69, %rd68;
	add.s64 	%rd70, %rd69, %rd51;
	ld.global.u32 	%r43, [%rd70];
	add.s32 	%r44, %r43, %r42;
	add.s64 	%rd71, %rd59, %rd6;
	ld.global.u64 	%rd72, [%rd71];
	cvta.to.global.u64 	%rd73, %rd72;
	add.s64 	%rd74, %rd73, %rd51;
	st.global.u32 	[%rd74], %r44;
	add.s64 	%rd75, %rd63, %rd6;
	ld.global.u64 	%rd76, [%rd75];
	cvta.to.global.u64 	%rd77, %rd76;
	add.s64 	%rd78, %rd77, %rd51;
	ld.global.u32 	%r45, [%rd78];
	add.s64 	%rd79, %rd67, %rd6;
	ld.global.u64 	%rd80, [%rd79];
	cvta.to.global.u64 	%rd81, %rd80;
	add.s64 	%rd82, %rd81, %rd51;
	ld.global.u32 	%r46, [%rd82];
	add.s32 	%r47, %r46, %r45;
	add.s64 	%rd83, %rd71, %rd6;
	ld.global.u64 	%rd84, [%rd83];
	cvta.to.global.u64 	%rd85, %rd84;
	add.s64 	%rd86, %rd85, %rd51;
	st.global.u32 	[%rd86], %r47;
	add.s64 	%rd87, %rd75, %rd6;
	ld.global.u64 	%rd88, [%rd87];
	cvta.to.global.u64 	%rd89, %rd88;
	add.s64 	%rd90, %rd89, %rd51;
	ld.global.u32 	%r48, [%rd90];
	add.s64 	%rd91, %rd79, %rd6;
	ld.global.u64 	%rd92, [%rd91];
	cvta.to.global.u64 	%rd93, %rd92;
	add.s64 	%rd94, %rd93, %rd51;
	ld.global.u32 	%r49, [%rd94];
	add.s32 	%r50, %r49, %r48;
	add.s64 	%rd95, %rd83, %rd6;
	ld.global.u64 	%rd96, [%rd95];
	cvta.to.global.u64 	%rd97, %rd96;
	add.s64 	%rd98, %rd97, %rd51;
	st.global.u32 	[%rd98], %r50;
	shl.b32 	%r51, %r2, 2;
	add.s32 	%r55, %r51, %r55;
	setp.lt.s32 	%p8, %r55, %r18;
	@%p8 bra 	$L__BB4_8;
$L__BB4_9:
	add.s32 	%r54, %r54, %r9;
	setp.lt.s32 	%p9, %r54, 16;
	@%p9 bra 	$L__BB4_2;
$L__BB4_10:
	ret;

}
	// .globl	_Z17arraysChangeBlockPPjS0_ii
.visible .entry _Z17arraysChangeBlockPPjS0_ii(
	.param .u64 .ptr .align 1 _Z17arraysChangeBlockPPjS0_ii_param_0,
	.param .u64 .ptr .align 1 _Z17arraysChangeBlockPPjS0_ii_param_1,
	.param .u32 _Z17arraysChangeBlockPPjS0_ii_param_2,
	.param .u32 _Z17arraysChangeBlockPPjS0_ii_param_3
)
{
	.reg .pred 	%p<3>;
	.reg .b32 	%r<29>;
	.reg .b64 	%rd<72>;

	ld.param.u64 	%rd3, [_Z17arraysChangeBlockPPjS0_ii_param_0];
	ld.param.u64 	%rd4, [_Z17arraysChangeBlockPPjS0_ii_param_1];
	ld.param.u32 	%r6, [_Z17arraysChangeBlockPPjS0_ii_param_2];
	ld.param.u32 	%r7, [_Z17arraysChangeBlockPPjS0_ii_param_3];
	mov.u32 	%r8, %ctaid.x;
	mov.u32 	%r1, %ntid.x;
	mov.u32 	%r9, %tid.x;
	mad.lo.s32 	%r10, %r8, %r1, %r9;
	add.s32 	%r28, %r10, %r7;
	setp.ge.s32 	%p1, %r28, %r6;
	@%p1 bra 	$L__BB5_3;
	mov.u32 	%r11, %nctaid.x;
	mul.lo.s32 	%r3, %r1, %r11;
	cvta.to.global.u64 	%rd1, %rd4;
	cvta.to.global.u64 	%rd2, %rd3;
$L__BB5_2:
	mul.wide.s32 	%rd5, %r28, 8;
	add.s64 	%rd6, %rd1, %rd5;
	add.s64 	%rd7, %rd2, %rd5;
	ld.global.u64 	%rd8, [%rd6];
	cvta.to.global.u64 	%rd9, %rd8;
	ld.global.u32 	%r12, [%rd9];
	ld.global.u64 	%rd10, [%rd7];
	cvta.to.global.u64 	%rd11, %rd10;
	st.global.u32 	[%rd11], %r12;
	ld.global.u64 	%rd12, [%rd6];
	cvta.to.global.u64 	%rd13, %rd12;
	ld.global.u32 	%r13, [%rd13+4];
	ld.global.u64 	%rd14, [%rd7];
	cvta.to.global.u64 	%rd15, %rd14;
	st.global.u32 	[%rd15+4], %r13;
	ld.global.u64 	%rd16, [%rd6];
	cvta.to.global.u64 	%rd17, %rd16;
	ld.global.u32 	%r14, [%rd17+8];
	ld.global.u64 	%rd18, [%rd7];
	cvta.to.global.u64 	%rd19, %rd18;
	st.global.u32 	[%rd19+8], %r14;
	ld.global.u64 	%rd20, [%rd6];
	cvta.to.global.u64 	%rd21, %rd20;
	ld.global.u32 	%r15, [%rd21+12];
	ld.global.u64 	%rd22, [%rd7];
	cvta.to.global.u64 	%rd23, %rd22;
	st.global.u32 	[%rd23+12], %r15;
	ld.global.u64 	%rd24, [%rd6];
	cvta.to.global.u64 	%rd25, %rd24;
	ld.global.u32 	%r16, [%rd25+16];
	ld.global.u64 	%rd26, [%rd7];
	cvta.to.global.u64 	%rd27, %rd26;
	st.global.u32 	[%rd27+16], %r16;
	ld.global.u64 	%rd28, [%rd6];
	cvta.to.global.u64 	%rd29, %rd28;
	ld.global.u32 	%r17, [%rd29+20];
	ld.global.u64 	%rd30, [%rd7];
	cvta.to.global.u64 	%rd31, %rd30;
	st.global.u32 	[%rd31+20], %r17;
	ld.global.u64 	%rd32, [%rd6];
	cvta.to.global.u64 	%rd33, %rd32;
	ld.global.u32 	%r18, [%rd33+24];
	ld.global.u64 	%rd34, [%rd7];
	cvta.to.global.u64 	%rd35, %rd34;
	st.global.u32 	[%rd35+24], %r18;
	ld.global.u64 	%rd36, [%rd6];
	cvta.to.global.u64 	%rd37, %rd36;
	ld.global.u32 	%r19, [%rd37+28];
	ld.global.u64 	%rd38, [%rd7];
	cvta.to.global.u64 	%rd39, %rd38;
	st.global.u32 	[%rd39+28], %r19;
	ld.global.u64 	%rd40, [%rd6];
	cvta.to.global.u64 	%rd41, %rd40;
	ld.global.u32 	%r20, [%rd41+32];
	ld.global.u64 	%rd42, [%rd7];
	cvta.to.global.u64 	%rd43, %rd42;
	st.global.u32 	[%rd43+32], %r20;
	ld.global.u64 	%rd44, [%rd6];
	cvta.to.global.u64 	%rd45, %rd44;
	ld.global.u32 	%r21, [%rd45+36];
	ld.global.u64 	%rd46, [%rd7];
	cvta.to.global.u64 	%rd47, %rd46;
	st.global.u32 	[%rd47+36], %r21;
	ld.global.u64 	%rd48, [%rd6];
	cvta.to.global.u64 	%rd49, %rd48;
	ld.global.u32 	%r22, [%rd49+40];
	ld.global.u64 	%rd50, [%rd7];
	cvta.to.global.u64 	%rd51, %rd50;
	st.global.u32 	[%rd51+40], %r22;
	ld.global.u64 	%rd52, [%rd6];
	cvta.to.global.u64 	%rd53, %rd52;
	ld.global.u32 	%r23, [%rd53+44];
	ld.global.u64 	%rd54, [%rd7];
	cvta.to.global.u64 	%rd55, %rd54;
	st.global.u32 	[%rd55+44], %r23;
	ld.global.u64 	%rd56, [%rd6];
	cvta.to.global.u64 	%rd57, %rd56;
	ld.global.u32 	%r24, [%rd57+48];
	ld.global.u64 	%rd58, [%rd7];
	cvta.to.global.u64 	%rd59, %rd58;
	st.global.u32 	[%rd59+48], %r24;
	ld.global.u64 	%rd60, [%rd6];
	cvta.to.global.u64 	%rd61, %rd60;
	ld.global.u32 	%r25, [%rd61+52];
	ld.global.u64 	%rd62, [%rd7];
	cvta.to.global.u64 	%rd63, %rd62;
	st.global.u32 	[%rd63+52], %r25;
	ld.global.u64 	%rd64, [%rd6];
	cvta.to.global.u64 	%rd65, %rd64;
	ld.global.u32 	%r26, [%rd65+56];
	ld.global.u64 	%rd66, [%rd7];
	cvta.to.global.u64 	%rd67, %rd66;
	st.global.u32 	[%rd67+56], %r26;
	ld.global.u64 	%rd68, [%rd6];
	cvta.to.global.u64 	%rd69, %rd68;
	ld.global.u32 	%r27, [%rd69+60];
	ld.global.u64 	%rd70, [%rd7];
	cvta.to.global.u64 	%rd71, %rd70;
	st.global.u32 	[%rd71+60], %r27;
	add.s32 	%r28, %r28, %r3;
	setp.lt.s32 	%p2, %r28, %r6;
	@%p2 bra 	$L__BB5_2;
$L__BB5_3:
	ret;

}
	// .globl	_Z10prefixGridPjS_i
.visible .entry _Z10prefixGridPjS_i(
	.param .u64 .ptr .align 1 _Z10prefixGridPjS_i_param_0,
	.param .u64 .ptr .align 1 _Z10prefixGridPjS_i_param_1,
	.param .u32 _Z10prefixGridPjS_i_param_2
)
{
	.reg .pred 	%p<7>;
	.reg .b32 	%r<48>;
	.reg .b64 	%rd<26>;

	ld.param.u64 	%rd4, [_Z10prefixGridPjS_i_param_0];
	ld.param.u64 	%rd5, [_Z10prefixGridPjS_i_param_1];
	ld.param.u32 	%r12, [_Z10prefixGridPjS_i_param_2];
	cvta.to.global.u64 	%rd1, %rd5;
	cvta.to.global.u64 	%rd2, %rd4;
	mov.u32 	%r13, %ctaid.x;
	mov.u32 	%r14, %ntid.x;
	mov.u32 	%r15, %tid.x;
	mad.lo.s32 	%r16, %r13, %r14, %r15;
	mov.u32 	%r17, %nctaid.x;
	mul.lo.s32 	%r1, %r14, %r17;
	add.s32 	%r46, %r16, %r12;
	setp.gt.s32 	%p1, %r46, 15;
	@%p1 bra 	$L__BB6_7;
	add.s32 	%r18, %r46, %r1;
	max.s32 	%r19, %r18, 16;
	setp.lt.s32 	%p2, %r18, 16;
	selp.u32 	%r20, 1, 0, %p2;
	add.s32 	%r21, %r18, %r20;
	sub.s32 	%r22, %r19, %r21;
	div.u32 	%r23, %r22, %r1;
	add.s32 	%r3, %r23, %r20;
	and.b32  	%r24, %r3, 3;
	setp.eq.s32 	%p3, %r24, 3;
	@%p3 bra 	$L__BB6_4;
	mul.wide.s32 	%rd6, %r12, 4;
	sub.s64 	%rd3, %rd2, %rd6;
	add.s32 	%r25, %r3, 1;
	and.b32  	%r26, %r25, 3;
	neg.s32 	%r44, %r26;
$L__BB6_3:
	.pragma "nounroll";
	mul.wide.s32 	%rd7, %r46, 4;
	add.s64 	%rd8, %rd3, %rd7;
	add.s64 	%rd9, %rd1, %rd7;
	add.s64 	%rd10, %rd2, %rd7;
	ld.global.u32 	%r27, [%rd10];
	ld.global.u32 	%r28, [%rd8];
	add.s32 	%r29, %r28, %r27;
	st.global.u32 	[%rd9], %r29;
	add.s32 	%r46, %r46, %r1;
	add.s32 	%r44, %r44, 1;
	setp.ne.s32 	%p4, %r44, 0;
	@%p4 bra 	$L__BB6_3;
$L__BB6_4:
	setp.lt.u32 	%p5, %r3, 3;
	@%p5 bra 	$L__BB6_7;
	mul.wide.s32 	%rd16, %r1, 4;
	shl.b32 	%r43, %r1, 2;
$L__BB6_6:
	mul.wide.s32 	%rd11, %r46, 4;
	add.s64 	%rd12, %rd2, %rd11;
	ld.global.u32 	%r30, [%rd12];
	sub.s32 	%r31, %r46, %r12;
	mul.wide.s32 	%rd13, %r31, 4;
	add.s64 	%rd14, %rd2, %rd13;
	ld.global.u32 	%r32, [%rd14];
	add.s32 	%r33, %r32, %r30;
	add.s64 	%rd15, %rd1, %rd11;
	st.global.u32 	[%rd15], %r33;
	add.s64 	%rd17, %rd12, %rd16;
	ld.global.u32 	%r34, [%rd17];
	add.s64 	%rd18, %rd14, %rd16;
	ld.global.u32 	%r35, [%rd18];
	add.s32 	%r36, %r35, %r34;
	add.s64 	%rd19, %rd15, %rd16;
	st.global.u32 	[%rd19], %r36;
	add.s64 	%rd20, %rd17, %rd16;
	ld.global.u32 	%r37, [%rd20];
	add.s64 	%rd21, %rd18, %rd16;
	ld.global.u32 	%r38, [%rd21];
	add.s32 	%r39, %r38, %r37;
	add.s64 	%rd22, %rd19, %rd16;
	st.global.u32 	[%rd22], %r39;
	add.s64 	%rd23, %rd20, %rd16;
	ld.global.u32 	%r40, [%rd23];
	add.s64 	%rd24, %rd21, %rd16;
	ld.global.u32 	%r41, [%rd24];
	add.s32 	%r42, %r41, %r40;
	add.s64 	%rd25, %rd22, %rd16;
	st.global.u32 	[%rd25], %r42;
	add.s32 	%r46, %r43, %r46;
	setp.lt.s32 	%p6, %r46, 16;
	@%p6 bra 	$L__BB6_6;
$L__BB6_7:
	ret;

}
	// .globl	_Z16arraysChangeGridPjS_i
.visible .entry _Z16arraysChangeGridPjS_i(
	.param .u64 .ptr .align 1 _Z16arraysChangeGridPjS_i_param_0,
	.param .u64 .ptr .align 1 _Z16arraysChangeGridPjS_i_param_1,
	.param .u32 _Z16arraysChangeGridPjS_i_param_2
)
{
	.reg .pred 	%p<7>;
	.reg .b32 	%r<37>;
	.reg .b64 	%rd<18>;

	ld.param.u64 	%rd3, [_Z16arraysChangeGridPjS_i_param_0];
	ld.param.u64 	%rd4, [_Z16arraysChangeGridPjS_i_param_1];
	ld.param.u32 	%r12, [_Z16arraysChangeGridPjS_i_param_2];
	cvta.to.global.u64 	%rd1, %rd3;
	cvta.to.global.u64 	%rd2, %rd4;
	mov.u32 	%r13, %ctaid.x;
	mov.u32 	%r14, %ntid.x;
	mov.u32 	%r15, %tid.x;
	mad.lo.s32 	%r16, %r13, %r14, %r15;
	mov.u32 	%r17, %nctaid.x;
	mul.lo.s32 	%r1, %r17, %r14;
	add.s32 	%r35, %r16, %r12;
	setp.gt.s32 	%p1, %r35, 15;
	@%p1 bra 	$L__BB7_7;
	add.s32 	%r18, %r35, %r1;
	max.s32 	%r19, %r18, 16;
	setp.lt.s32 	%p2, %r18, 16;
	selp.u32 	%r20, 1, 0, %p2;
	add.s32 	%r21, %r18, %r20;
	sub.s32 	%r22, %r19, %r21;
	div.u32 	%r23, %r22, %r1;
	add.s32 	%r3, %r23, %r20;
	and.b32  	%r24, %r3, 3;
	setp.eq.s32 	%p3, %r24, 3;
	@%p3 bra 	$L__BB7_4;
	add.s32 	%r25, %r3, 1;
	and.b32  	%r26, %r25, 3;
	neg.s32 	%r33, %r26;
$L__BB7_3:
	.pragma "nounroll";
	mul.wide.s32 	%rd5, %r35, 4;
	add.s64 	%rd6, %rd1, %rd5;
	add.s64 	%rd7, %rd2, %rd5;
	ld.global.u32 	%r27, [%rd7];
	st.global.u32 	[%rd6], %r27;
	add.s32 	%r35, %r35, %r1;
	add.s32 	%r33, %r33, 1;
	setp.ne.s32 	%p4, %r33, 0;
	@%p4 bra 	$L__BB7_3;
$L__BB7_4:
	setp.lt.u32 	%p5, %r3, 3;
	@%p5 bra 	$L__BB7_7;
	mul.wide.s32 	%rd11, %r1, 4;
	shl.b32 	%r32, %r1, 2;
$L__BB7_6:
	mul.wide.s32 	%rd8, %r35, 4;
	add.s64 	%rd9, %rd2, %rd8;
	ld.global.u32 	%r28, [%rd9];
	add.s64 	%rd10, %rd1, %rd8;
	st.global.u32 	[%rd10], %r28;
	add.s64 	%rd12, %rd9, %rd11;
	ld.global.u32 	%r29, [%rd12];
	add.s64 	%rd13, %rd10, %rd11;
	st.global.u32 	[%rd13], %r29;
	add.s64 	%rd14, %rd12, %rd11;
	ld.global.u32 	%r30, [%rd14];
	add.s64 	%rd15, %rd13, %rd11;
	st.global.u32 	[%rd15], %r30;
	add.s64 	%rd16, %rd14, %rd11;
	ld.global.u32 	%r31, [%rd16];
	add.s64 	%rd17, %rd15, %rd11;
	st.global.u32 	[%rd17], %r31;
	add.s32 	%r35, %r32, %r35;
	setp.lt.s32 	%p6, %r35, 16;
	@%p6 bra 	$L__BB7_6;
$L__BB7_7:
	ret;

}
	// .globl	_Z11prefixGrid1PPjS0_ii
.visible .entry _Z11prefixGrid1PPjS0_ii(
	.param .u64 .ptr .align 1 _Z11prefixGrid1PPjS0_ii_param_0,
	.param .u64 .ptr .align 1 _Z11prefixGrid1PPjS0_ii_param_1,
	.param .u32 _Z11prefixGrid1PPjS0_ii_param_2,
	.param .u32 _Z11prefixGrid1PPjS0_ii_param_3
)
{
	.reg .pred 	%p<7>;
	.reg .b32 	%r<49>;
	.reg .b64 	%rd<73>;

	ld.param.u64 	%rd4, [_Z11prefixGrid1PPjS0_ii_param_0];
	ld.param.u64 	%rd5, [_Z11prefixGrid1PPjS0_ii_param_1];
	ld.param.u32 	%r12, [_Z11prefixGrid1PPjS0_ii_param_2];
	ld.param.u32 	%r13, [_Z11prefixGrid1PPjS0_ii_param_3];
	cvta.to.global.u64 	%rd1, %rd5;
	cvta.to.global.u64 	%rd2, %rd4;
	mov.u32 	%r14, %ctaid.x;
	mov.u32 	%r15, %ntid.x;
	mov.u32 	%r16, %tid.x;
	mad.lo.s32 	%r17, %r14, %r15, %r16;
	mov.u32 	%r18, %nctaid.x;
	mul.lo.s32 	%r1, %r15, %r18;
	add.s32 	%r47, %r17, %r13;
	setp.gt.s32 	%p1, %r47, 15;
	@%p1 bra 	$L__BB8_7;
	add.s32 	%r19, %r47, %r1;
	max.s32 	%r20, %r19, 16;
	setp.lt.s32 	%p2, %r19, 16;
	selp.u32 	%r21, 1, 0, %p2;
	add.s32 	%r22, %r19, %r21;
	sub.s32 	%r23, %r20, %r22;
	div.u32 	%r24, %r23, %r1;
	add.s32 	%r3, %r24, %r21;
	and.b32  	%r25, %r3, 3;
	setp.eq.s32 	%p3, %r25, 3;
	@%p3 bra 	$L__BB8_4;
	mul.wide.s32 	%rd6, %r13, 8;
	sub.s64 	%rd3, %rd2, %rd6;
	add.s32 	%r26, %r3, 1;
	and.b32  	%r27, %r26, 3;
	neg.s32 	%r45, %r27;
	mul.wide.s32 	%rd13, %r12, 4;
$L__BB8_3:
	.pragma "nounroll";
	mul.wide.s32 	%rd7, %r47, 8;
	add.s64 	%rd8, %rd3, %rd7;
	add.s64 	%rd9, %rd1, %rd7;
	add.s64 	%rd10, %rd2, %rd7;
	ld.global.u64 	%rd11, [%rd10];
	cvta.to.global.u64 	%rd12, %rd11;
	add.s64 	%rd14, %rd12, %rd13;
	ld.global.u32 	%r28, [%rd14];
	ld.global.u64 	%rd15, [%rd8];
	cvta.to.global.u64 	%rd16, %rd15;
	add.s64 	%rd17, %rd16, %rd13;
	ld.global.u32 	%r29, [%rd17];
	add.s32 	%r30, %r29, %r28;
	ld.global.u64 	%rd18, [%rd9];
	cvta.to.global.u64 	%rd19, %rd18;
	add.s64 	%rd20, %rd19, %rd13;
	st.global.u32 	[%rd20], %r30;
	add.s32 	%r47, %r47, %r1;
	add.s32 	%r45, %r45, 1;
	setp.ne.s32 	%p4, %r45, 0;
	@%p4 bra 	$L__BB8_3;
$L__BB8_4:
	setp.lt.u32 	%p5, %r3, 3;
	@%p5 bra 	$L__BB8_7;
	mul.wide.s32 	%rd25, %r12, 4;
	mul.wide.s32 	%rd36, %r1, 8;
	shl.b32 	%r44, %r1, 2;
$L__BB8_6:
	mul.wide.s32 	%rd21, %r47, 8;
	add.s64 	%rd22, %rd2, %rd21;
	ld.global.u64 	%rd23, [%rd22];
	cvta.to.global.u64 	%rd24, %rd23;
	add.s64 	%rd26, %rd24, %rd25;
	ld.global.u32 	%r31, [%rd26];
	sub.s32 	%r32, %r47, %r13;
	mul.wide.s32 	%rd27, %r32, 8;
	add.s64 	%rd28, %rd2, %rd27;
	ld.global.u64 	%rd29, [%rd28];
	cvta.to.global.u64 	%rd30, %rd29;
	add.s64 	%rd31, %rd30, %rd25;
	ld.global.u32 	%r33, [%rd31];
	add.s32 	%r34, %r33, %r31;
	add.s64 	%rd32, %rd1, %rd21;
	ld.global.u64 	%rd33, [%rd32];
	cvta.to.global.u64 	%rd34, %rd33;
	add.s64 	%rd35, %rd34, %rd25;
	st.global.u32 	[%rd35], %r34;
	add.s64 	%rd37, %rd22, %rd36;
	ld.global.u64 	%rd38, [%rd37];
	cvta.to.global.u64 	%rd39, %rd38;
	add.s64 	%rd40, %rd39, %rd25;
	ld.global.u32 	%r35, [%rd40];
	add.s64 	%rd41, %rd28, %rd36;
	ld.global.u64 	%rd42, [%rd41];
	cvta.to.global.u64 	%rd43, %rd42;
	add.s64 	%rd44, %rd43, %rd25;
	ld.global.u32 	%r36, [%rd44];
	add.s32 	%r37, %r36, %r35;
	add.s64 	%rd45, %rd32, %rd36;
	ld.global.u64 	%rd46, [%rd45];
	cvta.to.global.u64 	%rd47, %rd46;
	add.s64 	%rd48, %rd47, %rd25;
	st.global.u32 	[%rd48], %r37;
	add.s64 	%rd49, %rd37, %rd36;
	ld.global.u64 	%rd50, [%rd49];
	cvta.to.global.u64 	%rd51, %rd50;
	add.s64 	%rd52, %rd51, %rd25;
	ld.global.u32 	%r38, [%rd52];
	add.s64 	%rd53, %rd41, %rd36;
	ld.global.u64 	%rd54, [%rd53];
	cvta.to.global.u64 	%rd55, %rd54;
	add.s64 	%rd56, %rd55, %rd25;
	ld.global.u32 	%r39, [%rd56];
	add.s32 	%r40, %r39, %r38;
	add.s64 	%rd57, %rd45, %rd36;
	ld.global.u64 	%rd58, [%rd57];
	cvta.to.global.u64 	%rd59, %rd58;
	add.s64 	%rd60, %rd59, %rd25;
	st.global.u32 	[%rd60], %r40;
	add.s64 	%rd61, %rd49, %rd36;
	ld.global.u64 	%rd62, [%rd61];
	cvta.to.global.u64 	%rd63, %rd62;
	add.s64 	%rd64, %rd63, %rd25;
	ld.global.u32 	%r41, [%rd64];
	add.s64 	%rd65, %rd53, %rd36;
	ld.global.u64 	%rd66, [%rd65];
	cvta.to.global.u64 	%rd67, %rd66;
	add.s64 	%rd68, %rd67, %rd25;
	ld.global.u32 	%r42, [%rd68];
	add.s32 	%r43, %r42, %r41;
	add.s64 	%rd69, %rd57, %rd36;
	ld.global.u64 	%rd70, [%rd69];
	cvta.to.global.u64 	%rd71, %rd70;
	add.s64 	%rd72, %rd71, %rd25;
	st.global.u32 	[%rd72], %r43;
	add.s32 	%r47, %r44, %r47;
	setp.lt.s32 	%p6, %r47, 16;
	@%p6 bra 	$L__BB8_6;
$L__BB8_7:
	ret;

}
	// .globl	_Z17arraysChangeGrid1PPjS0_ii
.visible .entry _Z17arraysChangeGrid1PPjS0_ii(
	.param .u64 .ptr .align 1 _Z17arraysChangeGrid1PPjS0_ii_param_0,
	.param .u64 .ptr .align 1 _Z17arraysChangeGrid1PPjS0_ii_param_1,
	.param .u32 _Z17arraysChangeGrid1PPjS0_ii_param_2,
	.param .u32 _Z17arraysChangeGrid1PPjS0_ii_param_3
)
{
	.reg .pred 	%p<7>;
	.reg .b32 	%r<38>;
	.reg .b64 	%rd<50>;

	ld.param.u64 	%rd3, [_Z17arraysChangeGrid1PPjS0_ii_param_0];
	ld.param.u64 	%rd4, [_Z17arraysChangeGrid1PPjS0_ii_param_1];
	ld.param.u32 	%r12, [_Z17arraysChangeGrid1PPjS0_ii_param_2];
	ld.param.u32 	%r13, [_Z17arraysChangeGrid1PPjS0_ii_param_3];
	cvta.to.global.u64 	%rd1, %rd3;
	cvta.to.global.u64 	%rd2, %rd4;
	mov.u32 	%r14, %ctaid.x;
	mov.u32 	%r15, %ntid.x;
	mov.u32 	%r16, %tid.x;
	mad.lo.s32 	%r17, %r14, %r15, %r16;
	mov.u32 	%r18, %nctaid.x;
	mul.lo.s32 	%r1, %r15, %r18;
	add.s32 	%r36, %r17, %r13;
	setp.gt.s32 	%p1, %r36, 15;
	@%p1 bra 	$L__BB9_7;
	add.s32 	%r19, %r36, %r1;
	max.s32 	%r20, %r19, 16;
	setp.lt.s32 	%p2, %r19, 16;
	selp.u32 	%r21, 1, 0, %p2;
	add.s32 	%r22, %r19, %r21;
	sub.s32 	%r23, %r20, %r22;
	div.u32 	%r24, %r23, %r1;
	add.s32 	%r3, %r24, %r21;
	and.b32  	%r25, %r3, 3;
	setp.eq.s32 	%p3, %r25, 3;
	@%p3 bra 	$L__BB9_4;
	add.s32 	%r26, %r3, 1;
	and.b32  	%r27, %r26, 3;
	neg.s32 	%r34, %r27;
	mul.wide.s32 	%rd10, %r12, 4;
$L__BB9_3:
	.pragma "nounroll";
	mul.wide.s32 	%rd5, %r36, 8;
	add.s64 	%rd6, %rd1, %rd5;
	add.s64 	%rd7, %rd2, %rd5;
	ld.global.u64 	%rd8, [%rd7];
	cvta.to.global.u64 	%rd9, %rd8;
	add.s64 	%rd11, %rd9, %rd10;
	ld.global.u32 	%r28, [%rd11];
	ld.global.u64 	%rd12, [%rd6];
	cvta.to.global.u64 	%rd13, %rd12;
	add.s64 	%rd14, %rd13, %rd10;
	st.global.u32 	[%rd14], %r28;
	add.s32 	%r36, %r36, %r1;
	add.s32 	%r34, %r34, 1;
	setp.ne.s32 	%p4, %r34, 0;
	@%p4 bra 	$L__BB9_3;
$L__BB9_4:
	setp.lt.u32 	%p5, %r3, 3;
	@%p5 bra 	$L__BB9_7;
	mul.wide.s32 	%rd19, %r12, 4;
	mul.wide.s32 	%rd25, %r1, 8;
	shl.b32 	%r33, %r1, 2;
$L__BB9_6:
	mul.wide.s32 	%rd15, %r36, 8;
	add.s64 	%rd16, %rd2, %rd15;
	ld.global.u64 	%rd17, [%rd16];
	cvta.to.global.u64 	%rd18, %rd17;
	add.s64 	%rd20, %rd18, %rd19;
	ld.global.u32 	%r29, [%rd20];
	add.s64 	%rd21, %rd1, %rd15;
	ld.global.u64 	%rd22, [%rd21];
	cvta.to.global.u64 	%rd23, %rd22;
	add.s64 	%rd24, %rd23, %rd19;
	st.global.u32 	[%rd24], %r29;
	add.s64 	%rd26, %rd16, %rd25;
	ld.global.u64 	%rd27, [%rd26];
	cvta.to.global.u64 	%rd28, %rd27;
	add.s64 	%rd29, %rd28, %rd19;
	ld.global.u32 	%r30, [%rd29];
	add.s64 	%rd30, %rd21, %rd25;
	ld.global.u64 	%rd31, [%rd30];
	cvta.to.global.u64 	%rd32, %rd31;
	add.s64 	%rd33, %rd32, %rd19;
	st.global.u32 	[%rd33], %r30;
	add.s64 	%rd34, %rd26, %rd25;
	ld.global.u64 	%rd35, [%rd34];
	cvta.to.global.u64 	%rd36, %rd35;
	add.s64 	%rd37, %rd36, %rd19;
	ld.global.u32 	%r31, [%rd37];
	add.s64 	%rd38, %rd30, %rd25;
	ld.global.u64 	%rd39, [%rd38];
	cvta.to.global.u64 	%rd40, %rd39;
	add.s64 	%rd41, %rd40, %rd19;
	st.global.u32 	[%rd41], %r31;
	add.s64 	%rd42, %rd34, %rd25;
	ld.global.u64 	%rd43, [%rd42];
	cvta.to.global.u64 	%rd44, %rd43;
	add.s64 	%rd45, %rd44, %rd19;
	ld.global.u32 	%r32, [%rd45];
	add.s64 	%rd46, %rd38, %rd25;
	ld.global.u64 	%rd47, [%rd46];
	cvta.to.global.u64 	%rd48, %rd47;
	add.s64 	%rd49, %rd48, %rd19;
	st.global.u32 	[%rd49], %r32;
	add.s32 	%r36, %r33, %r36;
	setp.lt.s32 	%p6, %r36, 16;
	@%p6 bra 	$L__BB9_6;
$L__BB9_7:
	ret;

}
	// .globl	_Z4sortP3MBRS0_PjPS1_iii
.visible .entry _Z4sortP3MBRS0_PjPS1_iii(
	.param .u64 .ptr .align 1 _Z4sortP3MBRS0_PjPS1_iii_param_0,
	.param .u64 .ptr .align 1 _Z4sortP3MBRS0_PjPS1_iii_param_1,
	.param .u64 .ptr .align 1 _Z4sortP3MBRS0_PjPS1_iii_param_2,
	.param .u64 .ptr .align 1 _Z4sortP3MBRS0_PjPS1_iii_param_3,
	.param .u32 _Z4sortP3MBRS0_PjPS1_iii_param_4,
	.param .u32 _Z4sortP3MBRS0_PjPS1_iii_param_5,
	.param .u32 _Z4sortP3MBRS0_PjPS1_iii_param_6
)
{
	.reg .pred 	%p<6>;
	.reg .b32 	%r<35>;
	.reg .b64 	%rd<43>;

	ld.param.u64 	%rd11, [_Z4sortP3MBRS0_PjPS1_iii_param_0];
	ld.param.u64 	%rd12, [_Z4sortP3MBRS0_PjPS1_iii_param_1];
	ld.param.u64 	%rd13, [_Z4sortP3MBRS0_PjPS1_iii_param_2];
	ld.param.u64 	%rd14, [_Z4sortP3MBRS0_PjPS1_iii_param_3];
	ld.param.u32 	%r12, [_Z4sortP3MBRS0_PjPS1_iii_param_4];
	ld.param.u32 	%r13, [_Z4sortP3MBRS0_PjPS1_iii_param_5];
	ld.param.u32 	%r14, [_Z4sortP3MBRS0_PjPS1_iii_param_6];
	cvta.to.global.u64 	%rd1, %rd14;
	mov.u32 	%r15, %ctaid.x;
	mov.u32 	%r1, %ntid.x;
	mov.u32 	%r16, %tid.x;
	mad.lo.s32 	%r32, %r15, %r1, %r16;
	setp.ge.s32 	%p1, %r32, %r12;
	@%p1 bra 	$L__BB10_8;
	cvt.u64.u32 	%rd2, %r14;
	mul.wide.s32 	%rd15, %r13, 8;
	add.s64 	%rd3, %rd1, %rd15;
	div.s32 	%r17, %r12, %r13;
	mul.lo.s32 	%r18, %r17, %r13;
	sub.s32 	%r19, %r12, %r18;
	setp.ne.s32 	%p2, %r19, 0;
	selp.u32 	%r20, 1, 0, %p2;
	add.s32 	%r3, %r17, %r20;
	mov.u32 	%r21, %nctaid.x;
	mul.lo.s32 	%r4, %r21, %r1;
	cvta.to.global.u64 	%rd4, %rd11;
	cvta.to.global.u64 	%rd5, %rd13;
	cvta.to.global.u64 	%rd6, %rd12;
$L__BB10_2:
	div.s32 	%r6, %r32, %r3;
	setp.ne.s32 	%p3, %r6, 0;
	mul.wide.s32 	%rd16, %r32, 48;
	add.s64 	%rd17, %rd4, %rd16;
	add.s64 	%rd7, %rd17, 32;
	@%p3 bra 	$L__BB10_4;
	ld.global.u64 	%rd42, [%rd7];
	mov.b32 	%r33, 0;
	bra.uni 	$L__BB10_5;
$L__BB10_4:
	mul.wide.s32 	%rd18, %r6, 8;
	add.s64 	%rd19, %rd1, %rd18;
	ld.global.u64 	%rd20, [%rd19+-8];
	cvta.to.global.u64 	%rd21, %rd20;
	ld.global.u64 	%rd42, [%rd7];
	cvt.u32.u64 	%r22, %rd2;
	shr.u64 	%rd22, %rd42, %r22;
	shl.b64 	%rd23, %rd22, 2;
	and.b64  	%rd24, %rd23, 60;
	add.s64 	%rd25, %rd21, %rd24;
	ld.global.u32 	%r33, [%rd25];
$L__BB10_5:
	cvt.u32.u64 	%r25, %rd2;
	shr.u64 	%rd26, %rd42, %r25;
	and.b64  	%rd27, %rd26, 15;
	setp.eq.s64 	%p4, %rd27, 0;
	mov.b32 	%r34, 0;
	@%p4 bra 	$L__BB10_7;
	ld.global.u64 	%rd28, [%rd3+-8];
	cvta.to.global.u64 	%rd29, %rd28;
	shl.b64 	%rd31, %rd26, 2;
	and.b64  	%rd32, %rd31, 60;
	add.s64 	%rd33, %rd29, %rd32;
	ld.global.u32 	%r34, [%rd33+-4];
$L__BB10_7:
	add.s32 	%r27, %r34, %r33;
	mul.wide.s32 	%rd34, %r32, 4;
	add.s64 	%rd35, %rd5, %rd34;
	ld.global.u32 	%r28, [%rd35];
	add.s32 	%r29, %r27, %r28;
	mul.wide.u32 	%rd36, %r29, 48;
	add.s64 	%rd37, %rd6, %rd36;
	ld.global.u64 	%rd38, [%rd7+-32];
	ld.global.u64 	%rd39, [%rd7+-24];
	ld.global.u64 	%rd40, [%rd7+-16];
	ld.global.u64 	%rd41, [%rd7+-8];
	ld.global.v2.u32 	{%r30, %r31}, [%rd7+8];
	st.global.u64 	[%rd37], %rd38;
	st.global.u64 	[%rd37+8], %rd39;
	st.global.u64 	[%rd37+16], %rd40;
	st.global.u64 	[%rd37+24], %rd41;
	st.global.u64 	[%rd37+32], %rd42;
	st.global.v2.u32 	[%rd37+40], {%r30, %r31};
	add.s32 	%r32, %r32, %r4;
	setp.lt.s32 	%p5, %r32, %r12;
	@%p5 bra 	$L__BB10_2;
$L__BB10_8:
	ret;

}
	// .globl	_Z5sortXP3MBRS0_ii
.visible .entry _Z5sortXP3MBRS0_ii(
	.param .u64 .ptr .align 1 _Z5sortXP3MBRS0_ii_param_0,
	.param .u64 .ptr .align 1 _Z5sortXP3MBRS0_ii_param_1,
	.param .u32 _Z5sortXP3MBRS0_ii_param_2,
	.param .u32 _Z5sortXP3MBRS0_ii_param_3
)
{
	.reg .pred 	%p<88>;
	.reg .b32 	%r<120>;
	.reg .b64 	%rd<47>;

	ld.param.u64 	%rd5, [_Z5sortXP3MBRS0_ii_param_0];
	ld.param.u64 	%rd6, [_Z5sortXP3MBRS0_ii_param_1];
	ld.param.u32 	%r37, [_Z5sortXP3MBRS0_ii_param_2];
	ld.param.u32 	%r38, [_Z5sortXP3MBRS0_ii_param_3];
	cvta.to.global.u64 	%rd1, %rd6;
	cvta.to.global.u64 	%rd2, %rd5;
	mov.u32 	%r39, %tid.x;
	mov.u32 	%r40, %ntid.x;
	mov.u32 	%r41, %ctaid.x;
	mad.lo.s32 	%r119, %r40, %r41, %r39;
	mov.u32 	%r42, %nctaid.x;
	mul.lo.s32 	%r2, %r40, %r42;
	setp.ge.s32 	%p1, %r119, %r38;
	@%p1 bra 	$L__BB11_16;
	setp.gt.s32 	%p2, %r37, 0;
	@%p2 bra 	$L__BB11_2;
	bra.uni 	$L__BB11_15;
$L__BB11_2:
	add.s32 	%r3, %r119, 1;
	mov.b32 	%r104, 0;
	mov.u32 	%r105, %r119;
$L__BB11_3:
	mul.lo.s32 	%r50, %r2, %r104;
	add.s32 	%r51, %r3, %r50;
	add.s32 	%r52, %r119, %r50;
	rem.s32 	%r53, %r105, %r37;
	sub.s32 	%r6, %r105, %r53;
	add.s32 	%r54, %r6, %r37;
	mul.wide.s32 	%rd16, %r105, 48;
	add.s64 	%rd3, %rd2, %rd16;
	ld.global.u64 	%rd4, [%rd3];
	sub.s32 	%r55, %r51, %r53;
	max.s32 	%r56, %r54, %r55;
	add.s32 	%r57, %r53, %r56;
	sub.s32 	%r7, %r57, %r52;
	and.b32  	%r8, %r7, 7;
	sub.s32 	%r58, %r52, %r57;
	setp.gt.u32 	%p4, %r58, -8;
	mov.b32 	%r118, 0;
	mov.u32 	%r111, %r6;
	@%p4 bra 	$L__BB11_6;
	and.b32  	%r60, %r7, -8;
	neg.s32 	%r106, %r60;
	mov.b32 	%r118, 0;
	mov.u32 	%r111, %r6;
$L__BB11_5:
	.pragma "nounroll";
	mul.wide.s32 	%rd17, %r111, 48;
	add.s64 	%rd18, %rd2, %rd17;
	ld.global.u64 	%rd19, [%rd18];
	setp.gt.s64 	%p5, %rd4, %rd19;
	setp.eq.s64 	%p6, %rd4, %rd19;
	setp.gt.s32 	%p7, %r105, %r111;
	and.pred  	%p8, %p7, %p6;
	or.pred  	%p9, %p5, %p8;
	selp.u32 	%r61, 1, 0, %p9;
	add.s32 	%r62, %r118, %r61;
	ld.global.u64 	%rd20, [%rd18+48];
	setp.gt.s64 	%p10, %rd4, %rd20;
	setp.eq.s64 	%p11, %rd4, %rd20;
	add.s32 	%r63, %r111, 1;
	setp.gt.s32 	%p12, %r105, %r63;
	and.pred  	%p13, %p12, %p11;
	or.pred  	%p14, %p10, %p13;
	selp.u32 	%r64, 1, 0, %p14;
	add.s32 	%r65, %r62, %r64;
	ld.global.u64 	%rd21, [%rd18+96];
	setp.gt.s64 	%p15, %rd4, %rd21;
	setp.eq.s64 	%p16, %rd4, %rd21;
	add.s32 	%r66, %r111, 2;
	setp.gt.s32 	%p17, %r105, %r66;
	and.pred  	%p18, %p17, %p16;
	or.pred  	%p19, %p15, %p18;
	selp.u32 	%r67, 1, 0, %p19;
	add.s32 	%r68, %r65, %r67;
	ld.global.u64 	%rd22, [%rd18+144];
	setp.gt.s64 	%p20, %rd4, %rd22;
	setp.eq.s64 	%p21, %rd4, %rd22;
	add.s32 	%r69, %r111, 3;
	setp.gt.s32 	%p22, %r105, %r69;
	and.pred  	%p23, %p22, %p21;
	or.pred  	%p24, %p20, %p23;
	selp.u32 	%r70, 1, 0, %p24;
	add.s32 	%r71, %r68, %r70;
	ld.global.u64 	%rd23, [%rd18+192];
	setp.gt.s64 	%p25, %rd4, %rd23;
	setp.eq.s64 	%p26, %rd4, %rd23;
	add.s32 	%r72, %r111, 4;
	setp.gt.s32 	%p27, %r105, %r72;
	and.pred  	%p28, %p27, %p26;
	or.pred  	%p29, %p25, %p28;
	selp.u32 	%r73, 1, 0, %p29;
	add.s32 	%r74, %r71, %r73;
	ld.global.u64 	%rd24, [%rd18+240];
	setp.gt.s64 	%p30, %rd4, %rd24;
	setp.eq.s64 	%p31, %rd4, %rd24;
	add.s32 	%r75, %r111, 5;
	setp.gt.s32 	%p32, %r105, %r75;
	and.pred  	%p33, %p32, %p31;
	or.pred  	%p34, %p30, %p33;
	selp.u32 	%r76, 1, 0, %p34;
	add.s32 	%r77, %r74, %r76;
	ld.global.u64 	%rd25, [%rd18+288];
	setp.gt.s64 	%p35, %rd4, %rd25;
	setp.eq.s64 	%p36, %rd4, %rd25;
	add.s32 	%r78, %r111, 6;
	setp.gt.s32 	%p37, %r105, %r78;
	and.pred  	%p38, %p37, %p36;
	or.pred  	%p39, %p35, %p38;
	selp.u32 	%r79, 1, 0, %p39;
	add.s32 	%r80, %r77, %r79;
	ld.global.u64 	%rd26, [%rd18+336];
	setp.gt.s64 	%p40, %rd4, %rd26;
	setp.eq.s64 	%p41, %rd4, %rd26;
	add.s32 	%r81, %r111, 7;
	setp.gt.s32 	%p42, %r105, %r81;
	and.pred  	%p43, %p42, %p41;
	or.pred  	%p44, %p40, %p43;
	selp.u32 	%r82, 1, 0, %p44;
	add.s32 	%r118, %r80, %r82;
	add.s32 	%r111, %r111, 8;
	add.s32 	%r106, %r106, 8;
	setp.eq.s32 	%p45, %r106, 0;
	@%p45 bra 	$L__BB11_6;
	bra.uni 	$L__BB11_5;
$L__BB11_6:
	setp.eq.s32 	%p46, %r8, 0;
	@%p46 bra 	$L__BB11_14;
	and.b32  	%r20, %r7, 3;
	setp.lt.u32 	%p47, %r8, 4;
	@%p47 bra 	$L__BB11_9;
	mul.wide.s32 	%rd27, %r111, 48;
	add.s64 	%rd28, %rd2, %rd27;
	ld.global.u64 	%rd29, [%rd28];
	setp.gt.s64 	%p48, %rd4, %rd29;
	setp.eq.s64 	%p49, %rd4, %rd29;
	setp.gt.s32 	%p50, %r105, %r111;
	and.pred  	%p51, %p50, %p49;
	or.pred  	%p52, %p48, %p51;
	selp.u32 	%r84, 1, 0, %p52;
	add.s32 	%r85, %r118, %r84;
	add.s32 	%r86, %r111, 1;
	ld.global.u64 	%rd30, [%rd28+48];
	setp.gt.s64 	%p53, %rd4, %rd30;
	setp.eq.s64 	%p54, %rd4, %rd30;
	setp.gt.s32 	%p55, %r105, %r86;
	and.pred  	%p56, %p55, %p54;
	or.pred  	%p57, %p53, %p56;
	selp.u32 	%r87, 1, 0, %p57;
	add.s32 	%r88, %r85, %r87;
	add.s32 	%r89, %r111, 2;
	ld.global.u64 	%rd31, [%rd28+96];
	setp.gt.s64 	%p58, %rd4, %rd31;
	setp.eq.s64 	%p59, %rd4, %rd31;
	setp.gt.s32 	%p60, %r105, %r89;
	and.pred  	%p61, %p60, %p59;
	or.pred  	%p62, %p58, %p61;
	selp.u32 	%r90, 1, 0, %p62;
	add.s32 	%r91, %r88, %r90;
	add.s32 	%r92, %r111, 3;
	ld.global.u64 	%rd32, [%rd28+144];
	setp.gt.s64 	%p63, %rd4, %rd32;
	setp.eq.s64 	%p64, %rd4, %rd32;
	setp.gt.s32 	%p65, %r105, %r92;
	and.pred  	%p66, %p65, %p64;
	or.pred  	%p67, %p63, %p66;
	selp.u32 	%r93, 1, 0, %p67;
	add.s32 	%r118, %r91, %r93;
	add.s32 	%r111, %r111, 4;
$L__BB11_9:
	setp.eq.s32 	%p68, %r20, 0;
	@%p68 bra 	$L__BB11_14;
	setp.eq.s32 	%p69, %r20, 1;
	@%p69 bra 	$L__BB11_12;
	mul.wide.s32 	%rd33, %r111, 48;
	add.s64 	%rd34, %rd2, %rd33;
	ld.global.u64 	%rd35, [%rd34];
	setp.gt.s64 	%p70, %rd4, %rd35;
	setp.eq.s64 	%p71, %rd4, %rd35;
	setp.gt.s32 	%p72, %r105, %r111;
	and.pred  	%p73, %p72, %p71;
	or.pred  	%p74, %p70, %p73;
	selp.u32 	%r95, 1, 0, %p74;
	add.s32 	%r96, %r118, %r95;
	add.s32 	%r97, %r111, 1;
	ld.global.u64 	%rd36, [%rd34+48];
	setp.gt.s64 	%p75, %rd4, %rd36;
	setp.eq.s64 	%p76, %rd4, %rd36;
	setp.gt.s32 	%p77, %r105, %r97;
	and.pred  	%p78, %p77, %p76;
	or.pred  	%p79, %p75, %p78;
	selp.u32 	%r98, 1, 0, %p79;
	add.s32 	%r118, %r96, %r98;
	add.s32 	%r111, %r111, 2;
$L__BB11_12:
	and.b32  	%r99, %r7, 1;
	setp.eq.b32 	%p80, %r99, 1;
	not.pred 	%p81, %p80;
	@%p81 bra 	$L__BB11_14;
	mul.wide.s32 	%rd37, %r111, 48;
	add.s64 	%rd38, %rd2, %rd37;
	ld.global.u64 	%rd39, [%rd38];
	setp.gt.s64 	%p82, %rd4, %rd39;
	setp.eq.s64 	%p83, %rd4, %rd39;
	setp.gt.s32 	%p84, %r105, %r111;
	and.pred  	%p85, %p84, %p83;
	or.pred  	%p86, %p82, %p85;
	selp.u32 	%r100, 1, 0, %p86;
	add.s32 	%r118, %r118, %r100;
$L__BB11_14:
	add.s32 	%r101, %r118, %r6;
	mul.wide.s32 	%rd41, %r101, 48;
	add.s64 	%rd42, %rd1, %rd41;
	ld.global.u64 	%rd43, [%rd3+8];
	ld.global.u64 	%rd44, [%rd3+16];
	ld.global.u64 	%rd45, [%rd3+24];
	ld.global.u64 	%rd46, [%rd3+32];
	ld.global.v2.u32 	{%r102, %r103}, [%rd3+40];
	st.global.u64 	[%rd42], %rd4;
	st.global.u64 	[%rd42+8], %rd43;
	st.global.u64 	[%rd42+16], %rd44;
	st.global.u64 	[%rd42+24], %rd45;
	st.global.u64 	[%rd42+32], %rd46;
	st.global.v2.u32 	[%rd42+40], {%r102, %r103};
	add.s32 	%r105, %r105, %r2;
	setp.lt.s32 	%p87, %r105, %r38;
	add.s32 	%r104, %r104, 1;
	@%p87 bra 	$L__BB11_3;
	bra.uni 	$L__BB11_16;
$L__BB11_15:
	rem.s32 	%r43, %r119, %r37;
	sub.s32 	%r44, %r119, %r43;
	mul.wide.s32 	%rd7, %r44, 48;
	add.s64 	%rd8, %rd1, %rd7;
	mul.wide.s32 	%rd9, %r119, 48;
	add.s64 	%rd10, %rd2, %rd9;
	ld.global.u64 	%rd11, [%rd10];
	ld.global.u64 	%rd12, [%rd10+8];
	ld.global.u64 	%rd13, [%rd10+16];
	ld.global.u64 	%rd14, [%rd10+24];
	ld.global.u64 	%rd15, [%rd10+32];
	ld.global.v2.u32 	{%r45, %r46}, [%rd10+40];
	st.global.u64 	[%rd8], %rd11;
	st.global.u64 	[%rd8+8], %rd12;
	st.global.u64 	[%rd8+16], %rd13;
	st.global.u64 	[%rd8+24], %rd14;
	st.global.u64 	[%rd8+32], %rd15;
	st.global.v2.u32 	[%rd8+40], {%r45, %r46};
	add.s32 	%r119, %r119, %r2;
	setp.lt.s32 	%p3, %r119, %r38;
	@%p3 bra 	$L__BB11_15;
$L__BB11_16:
	ret;

}
	// .globl	_Z5sortYP3MBRS0_ii
.visible .entry _Z5sortYP3MBRS0_ii(
	.param .u64 .ptr .align 1 _Z5sortYP3MBRS0_ii_param_0,
	.param .u64 .ptr .align 1 _Z5sortYP3MBRS0_ii_param_1,
	.param .u32 _Z5sortYP3MBRS0_ii_param_2,
	.param .u32 _Z5sortYP3MBRS0_ii_param_3
)
{
	.reg .pred 	%p<88>;
	.reg .b32 	%r<120>;
	.reg .b64 	%rd<48>;

	ld.param.u64 	%rd5, [_Z5sortYP3MBRS0_ii_param_0];
	ld.param.u64 	%rd6, [_Z5sortYP3MBRS0_ii_param_1];
	ld.param.u32 	%r37, [_Z5sortYP3MBRS0_ii_param_2];
	ld.param.u32 	%r38, [_Z5sortYP3MBRS0_ii_param_3];
	cvta.to.global.u64 	%rd1, %rd6;
	cvta.to.global.u64 	%rd2, %rd5;
	mov.u32 	%r39, %tid.x;
	mov.u32 	%r40, %ntid.x;
	mov.u32 	%r41, %ctaid.x;
	mad.lo.s32 	%r119, %r40, %r41, %r39;
	mov.u32 	%r42, %nctaid.x;
	mul.lo.s32 	%r2, %r40, %r42;
	setp.ge.s32 	%p1, %r119, %r38;
	@%p1 bra 	$L__BB12_16;
	setp.gt.s32 	%p2, %r37, 0;
	@%p2 bra 	$L__BB12_2;
	bra.uni 	$L__BB12_15;
$L__BB12_2:
	add.s32 	%r3, %r119, 1;
	mov.b32 	%r104, 0;
	mov.u32 	%r105, %r119;
$L__BB12_3:
	mul.lo.s32 	%r50, %r2, %r104;
	add.s32 	%r51, %r3, %r50;
	add.s32 	%r52, %r119, %r50;
	rem.s32 	%r53, %r105, %r37;
	sub.s32 	%r6, %r105, %r53;
	add.s32 	%r54, %r6, %r37;
	mul.wide.s32 	%rd16, %r105, 48;
	add.s64 	%rd17, %rd2, %rd16;
	add.s64 	%rd3, %rd17, 16;
	ld.global.u64 	%rd4, [%rd17+16];
	sub.s32 	%r55, %r51, %r53;
	max.s32 	%r56, %r54, %r55;
	add.s32 	%r57, %r53, %r56;
	sub.s32 	%r7, %r57, %r52;
	and.b32  	%r8, %r7, 7;
	sub.s32 	%r58, %r52, %r57;
	setp.gt.u32 	%p4, %r58, -8;
	mov.b32 	%r118, 0;
	mov.u32 	%r111, %r6;
	@%p4 bra 	$L__BB12_6;
	and.b32  	%r60, %r7, -8;
	neg.s32 	%r106, %r60;
	mov.b32 	%r118, 0;
	mov.u32 	%r111, %r6;
$L__BB12_5:
	.pragma "nounroll";
	mul.wide.s32 	%rd18, %r111, 48;
	add.s64 	%rd19, %rd2, %rd18;
	ld.global.u64 	%rd20, [%rd19+16];
	setp.gt.s64 	%p5, %rd4, %rd20;
	setp.eq.s64 	%p6, %rd4, %rd20;
	setp.gt.s32 	%p7, %r105, %r111;
	and.pred  	%p8, %p7, %p6;
	or.pred  	%p9, %p5, %p8;
	selp.u32 	%r61, 1, 0, %p9;
	add.s32 	%r62, %r118, %r61;
	ld.global.u64 	%rd21, [%rd19+64];
	setp.gt.s64 	%p10, %rd4, %rd21;
	setp.eq.s64 	%p11, %rd4, %rd21;
	add.s32 	%r63, %r111, 1;
	setp.gt.s32 	%p12, %r105, %r63;
	and.pred  	%p13, %p12, %p11;
	or.pred  	%p14, %p10, %p13;
	selp.u32 	%r64, 1, 0, %p14;
	add.s32 	%r65, %r62, %r64;
	ld.global.u64 	%rd22, [%rd19+112];
	setp.gt.s64 	%p15, %rd4, %rd22;
	setp.eq.s64 	%p16, %rd4, %rd22;
	add.s32 	%r66, %r111, 2;
	setp.gt.s32 	%p17, %r105, %r66;
	and.pred  	%p18, %p17, %p16;
	or.pred  	%p19, %p15, %p18;
	selp.u32 	%r67, 1, 0, %p19;
	add.s32 	%r68, %r65, %r67;
	ld.global.u64 	%rd23, [%rd19+160];
	setp.gt.s64 	%p20, %rd4, %rd23;
	setp.eq.s64 	%p21, %rd4, %rd23;
	add.s32 	%r69, %r111, 3;
	setp.gt.s32 	%p22, %r105, %r69;
	and.pred  	%p23, %p22, %p21;
	or.pred  	%p24, %p20, %p23;
	selp.u32 	%r70, 1, 0, %p24;
	add.s32 	%r71, %r68, %r70;
	ld.global.u64 	%rd24, [%rd19+208];
	setp.gt.s64 	%p25, %rd4, %rd24;
	setp.eq.s64 	%p26, %rd4, %rd24;
	add.s32 	%r72, %r111, 4;
	setp.gt.s32 	%p27, %r105, %r72;
	and.pred  	%p28, %p27, %p26;
	or.pred  	%p29, %p25, %p28;
	selp.u32 	%r73, 1, 0, %p29;
	add.s32 	%r74, %r71, %r73;
	ld.global.u64 	%rd25, [%rd19+256];
	setp.gt.s64 	%p30, %rd4, %rd25;
	setp.eq.s64 	%p31, %rd4, %rd25;
	add.s32 	%r75, %r111, 5;
	setp.gt.s32 	%p32, %r105, %r75;
	and.pred  	%p33, %p32, %p31;
	or.pred  	%p34, %p30, %p33;
	selp.u32 	%r76, 1, 0, %p34;
	add.s32 	%r77, %r74, %r76;
	ld.global.u64 	%rd26, [%rd19+304];
	setp.gt.s64 	%p35, %rd4, %rd26;
	setp.eq.s64 	%p36, %rd4, %rd26;
	add.s32 	%r78, %r111, 6;
	setp.gt.s32 	%p37, %r105, %r78;
	and.pred  	%p38, %p37, %p36;
	or.pred  	%p39, %p35, %p38;
	selp.u32 	%r79, 1, 0, %p39;
	add.s32 	%r80, %r77, %r79;
	ld.global.u64 	%rd27, [%rd19+352];
	setp.gt.s64 	%p40, %rd4, %rd27;
	setp.eq.s64 	%p41, %rd4, %rd27;
	add.s32 	%r81, %r111, 7;
	setp.gt.s32 	%p42, %r105, %r81;
	and.pred  	%p43, %p42, %p41;
	or.pred  	%p44, %p40, %p43;
	selp.u32 	%r82, 1, 0, %p44;
	add.s32 	%r118, %r80, %r82;
	add.s32 	%r111, %r111, 8;
	add.s32 	%r106, %r106, 8;
	setp.eq.s32 	%p45, %r106, 0;
	@%p45 bra 	$L__BB12_6;
	bra.uni 	$L__BB12_5;
$L__BB12_6:
	setp.eq.s32 	%p46, %r8, 0;
	@%p46 bra 	$L__BB12_14;
	and.b32  	%r20, %r7, 3;
	setp.lt.u32 	%p47, %r8, 4;
	@%p47 bra 	$L__BB12_9;
	mul.wide.s32 	%rd28, %r111, 48;
	add.s64 	%rd29, %rd2, %rd28;
	ld.global.u64 	%rd30, [%rd29+16];
	setp.gt.s64 	%p48, %rd4, %rd30;
	setp.eq.s64 	%p49, %rd4, %rd30;
	setp.gt.s32 	%p50, %r105, %r111;
	and.pred  	%p51, %p50, %p49;
	or.pred  	%p52, %p48, %p51;
	selp.u32 	%r84, 1, 0, %p52;
	add.s32 	%r85, %r118, %r84;
	add.s32 	%r86, %r111, 1;
	ld.global.u64 	%rd31, [%rd29+64];
	setp.gt.s64 	%p53, %rd4, %rd31;
	setp.eq.s64 	%p54, %rd4, %rd31;
	setp.gt.s32 	%p55, %r105, %r86;
	and.pred  	%p56, %p55, %p54;
	or.pred  	%p57, %p53, %p56;
	selp.u32 	%r87, 1, 0, %p57;
	add.s32 	%r88, %r85, %r87;
	add.s32 	%r89, %r111, 2;
	ld.global.u64 	%rd32, [%rd29+112];
	setp.gt.s64 	%p58, %rd4, %rd32;
	setp.eq.s64 	%p59, %rd4, %rd32;
	setp.gt.s32 	%p60, %r105, %r89;
	and.pred  	%p61, %p60, %p59;
	or.pred  	%p62, %p58, %p61;
	selp.u32 	%r90, 1, 0, %p62;
	add.s32 	%r91, %r88, %r90;
	add.s32 	%r92, %r111, 3;
	ld.global.u64 	%rd33, [%rd29+160];
	setp.gt.s64 	%p63, %rd4, %rd33;
	setp.eq.s64 	%p64, %rd4, %rd33;
	setp.gt.s32 	%p65, %r105, %r92;
	and.pred  	%p66, %p65, %p64;
	or.pred  	%p67, %p63, %p66;
	selp.u32 	%r93, 1, 0, %p67;
	add.s32 	%r118, %r91, %r93;
	add.s32 	%r111, %r111, 4;
$L__BB12_9:
	setp.eq.s32 	%p68, %r20, 0;
	@%p68 bra 	$L__BB12_14;
	setp.eq.s32 	%p69, %r20, 1;
	@%p69 bra 	$L__BB12_12;
	mul.wide.s32 	%rd34, %r111, 48;
	add.s64 	%rd35, %rd2, %rd34;
	ld.global.u64 	%rd36, [%rd35+16];
	setp.gt.s64 	%p70, %rd4, %rd36;
	setp.eq.s64 	%p71, %rd4, %rd36;
	setp.gt.s32 	%p72, %r105, %r111;
	and.pred  	%p73, %p72, %p71;
	or.pred  	%p74, %p70, %p73;
	selp.u32 	%r95, 1, 0, %p74;
	add.s32 	%r96, %r118, %r95;
	add.s32 	%r97, %r111, 1;
	ld.global.u64 	%rd37, [%rd35+64];
	setp.gt.s64 	%p75, %rd4, %rd37;
	setp.eq.s64 	%p76, %rd4, %rd37;
	setp.gt.s32 	%p77, %r105, %r97;
	and.pred  	%p78, %p77, %p76;
	or.pred  	%p79, %p75, %p78;
	selp.u32 	%r98, 1, 0, %p79;
	add.s32 	%r118, %r96, %r98;
	add.s32 	%r111, %r111, 2;
$L__BB12_12:
	and.b32  	%r99, %r7, 1;
	setp.eq.b32 	%p80, %r99, 1;
	not.pred 	%p81, %p80;
	@%p81 bra 	$L__BB12_14;
	mul.wide.s32 	%rd38, %r111, 48;
	add.s64 	%rd39, %rd2, %rd38;
	ld.global.u64 	%rd40, [%rd39+16];
	setp.gt.s64 	%p82, %rd4, %rd40;
	setp.eq.s64 	%p83, %rd4, %rd40;
	setp.gt.s32 	%p84, %r105, %r111;
	and.pred  	%p85, %p84, %p83;
	or.pred  	%p86, %p82, %p85;
	selp.u32 	%r100, 1, 0, %p86;
	add.s32 	%r118, %r118, %r100;
$L__BB12_14:
	add.s32 	%r101, %r118, %r6;
	mul.wide.s32 	%rd42, %r101, 48;
	add.s64 	%rd43, %rd1, %rd42;
	ld.global.u64 	%rd44, [%rd3+-16];
	ld.global.u64 	%rd45, [%rd3+-8];
	ld.global.u64 	%rd46, [%rd3+8];
	ld.global.u64 	%rd47, [%rd3+16];
	ld.global.v2.u32 	{%r102, %r103}, [%rd3+24];
	st.global.u64 	[%rd43], %rd44;
	st.global.u64 	[%rd43+8], %rd45;
	st.global.u64 	[%rd43+16], %rd4;
	st.global.u64 	[%rd43+24], %rd46;
	st.global.u64 	[%rd43+32], %rd47;
	st.global.v2.u32 	[%rd43+40], {%r102, %r103};
	add.s32 	%r105, %r105, %r2;
	setp.lt.s32 	%p87, %r105, %r38;
	add.s32 	%r104, %r104, 1;
	@%p87 bra 	$L__BB12_3;
	bra.uni 	$L__BB12_16;
$L__BB12_15:
	rem.s32 	%r43, %r119, %r37;
	sub.s32 	%r44, %r119, %r43;
	mul.wide.s32 	%rd7, %r44, 48;
	add.s64 	%rd8, %rd1, %rd7;
	mul.wide.s32 	%rd9, %r119, 48;
	add.s64 	%rd10, %rd2, %rd9;
	ld.global.u64 	%rd11, [%rd10];
	ld.global.u64 	%rd12, [%rd10+8];
	ld.global.u64 	%rd13, [%rd10+16];
	ld.global.u64 	%rd14, [%rd10+24];
	ld.global.u64 	%rd15, [%rd10+32];
	ld.global.v2.u32 	{%r45, %r46}, [%rd10+40];
	st.global.u64 	[%rd8], %rd11;
	st.global.u64 	[%rd8+8], %rd12;
	st.global.u64 	[%rd8+16], %rd13;
	st.global.u64 	[%rd8+24], %rd14;
	st.global.u64 	[%rd8+32], %rd15;
	st.global.v2.u32 	[%rd8+40], {%r45, %r46};
	add.s32 	%r119, %r119, %r2;
	setp.lt.s32 	%p3, %r119, %r38;
	@%p3 bra 	$L__BB12_15;
$L__BB12_16:
	ret;

}
	// .globl	_Z6changeP3MBRS0_i
.visible .entry _Z6changeP3MBRS0_i(
	.param .u64 .ptr .align 1 _Z6changeP3MBRS0_i_param_0,
	.param .u64 .ptr .align 1 _Z6changeP3MBRS0_i_param_1,
	.param .u32 _Z6changeP3MBRS0_i_param_2
)
{
	.reg .pred 	%p<7>;
	.reg .b32 	%r<41>;
	.reg .b64 	%rd<45>;

	ld.param.u64 	%rd5, [_Z6changeP3MBRS0_i_param_0];
	ld.param.u64 	%rd6, [_Z6changeP3MBRS0_i_param_1];
	ld.param.u32 	%r12, [_Z6changeP3MBRS0_i_param_2];
	cvta.to.global.u64 	%rd1, %rd5;
	cvta.to.global.u64 	%rd2, %rd6;
	mov.u32 	%r13, %tid.x;
	mov.u32 	%r14, %ntid.x;
	mov.u32 	%r15, %ctaid.x;
	mad.lo.s32 	%r39, %r14, %r15, %r13;
	mov.u32 	%r16, %nctaid.x;
	mul.lo.s32 	%r2, %r14, %r16;
	setp.ge.s32 	%p1, %r39, %r12;
	@%p1 bra 	$L__BB13_7;
	add.s32 	%r17, %r39, %r2;
	max.s32 	%r18, %r12, %r17;
	setp.lt.s32 	%p2, %r17, %r12;
	selp.u32 	%r19, 1, 0, %p2;
	add.s32 	%r20, %r17, %r19;
	sub.s32 	%r21, %r18, %r20;
	div.u32 	%r22, %r21, %r2;
	add.s32 	%r3, %r22, %r19;
	and.b32  	%r23, %r3, 3;
	setp.eq.s32 	%p3, %r23, 3;
	@%p3 bra 	$L__BB13_4;
	add.s64 	%rd3, %rd2, 24;
	add.s32 	%r24, %r3, 1;
	and.b32  	%r25, %r24, 3;
	neg.s32 	%r37, %r25;
	add.s64 	%rd4, %rd1, 24;
$L__BB13_3:
	.pragma "nounroll";
	mul.wide.s32 	%rd7, %r39, 48;
	add.s64 	%rd8, %rd3, %rd7;
	add.s64 	%rd9, %rd4, %rd7;
	ld.global.u64 	%rd10, [%rd8+-24];
	ld.global.u64 	%rd11, [%rd8+-16];
	ld.global.u64 	%rd12, [%rd8+-8];
	ld.global.u64 	%rd13, [%rd8];
	ld.global.u64 	%rd14, [%rd8+8];
	ld.global.v2.u32 	{%r26, %r27}, [%rd8+16];
	st.global.u64 	[%rd9+-24], %rd10;
	st.global.u64 	[%rd9+-16], %rd11;
	st.global.u64 	[%rd9+-8], %rd12;
	st.global.u64 	[%rd9], %rd13;
	st.global.u64 	[%rd9+8], %rd14;
	st.global.v2.u32 	[%rd9+16], {%r26, %r27};
	add.s32 	%r39, %r39, %r2;
	add.s32 	%r37, %r37, 1;
	setp.ne.s32 	%p4, %r37, 0;
	@%p4 bra 	$L__BB13_3;
$L__BB13_4:
	setp.lt.u32 	%p5, %r3, 3;
	@%p5 bra 	$L__BB13_7;
	mul.wide.s32 	%rd23, %r2, 48;
	shl.b32 	%r36, %r2, 2;
$L__BB13_6:
	mul.wide.s32 	%rd15, %r39, 48;
	add.s64 	%rd16, %rd1, %rd15;
	add.s64 	%rd17, %rd2, %rd15;
	ld.global.u64 	%rd18, [%rd17];
	ld.global.u64 	%rd19, [%rd17+8];
	ld.global.u64 	%rd20, [%rd17+16];
	ld.global.u64 	%rd21, [%rd17+24];
	ld.global.u64 	%rd22, [%rd17+32];
	ld.global.v2.u32 	{%r28, %r29}, [%rd17+40];
	st.global.u64 	[%rd16], %rd18;
	st.global.u64 	[%rd16+8], %rd19;
	st.global.u64 	[%rd16+16], %rd20;
	st.global.u64 	[%rd16+24], %rd21;
	st.global.u64 	[%rd16+32], %rd22;
	st.global.v2.u32 	[%rd16+40], {%r28, %r29};
	add.s64 	%rd24, %rd16, %rd23;
	add.s64 	%rd25, %rd17, %rd23;
	ld.global.u64 	%rd26, [%rd25];
	ld.global.u64 	%rd27, [%rd25+8];
	ld.global.u64 	%rd28, [%rd25+16];
	ld.global.u64 	%rd29, [%rd25+24];
	ld.global.u64 	%rd30, [%rd25+32];
	ld.global.v2.u32 	{%r30, %r31}, [%rd25+40];
	st.global.u64 	[%rd24], %rd26;
	st.global.u64 	[%rd24+8], %rd27;
	st.global.u64 	[%rd24+16], %rd28;
	st.global.u64 	[%rd24+24], %rd29;
	st.global.u64 	[%rd24+32], %rd30;
	st.global.v2.u32 	[%rd24+40], {%r30, %r31};
	add.s64 	%rd31, %rd24, %rd23;
	add.s64 	%rd32, %rd25, %rd23;
	ld.global.u64 	%rd33, [%rd32];
	ld.global.u64 	%rd34, [%rd32+8];
	ld.global.u64 	%rd35, [%rd32+16];
	ld.global.u64 	%rd36, [%rd32+24];
	ld.global.u64 	%rd37, [%rd32+32];
	ld.global.v2.u32 	{%r32, %r33}, [%rd32+40];
	st.global.u64 	[%rd31], %rd33;
	st.global.u64 	[%rd31+8], %rd34;
	st.global.u64 	[%rd31+16], %rd35;
	st.global.u64 	[%rd31+24], %rd36;
	st.global.u64 	[%rd31+32], %rd37;
	st.global.v2.u32 	[%rd31+40], {%r32, %r33};
	add.s64 	%rd38, %rd31, %rd23;
	add.s64 	%rd39, %rd32, %rd23;
	ld.global.u64 	%rd40, [%rd39];
	ld.global.u64 	%rd41, [%rd39+8];
	ld.global.u64 	%rd42, [%rd39+16];
	ld.global.u64 	%rd43, [%rd39+24];
	ld.global.u64 	%rd44, [%rd39+32];
	ld.global.v2.u32 	{%r34, %r35}, [%rd39+40];
	st.global.u64 	[%rd38], %rd40;
	st.global.u64 	[%rd38+8], %rd41;
	st.global.u64 	[%rd38+16], %rd42;
	st.global.u64 	[%rd38+24], %rd43;
	st.global.u64 	[%rd38+32], %rd44;
	st.global.v2.u32 	[%rd38+40], {%r34, %r35};
	add.s32 	%r39, %r36, %r39;
	setp.lt.s32 	%p6, %r39, %r12;
	@%p6 bra 	$L__BB13_6;
$L__BB13_7:
	ret;

}
	// .globl	_Z3funP3MBRPiS0_iiii
.visible .entry _Z3funP3MBRPiS0_iiii(
	.param .u64 .ptr .align 1 _Z3funP3MBRPiS0_iiii_param_0,
	.param .u64 .ptr .align 1 _Z3funP3MBRPiS0_iiii_param_1,
	.param .u64 .ptr .align 1 _Z3funP3MBRPiS0_iiii_param_2,
	.param .u32 _Z3funP3MBRPiS0_iiii_param_3,
	.param .u32 _Z3funP3MBRPiS0_iiii_param_4,
	.param .u32 _Z3funP3MBRPiS0_iiii_param_5,
	.param .u32 _Z3funP3MBRPiS0_iiii_param_6
)
{
	.reg .pred 	%p<6>;
	.reg .b32 	%r<32>;
	.reg .b64 	%rd<44>;

	ld.param.u64 	%rd17, [_Z3funP3MBRPiS0_iiii_param_0];
	ld.param.u64 	%rd18, [_Z3funP3MBRPiS0_iiii_param_1];
	ld.param.u64 	%rd19, [_Z3funP3MBRPiS0_iiii_param_2];
	ld.param.u32 	%r14, [_Z3funP3MBRPiS0_iiii_param_3];
	ld.param.u32 	%r15, [_Z3funP3MBRPiS0_iiii_param_4];
	ld.param.u32 	%r16, [_Z3funP3MBRPiS0_iiii_param_5];
	ld.param.u32 	%r17, [_Z3funP3MBRPiS0_iiii_param_6];
	cvta.to.global.u64 	%rd1, %rd19;
	cvta.to.global.u64 	%rd2, %rd17;
	cvta.to.global.u64 	%rd3, %rd18;
	mov.u32 	%r18, %tid.x;
	mov.u32 	%r1, %ntid.x;
	mov.u32 	%r19, %ctaid.x;
	mad.lo.s32 	%r29, %r1, %r19, %r18;
	setp.ge.s32 	%p1, %r29, %r17;
	@%p1 bra 	$L__BB14_9;
	add.s32 	%r3, %r17, %r16;
	mov.u32 	%r20, %nctaid.x;
	mul.lo.s32 	%r4, %r1, %r20;
$L__BB14_2:
	mul.lo.s32 	%r30, %r29, %r14;
	add.s32 	%r21, %r30, %r14;
	min.s32 	%r7, %r15, %r21;
	setp.ge.s32 	%p2, %r30, %r15;
	@%p2 bra 	$L__BB14_4;
	mad.lo.s32 	%r24, %r29, 10, %r3;
	add.s32 	%r25, %r29, %r16;
	mul.wide.s32 	%rd22, %r25, 4;
	add.s64 	%rd23, %rd3, %rd22;
	st.global.u32 	[%rd23], %r24;
	mul.wide.s32 	%rd24, %r30, 48;
	add.s64 	%rd25, %rd2, %rd24;
	ld.global.u64 	%rd26, [%rd25];
	mul.wide.s32 	%rd27, %r25, 48;
	add.s64 	%rd28, %rd1, %rd27;
	st.global.u64 	[%rd28], %rd26;
	ld.global.u64 	%rd29, [%rd25+8];
	st.global.u64 	[%rd28+8], %rd29;
	ld.global.u64 	%rd30, [%rd25+16];
	st.global.u64 	[%rd28+16], %rd30;
	ld.global.u64 	%rd31, [%rd25+24];
	st.global.u64 	[%rd28+24], %rd31;
	bra.uni 	$L__BB14_5;
$L__BB14_4:
	add.s32 	%r22, %r29, %r16;
	mul.wide.s32 	%rd20, %r22, 4;
	add.s64 	%rd21, %rd3, %rd20;
	mov.b32 	%r23, 0;
	st.global.u32 	[%rd21], %r23;
$L__BB14_5:
	add.s32 	%r26, %r29, %r16;
	mul.wide.s32 	%rd32, %r26, 48;
	add.s64 	%rd33, %rd1, %rd32;
	add.s64 	%rd4, %rd33, 40;
	add.s32 	%r27, %r7, -1;
	st.global.v2.u32 	[%rd33+40], {%r30, %r27};
	add.s32 	%r31, %r30, 1;
	setp.ge.s32 	%p3, %r31, %r7;
	@%p3 bra 	$L__BB14_8;
	ld.global.u64 	%rd43, [%rd4+-40];
	ld.global.u64 	%rd42, [%rd4+-32];
	ld.global.u64 	%rd41, [%rd4+-24];
	ld.global.u64 	%rd40, [%rd4+-16];
$L__BB14_7:
	mul.wide.s32 	%rd34, %r31, 48;
	add.s64 	%rd35, %rd2, %rd34;
	ld.global.u64 	%rd36, [%rd35];
	min.s64 	%rd43, %rd43, %rd36;
	st.global.u64 	[%rd4+-40], %rd43;
	ld.global.u64 	%rd37, [%rd35+8];
	max.s64 	%rd42, %rd42, %rd37;
	st.global.u64 	[%rd4+-32], %rd42;
	ld.global.u64 	%rd38, [%rd35+16];
	min.s64 	%rd41, %rd41, %rd38;
	st.global.u64 	[%rd4+-24], %rd41;
	ld.global.u64 	%rd39, [%rd35+24];
	max.s64 	%rd40, %rd40, %rd39;
	st.global.u64 	[%rd4+-16], %rd40;
	add.s32 	%r31, %r31, 1;
	add.s32 	%r12, %r30, 1;
	add.s32 	%r28, %r30, 2;
	setp.lt.s32 	%p4, %r28, %r7;
	mov.u32 	%r30, %r12;
	@%p4 bra 	$L__BB14_7;
$L__BB14_8:
	add.s32 	%r29, %r29, %r4;
	setp.lt.s32 	%p5, %r29, %r17;
	@%p5 bra 	$L__BB14_2;
$L__BB14_9:
	ret;

}
	// .globl	_Z4fun1Piii
.visible .entry _Z4fun1Piii(
	.param .u64 .ptr .align 1 _Z4fun1Piii_param_0,
	.param .u32 _Z4fun1Piii_param_1,
	.param .u32 _Z4fun1Piii_param_2
)
{
	.reg .pred 	%p<7>;
	.reg .b32 	%r<50>;
	.reg .b64 	%rd<11>;

	ld.param.u64 	%rd2, [_Z4fun1Piii_param_0];
	ld.param.u32 	%r20, [_Z4fun1Piii_param_1];
	ld.param.u32 	%r21, [_Z4fun1Piii_param_2];
	cvta.to.global.u64 	%rd1, %rd2;
	mov.u32 	%r1, %tid.x;
	mov.u32 	%r22, %ntid.x;
	mov.u32 	%r23, %ctaid.x;
	mul.lo.s32 	%r2, %r22, %r23;
	add.s32 	%r48, %r2, %r1;
	mov.u32 	%r24, %nctaid.x;
	mul.lo.s32 	%r4, %r22, %r24;
	setp.ge.s32 	%p1, %r48, %r20;
	@%p1 bra 	$L__BB15_7;
	add.s32 	%r25, %r48, %r4;
	max.s32 	%r26, %r20, %r25;
	setp.lt.s32 	%p2, %r25, %r20;
	selp.u32 	%r27, 1, 0, %p2;
	add.s32 	%r28, %r25, %r27;
	sub.s32 	%r29, %r26, %r28;
	div.u32 	%r30, %r29, %r4;
	add.s32 	%r5, %r30, %r27;
	and.b32  	%r31, %r5, 3;
	setp.eq.s32 	%p3, %r31, 3;
	@%p3 bra 	$L__BB15_4;
	add.s32 	%r32, %r1, %r21;
	add.s32 	%r46, %r32, %r2;
	neg.s32 	%r45, %r48;
	add.s32 	%r33, %r5, 1;
	and.b32  	%r34, %r33, 3;
	neg.s32 	%r44, %r34;
$L__BB15_3:
	.pragma "nounroll";
	mul.wide.s32 	%rd3, %r46, 4;
	add.s64 	%rd4, %rd1, %rd3;
	add.s32 	%r35, %r45, -1;
	st.global.u32 	[%rd4], %r35;
	add.s32 	%r48, %r48, %r4;
	add.s32 	%r46, %r46, %r4;
	sub.s32 	%r45, %r45, %r4;
	add.s32 	%r44, %r44, 1;
	setp.ne.s32 	%p4, %r44, 0;
	@%p4 bra 	$L__BB15_3;
$L__BB15_4:
	setp.lt.u32 	%p5, %r5, 3;
	@%p5 bra 	$L__BB15_7;
	mul.wide.s32 	%rd7, %r4, 4;
$L__BB15_6:
	not.b32 	%r36, %r48;
	add.s32 	%r37, %r48, %r21;
	mul.wide.s32 	%rd5, %r37, 4;
	add.s64 	%rd6, %rd1, %rd5;
	st.global.u32 	[%rd6], %r36;
	add.s32 	%r38, %r48, %r4;
	not.b32 	%r39, %r38;
	add.s64 	%rd8, %rd6, %rd7;
	st.global.u32 	[%rd8], %r39;
	add.s32 	%r40, %r38, %r4;
	not.b32 	%r41, %r40;
	add.s64 	%rd9, %rd8, %rd7;
	st.global.u32 	[%rd9], %r41;
	add.s32 	%r42, %r40, %r4;
	not.b32 	%r43, %r42;
	add.s64 	%rd10, %rd9, %rd7;
	st.global.u32 	[%rd10], %r43;
	add.s32 	%r48, %r42, %r4;
	setp.lt.s32 	%p6, %r48, %r20;
	@%p6 bra 	$L__BB15_6;
$L__BB15_7:
	ret;

}
	// .globl	_Z4fun2Piii
.visible .entry _Z4fun2Piii(
	.param .u64 .ptr .align 1 _Z4fun2Piii_param_0,
	.param .u32 _Z4fun2Piii_param_1,
	.param .u32 _Z4fun2Piii_param_2
)
{
	.reg .pred 	%p<7>;
	.reg .b32 	%r<35>;
	.reg .b64 	%rd<11>;

	ld.param.u64 	%rd2, [_Z4fun2Piii_param_0];
	ld.param.u32 	%r13, [_Z4fun2Piii_param_1];
	ld.param.u32 	%r12, [_Z4fun2Piii_param_2];
	cvta.to.global.u64 	%rd1, %rd2;
	mov.u32 	%r14, %tid.x;
	mov.u32 	%r15, %ntid.x;
	mov.u32 	%r16, %ctaid.x;
	mad.lo.s32 	%r17, %r15, %r16, %r14;
	mov.u32 	%r18, %nctaid.x;
	mul.lo.s32 	%r1, %r15, %r18;
	add.s32 	%r33, %r17, %r13;
	setp.ge.s32 	%p1, %r33, %r12;
	@%p1 bra 	$L__BB16_7;
	add.s32 	%r19, %r33, %r1;
	max.s32 	%r20, %r12, %r19;
	setp.lt.s32 	%p2, %r19, %r12;
	selp.u32 	%r21, 1, 0, %p2;
	add.s32 	%r22, %r19, %r21;
	sub.s32 	%r23, %r20, %r22;
	div.u32 	%r24, %r23, %r1;
	add.s32 	%r3, %r24, %r21;
	and.b32  	%r25, %r3, 3;
	setp.eq.s32 	%p3, %r25, 3;
	@%p3 bra 	$L__BB16_4;
	add.s32 	%r26, %r3, 1;
	and.b32  	%r27, %r26, 3;
	neg.s32 	%r31, %r27;
$L__BB16_3:
	.pragma "nounroll";
	mul.wide.s32 	%rd3, %r33, 4;
	add.s64 	%rd4, %rd1, %rd3;
	mov.b32 	%r28, 0;
	st.global.u32 	[%rd4], %r28;
	add.s32 	%r33, %r33, %r1;
	add.s32 	%r31, %r31, 1;
	setp.ne.s32 	%p4, %r31, 0;
	@%p4 bra 	$L__BB16_3;
$L__BB16_4:
	setp.lt.u32 	%p5, %r3, 3;
	@%p5 bra 	$L__BB16_7;
	mul.wide.s32 	%rd7, %r1, 4;
	shl.b32 	%r30, %r1, 2;
$L__BB16_6:
	mul.wide.s32 	%rd5, %r33, 4;
	add.s64 	%rd6, %rd1, %rd5;
	mov.b32 	%r29, 0;
	st.global.u32 	[%rd6], %r29;
	add.s64 	%rd8, %rd6, %rd7;
	st.global.u32 	[%rd8], %r29;
	add.s64 	%rd9, %rd8, %rd7;
	st.global.u32 	[%rd9], %r29;
	add.s64 	%rd10, %rd9, %rd7;
	st.global.u32 	[%rd10], %r29;
	add.s32 	%r33, %r30, %r33;
	setp.lt.s32 	%p6, %r33, %r12;
	@%p6 bra 	$L__BB16_6;
$L__BB16_7:
	ret;

}
	// .globl	_Z6query1PiP3MBRS_S_S1_ii
.visible .entry _Z6query1PiP3MBRS_S_S1_ii(
	.param .u64 .ptr .align 1 _Z6query1PiP3MBRS_S_S1_ii_param_0,
	.param .u64 .ptr .align 1 _Z6query1PiP3MBRS_S_S1_ii_param_1,
	.param .u64 .ptr .align 1 _Z6query1PiP3MBRS_S_S1_ii_param_2,
	.param .u64 .ptr .align 1 _Z6query1PiP3MBRS_S_S1_ii_param_3,
	.param .u64 .ptr .align 1 _Z6query1PiP3MBRS_S_S1_ii_param_4,
	.param .u32 _Z6query1PiP3MBRS_S_S1_ii_param_5,
	.param .u32 _Z6query1PiP3MBRS_S_S1_ii_param_6
)
{
	.reg .pred 	%p<15>;
	.reg .b32 	%r<41>;
	.reg .b64 	%rd<72>;
	.reg .b64 	%fd<13>;

	ld.param.u64 	%rd17, [_Z6query1PiP3MBRS_S_S1_ii_param_0];
	ld.param.u64 	%rd18, [_Z6query1PiP3MBRS_S_S1_ii_param_1];
	ld.param.u64 	%rd19, [_Z6query1PiP3MBRS_S_S1_ii_param_2];
	ld.param.u32 	%r19, [_Z6query1PiP3MBRS_S_S1_ii_param_5];
	cvta.to.global.u64 	%rd1, %rd17;
	cvta.to.global.u64 	%rd2, %rd18;
	cvta.to.global.u64 	%rd3, %rd19;
	mov.u32 	%r1, %tid.x;
	mov.u32 	%r36, %ctaid.x;
	setp.ge.s32 	%p1, %r36, %r19;
	@%p1 bra 	$L__BB17_19;
$L__BB17_1:
	ld.param.u64 	%rd69, [_Z6query1PiP3MBRS_S_S1_ii_param_3];
	setp.ne.s32 	%p2, %r1, 0;
	cvta.to.global.u64 	%rd20, %rd69;
	mul.wide.u32 	%rd21, %r36, 4;
	add.s64 	%rd4, %rd20, %rd21;
	ld.global.u32 	%r4, [%rd4];
	bar.sync 	0;
	@%p2 bra 	$L__BB17_3;
	mov.b32 	%r21, 0;
	st.global.u32 	[%rd4], %r21;
$L__BB17_3:
	ld.param.u64 	%rd70, [_Z6query1PiP3MBRS_S_S1_ii_param_4];
	bar.sync 	0;
	cvta.to.global.u64 	%rd22, %rd70;
	mul.wide.u32 	%rd23, %r36, 48;
	add.s64 	%rd24, %rd22, %rd23;
	ld.global.u64 	%rd5, [%rd24];
	ld.global.u64 	%rd6, [%rd24+8];
	ld.global.u64 	%rd7, [%rd24+16];
	ld.global.u64 	%rd8, [%rd24+24];
	setp.ge.s32 	%p3, %r1, %r4;
	@%p3 bra 	$L__BB17_18;
	ld.param.u32 	%r35, [_Z6query1PiP3MBRS_S_S1_ii_param_6];
	mul.lo.s32 	%r5, %r36, %r35;
	mov.u32 	%r37, %r1;
$L__BB17_5:
	add.s32 	%r24, %r37, %r5;
	mul.wide.s32 	%rd26, %r24, 4;
	add.s64 	%rd9, %rd3, %rd26;
	mov.b64 	%rd71, 0;
	mov.b32 	%r39, -10;
	mov.b32 	%r38, 10;
$L__BB17_6:
	ld.global.u32 	%r40, [%rd9];
	add.s32 	%r25, %r38, -10;
	setp.eq.s32 	%p4, %r25, %r40;
	@%p4 bra 	$L__BB17_11;
	add.s32 	%r26, %r39, %r40;
	add.s32 	%r10, %r26, 10;
	mul.wide.s32 	%rd27, %r10, 48;
	add.s64 	%rd11, %rd2, %rd27;
	ld.global.u64 	%rd28, [%rd11];
	ld.global.u64 	%rd29, [%rd11+8];
	add.s64 	%rd30, %rd5, %rd28;
	sub.s64 	%rd31, %rd6, %rd30;
	add.s64 	%rd32, %rd31, %rd29;
	cvt.rn.f64.u64 	%fd1, %rd32;
	add.f64 	%fd2, %fd1, 0d3E45798EE2308C3A;
	max.s64 	%rd33, %rd29, %rd6;
	min.s64 	%rd34, %rd28, %rd5;
	sub.s64 	%rd35, %rd33, %rd34;
	cvt.rn.f64.s64 	%fd3, %rd35;
	setp.lt.f64 	%p5, %fd2, %fd3;
	@%p5 bra 	$L__BB17_11;
	ld.global.u64 	%rd36, [%rd11+24];
	ld.global.u64 	%rd37, [%rd11+16];
	add.s64 	%rd38, %rd8, %rd36;
	add.s64 	%rd39, %rd7, %rd37;
	sub.s64 	%rd40, %rd38, %rd39;
	cvt.rn.f64.u64 	%fd4, %rd40;
	add.f64 	%fd5, %fd4, 0d3E45798EE2308C3A;
	max.s64 	%rd41, %rd36, %rd8;
	min.s64 	%rd42, %rd37, %rd7;
	sub.s64 	%rd43, %rd41, %rd42;
	cvt.rn.f64.s64 	%fd6, %rd43;
	setp.lt.f64 	%p6, %fd5, %fd6;
	@%p6 bra 	$L__BB17_11;
	mul.wide.s32 	%rd44, %r10, 4;
	add.s64 	%rd45, %rd1, %rd44;
	ld.global.u32 	%r11, [%rd45];
	setp.lt.s32 	%p7, %r11, 1;
	@%p7 bra 	$L__BB17_11;
	atom.global.add.u32 	%r27, [%rd4], 1;
	add.s32 	%r28, %r27, %r5;
	mul.wide.s32 	%rd46, %r28, 4;
	add.s64 	%rd47, %rd3, %rd46;
	st.global.u32 	[%rd47], %r11;
	ld.global.u32 	%r40, [%rd9];
$L__BB17_11:
	add.s32 	%r29, %r39, 10;
	xor.b32  	%r30, %r29, %r40;
	setp.eq.s32 	%p8, %r30, -1;
	@%p8 bra 	$L__BB17_16;
	cvt.s64.s32 	%rd48, %r40;
	add.s64 	%rd12, %rd71, %rd48;
	mad.lo.s64 	%rd13, %rd12, 48, %rd2;
	ld.global.u64 	%rd49, [%rd13+48];
	ld.global.u64 	%rd50, [%rd13+56];
	add.s64 	%rd51, %rd5, %rd49;
	sub.s64 	%rd52, %rd6, %rd51;
	add.s64 	%rd53, %rd52, %rd50;
	cvt.rn.f64.u64 	%fd7, %rd53;
	add.f64 	%fd8, %fd7, 0d3E45798EE2308C3A;
	max.s64 	%rd54, %rd50, %rd6;
	min.s64 	%rd55, %rd49, %rd5;
	sub.s64 	%rd56, %rd54, %rd55;
	cvt.rn.f64.s64 	%fd9, %rd56;
	setp.lt.f64 	%p9, %fd8, %fd9;
	@%p9 bra 	$L__BB17_16;
	ld.global.u64 	%rd57, [%rd13+72];
	ld.global.u64 	%rd58, [%rd13+64];
	add.s64 	%rd59, %rd8, %rd57;
	add.s64 	%rd60, %rd7, %rd58;
	sub.s64 	%rd61, %rd59, %rd60;
	cvt.rn.f64.u64 	%fd10, %rd61;
	add.f64 	%fd11, %fd10, 0d3E45798EE2308C3A;
	max.s64 	%rd62, %rd57, %rd8;
	min.s64 	%rd63, %rd58, %rd7;
	sub.s64 	%rd64, %rd62, %rd63;
	cvt.rn.f64.s64 	%fd12, %rd64;
	setp.lt.f64 	%p10, %fd11, %fd12;
	@%p10 bra 	$L__BB17_16;
	shl.b64 	%rd65, %rd12, 2;
	add.s64 	%rd66, %rd1, %rd65;
	ld.global.u32 	%r14, [%rd66+4];
	setp.lt.s32 	%p11, %r14, 1;
	@%p11 bra 	$L__BB17_16;
	atom.global.add.u32 	%r31, [%rd4], 1;
	add.s32 	%r32, %r31, %r5;
	mul.wide.s32 	%rd67, %r32, 4;
	add.s64 	%rd68, %rd3, %rd67;
	st.global.u32 	[%rd68], %r14;
$L__BB17_16:
	add.s64 	%rd71, %rd71, 2;
	add.s32 	%r39, %r39, 2;
	add.s32 	%r38, %r38, -2;
	setp.ne.s32 	%p12, %r39, 0;
	@%p12 bra 	$L__BB17_6;
	mov.u32 	%r33, %ntid.x;
	add.s32 	%r37, %r37, %r33;
	setp.lt.s32 	%p13, %r37, %r4;
	@%p13 bra 	$L__BB17_5;
$L__BB17_18:
	mov.u32 	%r34, %nctaid.x;
	add.s32 	%r36, %r36, %r34;
	setp.lt.s32 	%p14, %r36, %r19;
	@%p14 bra 	$L__BB17_1;
$L__BB17_19:
	ret;

}
	// .globl	_Z5checkPbPii
.visible .entry _Z5checkPbPii(
	.param .u64 .ptr .align 1 _Z5checkPbPii_param_0,
	.param .u64 .ptr .align 1 _Z5checkPbPii_param_1,
	.param .u32 _Z5checkPbPii_param_2
)
{
	.reg .pred 	%p<39>;
	.reg .b16 	%rs<31>;
	.reg .b32 	%r<52>;
	.reg .b64 	%rd<31>;

	ld.param.u64 	%rd19, [_Z5checkPbPii_param_0];
	ld.param.u64 	%rd20, [_Z5checkPbPii_param_1];
	ld.param.u32 	%r16, [_Z5checkPbPii_param_2];
	cvta.to.global.u64 	%rd1, %rd20;
	cvta.to.global.u64 	%rd2, %rd19;
	mov.b16 	%rs1, 0;
	st.global.u8 	[%rd2], %rs1;
	setp.lt.s32 	%p1, %r16, 1;
	@%p1 bra 	$L__BB18_71;
	and.b32  	%r1, %r16, 15;
	setp.lt.u32 	%p2, %r16, 16;
	mov.b32 	%r49, 0;
	@%p2 bra 	$L__BB18_36;
	and.b32  	%r49, %r16, 2147483632;
	neg.s32 	%r47, %r49;
	add.s64 	%rd28, %rd1, 32;
	add.s64 	%rd27, %rd2, 7;
$L__BB18_3:
	.pragma "nounroll";
	ld.global.u32 	%r18, [%rd28+-32];
	setp.lt.s32 	%p3, %r18, 1;
	@%p3 bra 	$L__BB18_5;
	mov.b16 	%rs2, 1;
	st.global.u8 	[%rd27+-7], %rs2;
$L__BB18_5:
	ld.global.u32 	%r19, [%rd28+-28];
	setp.lt.s32 	%p4, %r19, 1;
	@%p4 bra 	$L__BB18_7;
	mov.b16 	%rs3, 1;
	st.global.u8 	[%rd27+-6], %rs3;
$L__BB18_7:
	ld.global.u32 	%r20, [%rd28+-24];
	setp.lt.s32 	%p5, %r20, 1;
	@%p5 bra 	$L__BB18_9;
	mov.b16 	%rs4, 1;
	st.global.u8 	[%rd27+-5], %rs4;
$L__BB18_9:
	ld.global.u32 	%r21, [%rd28+-20];
	setp.lt.s32 	%p6, %r21, 1;
	@%p6 bra 	$L__BB18_11;
	mov.b16 	%rs5, 1;
	st.global.u8 	[%rd27+-4], %rs5;
$L__BB18_11:
	ld.global.u32 	%r22, [%rd28+-16];
	setp.lt.s32 	%p7, %r22, 1;
	@%p7 bra 	$L__BB18_13;
	mov.b16 	%rs6, 1;
	st.global.u8 	[%rd27+-3], %rs6;
$L__BB18_13:
	ld.global.u32 	%r23, [%rd28+-12];
	setp.lt.s32 	%p8, %r23, 1;
	@%p8 bra 	$L__BB18_15;
	mov.b16 	%rs7, 1;
	st.global.u8 	[%rd27+-2], %rs7;
$L__BB18_15:
	ld.global.u32 	%r24, [%rd28+-8];
	setp.lt.s32 	%p9, %r24, 1;
	@%p9 bra 	$L__BB18_17;
	mov.b16 	%rs8, 1;
	st.global.u8 	[%rd27+-1], %rs8;
$L__BB18_17:
	ld.global.u32 	%r25, [%rd28+-4];
	setp.lt.s32 	%p10, %r25, 1;
	@%p10 bra 	$L__BB18_19;
	mov.b16 	%rs9, 1;
	st.global.u8 	[%rd27], %rs9;
$L__BB18_19:
	ld.global.u32 	%r26, [%rd28];
	setp.lt.s32 	%p11, %r26, 1;
	@%p11 bra 	$L__BB18_21;
	mov.b16 	%rs10, 1;
	st.global.u8 	[%rd27+1], %rs10;
$L__BB18_21:
	ld.global.u32 	%r27, [%rd28+4];
	setp.lt.s32 	%p12, %r27, 1;
	@%p12 bra 	$L__BB18_23;
	mov.b16 	%rs11, 1;
	st.global.u8 	[%rd27+2], %rs11;
$L__BB18_23:
	ld.global.u32 	%r28, [%rd28+8];
	setp.lt.s32 	%p13, %r28, 1;
	@%p13 bra 	$L__BB18_25;
	mov.b16 	%rs12, 1;
	st.global.u8 	[%rd27+3], %rs12;
$L__BB18_25:
	ld.global.u32 	%r29, [%rd28+12];
	setp.lt.s32 	%p14, %r29, 1;
	@%p14 bra 	$L__BB18_27;
	mov.b16 	%rs13, 1;
	st.global.u8 	[%rd27+4], %rs13;
$L__BB18_27:
	ld.global.u32 	%r30, [%rd28+16];
	setp.lt.s32 	%p15, %r30, 1;
	@%p15 bra 	$L__BB18_29;
	mov.b16 	%rs14, 1;
	st.global.u8 	[%rd27+5], %rs14;
$L__BB18_29:
	ld.global.u32 	%r31, [%rd28+20];
	setp.lt.s32 	%p16, %r31, 1;
	@%p16 bra 	$L__BB18_31;
	mov.b16 	%rs15, 1;
	st.global.u8 	[%rd27+6], %rs15;
$L__BB18_31:
	ld.global.u32 	%r32, [%rd28+24];
	setp.lt.s32 	%p17, %r32, 1;
	@%p17 bra 	$L__BB18_33;
	mov.b16 	%rs16, 1;
	st.global.u8 	[%rd27+7], %rs16;
$L__BB18_33:
	ld.global.u32 	%r33, [%rd28+28];
	setp.lt.s32 	%p18, %r33, 1;
	@%p18 bra 	$L__BB18_35;
	mov.b16 	%rs17, 1;
	st.global.u8 	[%rd27+8], %rs17;
$L__BB18_35:
	add.s32 	%r47, %r47, 16;
	add.s64 	%rd28, %rd28, 64;
	add.s64 	%rd27, %rd27, 16;
	setp.ne.s32 	%p19, %r47, 0;
	@%p19 bra 	$L__BB18_3;
$L__BB18_36:
	setp.eq.s32 	%p20, %r1, 0;
	@%p20 bra 	$L__BB18_71;
	and.b32  	%r7, %r16, 7;
	setp.lt.u32 	%p21, %r1, 8;
	@%p21 bra 	$L__BB18_55;
	cvt.u64.u32 	%rd21, %r49;
	mul.wide.u32 	%rd22, %r49, 4;
	add.s64 	%rd9, %rd1, %rd22;
	ld.global.u32 	%r34, [%rd9];
	setp.lt.s32 	%p22, %r34, 1;
	add.s64 	%rd10, %rd2, %rd21;
	@%p22 bra 	$L__BB18_40;
	mov.b16 	%rs18, 1;
	st.global.u8 	[%rd10], %rs18;
$L__BB18_40:
	ld.global.u32 	%r35, [%rd9+4];
	setp.lt.s32 	%p23, %r35, 1;
	@%p23 bra 	$L__BB18_42;
	mov.b16 	%rs19, 1;
	st.global.u8 	[%rd10+1], %rs19;
$L__BB18_42:
	ld.global.u32 	%r36, [%rd9+8];
	setp.lt.s32 	%p24, %r36, 1;
	@%p24 bra 	$L__BB18_44;
	mov.b16 	%rs20, 1;
	st.global.u8 	[%rd10+2], %rs20;
$L__BB18_44:
	ld.global.u32 	%r37, [%rd9+12];
	setp.lt.s32 	%p25, %r37, 1;
	@%p25 bra 	$L__BB18_46;
	mov.b16 	%rs21, 1;
	st.global.u8 	[%rd10+3], %rs21;
$L__BB18_46:
	ld.global.u32 	%r38, [%rd9+16];
	setp.lt.s32 	%p26, %r38, 1;
	@%p26 bra 	$L__BB18_48;
	mov.b16 	%rs22, 1;
	st.global.u8 	[%rd10+4], %rs22;
$L__BB18_48:
	ld.global.u32 	%r39, [%rd9+20];
	setp.lt.s32 	%p27, %r39, 1;
	@%p27 bra 	$L__BB18_50;
	mov.b16 	%rs23, 1;
	st.global.u8 	[%rd10+5], %rs23;
$L__BB18_50:
	ld.global.u32 	%r40, [%rd9+24];
	setp.lt.s32 	%p28, %r40, 1;
	@%p28 bra 	$L__BB18_52;
	mov.b16 	%rs24, 1;
	st.global.u8 	[%rd10+6], %rs24;
$L__BB18_52:
	ld.global.u32 	%r41, [%rd9+28];
	setp.lt.s32 	%p29, %r41, 1;
	@%p29 bra 	$L__BB18_54;
	mov.b16 	%rs25, 1;
	st.global.u8 	[%rd10+7], %rs25;
$L__BB18_54:
	add.s32 	%r49, %r49, 8;
$L__BB18_55:
	setp.eq.s32 	%p30, %r7, 0;
	@%p30 bra 	$L__BB18_71;
	and.b32  	%r10, %r16, 3;
	setp.lt.u32 	%p31, %r7, 4;
	@%p31 bra 	$L__BB18_66;
	cvt.u64.u32 	%rd23, %r49;
	mul.wide.u32 	%rd24, %r49, 4;
	add.s64 	%rd11, %rd1, %rd24;
	ld.global.u32 	%r42, [%rd11];
	setp.lt.s32 	%p32, %r42, 1;
	add.s64 	%rd12, %rd2, %rd23;
	@%p32 bra 	$L__BB18_59;
	mov.b16 	%rs26, 1;
	st.global.u8 	[%rd12], %rs26;
$L__BB18_59:
	ld.global.u32 	%r43, [%rd11+4];
	setp.lt.s32 	%p33, %r43, 1;
	@%p33 bra 	$L__BB18_61;
	mov.b16 	%rs27, 1;
	st.global.u8 	[%rd12+1], %rs27;
$L__BB18_61:
	ld.global.u32 	%r44, [%rd11+8];
	setp.lt.s32 	%p34, %r44, 1;
	@%p34 bra 	$L__BB18_63;
	mov.b16 	%rs28, 1;
	st.global.u8 	[%rd12+2], %rs28;
$L__BB18_63:
	ld.global.u32 	%r45, [%rd11+12];
	setp.lt.s32 	%p35, %r45, 1;
	@%p35 bra 	$L__BB18_65;
	mov.b16 	%rs29, 1;
	st.global.u8 	[%rd12+3], %rs29;
$L__BB18_65:
	add.s32 	%r49, %r49, 4;
$L__BB18_66:
	setp.eq.s32 	%p36, %r10, 0;
	@%p36 bra 	$L__BB18_71;
	cvt.u64.u32 	%rd25, %r49;
	add.s64 	%rd30, %rd2, %rd25;
	mul.wide.u32 	%rd26, %r49, 4;
	add.s64 	%rd29, %rd1, %rd26;
	neg.s32 	%r51, %r10;
$L__BB18_68:
	.pragma "nounroll";
	ld.global.u32 	%r46, [%rd29];
	setp.lt.s32 	%p37, %r46, 1;
	@%p37 bra 	$L__BB18_70;
	mov.b16 	%rs30, 1;
	st.global.u8 	[%rd30], %rs30;
$L__BB18_70:
	add.s64 	%rd30, %rd30, 1;
	add.s64 	%rd29, %rd29, 4;
	add.s32 	%r51, %r51, 1;
	setp.ne.s32 	%p38, %r51, 0;
	@%p38 bra 	$L__BB18_68;
$L__BB18_71:
	ret;

}
	// .globl	_Z5queryPiP3MBRS_S_S1_S_ii
.visible .entry _Z5queryPiP3MBRS_S_S1_S_ii(
	.param .u64 .ptr .align 1 _Z5queryPiP3MBRS_S_S1_S_ii_param_0,
	.param .u64 .ptr .align 1 _Z5queryPiP3MBRS_S_S1_S_ii_param_1,
	.param .u64 .ptr .align 1 _Z5queryPiP3MBRS_S_S1_S_ii_param_2,
	.param .u64 .ptr .align 1 _Z5queryPiP3MBRS_S_S1_S_ii_param_3,
	.param .u64 .ptr .align 1 _Z5queryPiP3MBRS_S_S1_S_ii_param_4,
	.param .u64 .ptr .align 1 _Z5queryPiP3MBRS_S_S1_S_ii_param_5,
	.param .u32 _Z5queryPiP3MBRS_S_S1_S_ii_param_6,
	.param .u32 _Z5queryPiP3MBRS_S_S1_S_ii_param_7
)
{
	.reg .pred 	%p<45>;
	.reg .b32 	%r<104>;
	.reg .b64 	%rd<227>;
	.reg .b64 	%fd<61>;

	ld.param.u64 	%rd25, [_Z5queryPiP3MBRS_S_S1_S_ii_param_0];
	ld.param.u64 	%rd26, [_Z5queryPiP3MBRS_S_S1_S_ii_param_1];
	ld.param.u64 	%rd21, [_Z5queryPiP3MBRS_S_S1_S_ii_param_2];
	ld.param.u64 	%rd24, [_Z5queryPiP3MBRS_S_S1_S_ii_param_5];
	ld.param.u32 	%r45, [_Z5queryPiP3MBRS_S_S1_S_ii_param_6];
	cvta.to.global.u64 	%rd1, %rd25;
	cvta.to.global.u64 	%rd2, %rd26;
	mov.u32 	%r1, %tid.x;
	mov.u32 	%r90, %ctaid.x;
	mov.u32 	%r3, %ntid.x;
	setp.ge.s32 	%p1, %r90, %r45;
	@%p1 bra 	$L__BB19_46;
	cvta.to.global.u64 	%rd3, %rd21;
	cvta.to.global.u64 	%rd4, %rd24;
$L__BB19_2:
	ld.param.u64 	%rd226, [_Z5queryPiP3MBRS_S_S1_S_ii_param_4];
	ld.param.u64 	%rd225, [_Z5queryPiP3MBRS_S_S1_S_ii_param_3];
	cvta.to.global.u64 	%rd27, %rd225;
	mul.wide.u32 	%rd28, %r90, 4;
	add.s64 	%rd29, %rd27, %rd28;
	ld.global.u32 	%r5, [%rd29];
	cvta.to.global.u64 	%rd30, %rd226;
	mul.wide.u32 	%rd31, %r90, 48;
	add.s64 	%rd32, %rd30, %rd31;
	ld.global.u64 	%rd5, [%rd32];
	ld.global.u64 	%rd6, [%rd32+8];
	ld.global.u64 	%rd7, [%rd32+16];
	ld.global.u64 	%rd8, [%rd32+24];
	setp.ge.s32 	%p2, %r1, %r5;
	@%p2 bra 	$L__BB19_45;
	ld.param.u32 	%r89, [_Z5queryPiP3MBRS_S_S1_S_ii_param_7];
	mul.lo.s32 	%r47, %r90, %r89;
	mad.lo.s32 	%r92, %r1, 10, %r47;
	add.s32 	%r91, %r1, %r47;
	mov.u32 	%r93, %r1;
$L__BB19_4:
	mul.wide.s32 	%rd33, %r91, 4;
	add.s64 	%rd9, %rd3, %rd33;
	ld.global.u32 	%r11, [%rd9];
	setp.eq.s32 	%p3, %r11, 0;
	mov.b32 	%r94, 0;
	@%p3 bra 	$L__BB19_8;
	mul.wide.s32 	%rd34, %r11, 48;
	add.s64 	%rd10, %rd2, %rd34;
	ld.global.u64 	%rd35, [%rd10];
	ld.global.u64 	%rd36, [%rd10+8];
	add.s64 	%rd37, %rd5, %rd35;
	sub.s64 	%rd38, %rd6, %rd37;
	add.s64 	%rd39, %rd38, %rd36;
	cvt.rn.f64.u64 	%fd1, %rd39;
	add.f64 	%fd2, %fd1, 0d3E45798EE2308C3A;
	max.s64 	%rd40, %rd36, %rd6;
	min.s64 	%rd41, %rd35, %rd5;
	sub.s64 	%rd42, %rd40, %rd41;
	cvt.rn.f64.s64 	%fd3, %rd42;
	setp.lt.f64 	%p4, %fd2, %fd3;
	@%p4 bra 	$L__BB19_8;
	ld.global.u64 	%rd43, [%rd10+24];
	ld.global.u64 	%rd44, [%rd10+16];
	add.s64 	%rd45, %rd8, %rd43;
	add.s64 	%rd46, %rd7, %rd44;
	sub.s64 	%rd47, %rd45, %rd46;
	cvt.rn.f64.u64 	%fd4, %rd47;
	add.f64 	%fd5, %fd4, 0d3E45798EE2308C3A;
	max.s64 	%rd48, %rd43, %rd8;
	min.s64 	%rd49, %rd44, %rd7;
	sub.s64 	%rd50, %rd48, %rd49;
	cvt.rn.f64.s64 	%fd6, %rd50;
	setp.lt.f64 	%p5, %fd5, %fd6;
	@%p5 bra 	$L__BB19_8;
	mul.wide.s32 	%rd51, %r11, 4;
	add.s64 	%rd52, %rd1, %rd51;
	ld.global.u32 	%r51, [%rd52];
	setp.gt.s32 	%p6, %r51, 0;
	selp.u32 	%r94, 1, 0, %p6;
$L__BB19_8:
	mul.wide.s32 	%rd53, %r92, 4;
	add.s64 	%rd11, %rd4, %rd53;
	st.global.u32 	[%rd11], %r94;
	ld.global.u32 	%r14, [%rd9];
	setp.eq.s32 	%p7, %r14, -1;
	mov.b32 	%r95, 0;
	@%p7 bra 	$L__BB19_12;
	mul.wide.s32 	%rd54, %r14, 48;
	add.s64 	%rd12, %rd2, %rd54;
	ld.global.u64 	%rd55, [%rd12+48];
	ld.global.u64 	%rd56, [%rd12+56];
	add.s64 	%rd57, %rd5, %rd55;
	sub.s64 	%rd58, %rd6, %rd57;
	add.s64 	%rd59, %rd58, %rd56;
	cvt.rn.f64.u64 	%fd7, %rd59;
	add.f64 	%fd8, %fd7, 0d3E45798EE2308C3A;
	max.s64 	%rd60, %rd56, %rd6;
	min.s64 	%rd61, %rd55, %rd5;
	sub.s64 	%rd62, %rd60, %rd61;
	cvt.rn.f64.s64 	%fd9, %rd62;
	setp.lt.f64 	%p8, %fd8, %fd9;
	@%p8 bra 	$L__BB19_12;
	ld.global.u64 	%rd63, [%rd12+72];
	ld.global.u64 	%rd64, [%rd12+64];
	add.s64 	%rd65, %rd8, %rd63;
	add.s64 	%rd66, %rd7, %rd64;
	sub.s64 	%rd67, %rd65, %rd66;
	cvt.rn.f64.u64 	%fd10, %rd67;
	add.f64 	%fd11, %fd10, 0d3E45798EE2308C3A;
	max.s64 	%rd68, %rd63, %rd8;
	min.s64 	%rd69, %rd64, %rd7;
	sub.s64 	%rd70, %rd68, %rd69;
	cvt.rn.f64.s64 	%fd12, %rd70;
	setp.lt.f64 	%p9, %fd11, %fd12;
	@%p9 bra 	$L__BB19_12;
	mul.wide.s32 	%rd71, %r14, 4;
	add.s64 	%rd72, %rd1, %rd71;
	ld.global.u32 	%r55, [%rd72+4];
	setp.gt.s32 	%p10, %r55, 0;
	selp.u32 	%r95, 1, 0, %p10;
$L__BB19_12:
	st.global.u32 	[%rd11+4], %r95;
	ld.global.u32 	%r17, [%rd9];
	setp.eq.s32 	%p11, %r17, -2;
	mov.b32 	%r96, 0;
	@%p11 bra 	$L__BB19_16;
	mul.wide.s32 	%rd73, %r17, 48;
	add.s64 	%rd13, %rd2, %rd73;
	ld.global.u64 	%rd74, [%rd13+96];
	ld.global.u64 	%rd75, [%rd13+104];
	add.s64 	%rd76, %rd5, %rd74;
	sub.s64 	%rd77, %rd6, %rd76;
	add.s64 	%rd78, %rd77, %rd75;
	cvt.rn.f64.u64 	%fd13, %rd78;
	add.f64 	%fd14, %fd13, 0d3E45798EE2308C3A;
	max.s64 	%rd79, %rd75, %rd6;
	min.s64 	%rd80, %rd74, %rd5;
	sub.s64 	%rd81, %rd79, %rd80;
	cvt.rn.f64.s64 	%fd15, %rd81;
	setp.lt.f64 	%p12, %fd14, %fd15;
	@%p12 bra 	$L__BB19_16;
	ld.global.u64 	%rd82, [%rd13+120];
	ld.global.u64 	%rd83, [%rd13+112];
	add.s64 	%rd84, %rd8, %rd82;
	add.s64 	%rd85, %rd7, %rd83;
	sub.s64 	%rd86, %rd84, %rd85;
	cvt.rn.f64.u64 	%fd16, %rd86;
	add.f64 	%fd17, %fd16, 0d3E45798EE2308C3A;
	max.s64 	%rd87, %rd82, %rd8;
	min.s64 	%rd88, %rd83, %rd7;
	sub.s64 	%rd89, %rd87, %rd88;
	cvt.rn.f64.s64 	%fd18, %rd89;
	setp.lt.f64 	%p13, %fd17, %fd18;
	@%p13 bra 	$L__BB19_16;
	mul.wide.s32 	%rd90, %r17, 4;
	add.s64 	%rd91, %rd1, %rd90;
	ld.global.u32 	%r59, [%rd91+8];
	setp.gt.s32 	%p14, %r59, 0;
	selp.u32 	%r96, 1, 0, %p14;
$L__BB19_16:
	st.global.u32 	[%rd11+8], %r96;
	ld.global.u32 	%r20, [%rd9];
	setp.eq.s32 	%p15, %r20, -3;
	mov.b32 	%r97, 0;
	@%p15 bra 	$L__BB19_20;
	mul.wide.s32 	%rd92, %r20, 48;
	add.s64 	%rd14, %rd2, %rd92;
	ld.global.u64 	%rd93, [%rd14+144];
	ld.global.u64 	%rd94, [%rd14+152];
	add.s64 	%rd95, %rd5, %rd93;
	sub.s64 	%rd96, %rd6, %rd95;
	add.s64 	%rd97, %rd96, %rd94;
	cvt.rn.f64.u64 	%fd19, %rd97;
	add.f64 	%fd20, %fd19, 0d3E45798EE2308C3A;
	max.s64 	%rd98, %rd94, %rd6;
	min.s64 	%rd99, %rd93, %rd5;
	sub.s64 	%rd100, %rd98, %rd99;
	cvt.rn.f64.s64 	%fd21, %rd100;
	setp.lt.f64 	%p16, %fd20, %fd21;
	@%p16 bra 	$L__BB19_20;
	ld.global.u64 	%rd101, [%rd14+168];
	ld.global.u64 	%rd102, [%rd14+160];
	add.s64 	%rd103, %rd8, %rd101;
	add.s64 	%rd104, %rd7, %rd102;
	sub.s64 	%rd105, %rd103, %rd104;
	cvt.rn.f64.u64 	%fd22, %rd105;
	add.f64 	%fd23, %fd22, 0d3E45798EE2308C3A;
	max.s64 	%rd106, %rd101, %rd8;
	min.s64 	%rd107, %rd102, %rd7;
	sub.s64 	%rd108, %rd106, %rd107;
	cvt.rn.f64.s64 	%fd24, %rd108;
	setp.lt.f64 	%p17, %fd23, %fd24;
	@%p17 bra 	$L__BB19_20;
	mul.wide.s32 	%rd109, %r20, 4;
	add.s64 	%rd110, %rd1, %rd109;
	ld.global.u32 	%r63, [%rd110+12];
	setp.gt.s32 	%p18, %r63, 0;
	selp.u32 	%r97, 1, 0, %p18;
$L__BB19_20:
	st.global.u32 	[%rd11+12], %r97;
	ld.global.u32 	%r23, [%rd9];
	setp.eq.s32 	%p19, %r23, -4;
	mov.b32 	%r98, 0;
	@%p19 bra 	$L__BB19_24;
	mul.wide.s32 	%rd111, %r23, 48;
	add.s64 	%rd15, %rd2, %rd111;
	ld.global.u64 	%rd112, [%rd15+192];
	ld.global.u64 	%rd113, [%rd15+200];
	add.s64 	%rd114, %rd5, %rd112;
	sub.s64 	%rd115, %rd6, %rd114;
	add.s64 	%rd116, %rd115, %rd113;
	cvt.rn.f64.u64 	%fd25, %rd116;
	add.f64 	%fd26, %fd25, 0d3E45798EE2308C3A;
	max.s64 	%rd117, %rd113, %rd6;
	min.s64 	%rd118, %rd112, %rd5;
	sub.s64 	%rd119, %rd117, %rd118;
	cvt.rn.f64.s64 	%fd27, %rd119;
	setp.lt.f64 	%p20, %fd26, %fd27;
	@%p20 bra 	$L__BB19_24;
	ld.global.u64 	%rd120, [%rd15+216];
	ld.global.u64 	%rd121, [%rd15+208];
	add.s64 	%rd122, %rd8, %rd120;
	add.s64 	%rd123, %rd7, %rd121;
	sub.s64 	%rd124, %rd122, %rd123;
	cvt.rn.f64.u64 	%fd28, %rd124;
	add.f64 	%fd29, %fd28, 0d3E45798EE2308C3A;
	max.s64 	%rd125, %rd120, %rd8;
	min.s64 	%rd126, %rd121, %rd7;
	sub.s64 	%rd127, %rd125, %rd126;
	cvt.rn.f64.s64 	%fd30, %rd127;
	setp.lt.f64 	%p21, %fd29, %fd30;
	@%p21 bra 	$L__BB19_24;
	mul.wide.s32 	%rd128, %r23, 4;
	add.s64 	%rd129, %rd1, %rd128;
	ld.global.u32 	%r67, [%rd129+16];
	setp.gt.s32 	%p22, %r67, 0;
	selp.u32 	%r98, 1, 0, %p22;
$L__BB19_24:
	st.global.u32 	[%rd11+16], %r98;
	ld.global.u32 	%r26, [%rd9];
	setp.eq.s32 	%p23, %r26, -5;
	mov.b32 	%r99, 0;
	@%p23 bra 	$L__BB19_28;
	mul.wide.s32 	%rd130, %r26, 48;
	add.s64 	%rd16, %rd2, %rd130;
	ld.global.u64 	%rd131, [%rd16+240];
	ld.global.u64 	%rd132, [%rd16+248];
	add.s64 	%rd133, %rd5, %rd131;
	sub.s64 	%rd134, %rd6, %rd133;
	add.s64 	%rd135, %rd134, %rd132;
	cvt.rn.f64.u64 	%fd31, %rd135;
	add.f64 	%fd32, %fd31, 0d3E45798EE2308C3A;
	max.s64 	%rd136, %rd132, %rd6;
	min.s64 	%rd137, %rd131, %rd5;
	sub.s64 	%rd138, %rd136, %rd137;
	cvt.rn.f64.s64 	%fd33, %rd138;
	setp.lt.f64 	%p24, %fd32, %fd33;
	@%p24 bra 	$L__BB19_28;
	ld.global.u64 	%rd139, [%rd16+264];
	ld.global.u64 	%rd140, [%rd16+256];
	add.s64 	%rd141, %rd8, %rd139;
	add.s64 	%rd142, %rd7, %rd140;
	sub.s64 	%rd143, %rd141, %rd142;
	cvt.rn.f64.u64 	%fd34, %rd143;
	add.f64 	%fd35, %fd34, 0d3E45798EE2308C3A;
	max.s64 	%rd144, %rd139, %rd8;
	min.s64 	%rd145, %rd140, %rd7;
	sub.s64 	%rd146, %rd144, %rd145;
	cvt.rn.f64.s64 	%fd36, %rd146;
	setp.lt.f64 	%p25, %fd35, %fd36;
	@%p25 bra 	$L__BB19_28;
	mul.wide.s32 	%rd147, %r26, 4;
	add.s64 	%rd148, %rd1, %rd147;
	ld.global.u32 	%r71, [%rd148+20];
	setp.gt.s32 	%p26, %r71, 0;
	selp.u32 	%r99, 1, 0, %p26;
$L__BB19_28:
	st.global.u32 	[%rd11+20], %r99;
	ld.global.u32 	%r29, [%rd9];
	setp.eq.s32 	%p27, %r29, -6;
	mov.b32 	%r100, 0;
	@%p27 bra 	$L__BB19_32;
	mul.wide.s32 	%rd149, %r29, 48;
	add.s64 	%rd17, %rd2, %rd149;
	ld.global.u64 	%rd150, [%rd17+288];
	ld.global.u64 	%rd151, [%rd17+296];
	add.s64 	%rd152, %rd5, %rd150;
	sub.s64 	%rd153, %rd6, %rd152;
	add.s64 	%rd154, %rd153, %rd151;
	cvt.rn.f64.u64 	%fd37, %rd154;
	add.f64 	%fd38, %fd37, 0d3E45798EE2308C3A;
	max.s64 	%rd155, %rd151, %rd6;
	min.s64 	%rd156, %rd150, %rd5;
	sub.s64 	%rd157, %rd155, %rd156;
	cvt.rn.f64.s64 	%fd39, %rd157;
	setp.lt.f64 	%p28, %fd38, %fd39;
	@%p28 bra 	$L__BB19_32;
	ld.global.u64 	%rd158, [%rd17+312];
	ld.global.u64 	%rd159, [%rd17+304];
	add.s64 	%rd160, %rd8, %rd158;
	add.s64 	%rd161, %rd7, %rd159;
	sub.s64 	%rd162, %rd160, %rd161;
	cvt.rn.f64.u64 	%fd40, %rd162;
	add.f64 	%fd41, %fd40, 0d3E45798EE2308C3A;
	max.s64 	%rd163, %rd158, %rd8;
	min.s64 	%rd164, %rd159, %rd7;
	sub.s64 	%rd165, %rd163, %rd164;
	cvt.rn.f64.s64 	%fd42, %rd165;
	setp.lt.f64 	%p29, %fd41, %fd42;
	@%p29 bra 	$L__BB19_32;
	mul.wide.s32 	%rd166, %r29, 4;
	add.s64 	%rd167, %rd1, %rd166;
	ld.global.u32 	%r75, [%rd167+24];
	setp.gt.s32 	%p30, %r75, 0;
	selp.u32 	%r100, 1, 0, %p30;
$L__BB19_32:
	st.global.u32 	[%rd11+24], %r100;
	ld.global.u32 	%r32, [%rd9];
	setp.eq.s32 	%p31, %r32, -7;
	mov.b32 	%r101, 0;
	@%p31 bra 	$L__BB19_36;
	mul.wide.s32 	%rd168, %r32, 48;
	add.s64 	%rd18, %rd2, %rd168;
	ld.global.u64 	%rd169, [%rd18+336];
	ld.global.u64 	%rd170, [%rd18+344];
	add.s64 	%rd171, %rd5, %rd169;
	sub.s64 	%rd172, %rd6, %rd171;
	add.s64 	%rd173, %rd172, %rd170;
	cvt.rn.f64.u64 	%fd43, %rd173;
	add.f64 	%fd44, %fd43, 0d3E45798EE2308C3A;
	max.s64 	%rd174, %rd170, %rd6;
	min.s64 	%rd175, %rd169, %rd5;
	sub.s64 	%rd176, %rd174, %rd175;
	cvt.rn.f64.s64 	%fd45, %rd176;
	setp.lt.f64 	%p32, %fd44, %fd45;
	@%p32 bra 	$L__BB19_36;
	ld.global.u64 	%rd177, [%rd18+360];
	ld.global.u64 	%rd178, [%rd18+352];
	add.s64 	%rd179, %rd8, %rd177;
	add.s64 	%rd180, %rd7, %rd178;
	sub.s64 	%rd181, %rd179, %rd180;
	cvt.rn.f64.u64 	%fd46, %rd181;
	add.f64 	%fd47, %fd46, 0d3E45798EE2308C3A;
	max.s64 	%rd182, %rd177, %rd8;
	min.s64 	%rd183, %rd178, %rd7;
	sub.s64 	%rd184, %rd182, %rd183;
	cvt.rn.f64.s64 	%fd48, %rd184;
	setp.lt.f64 	%p33, %fd47, %fd48;
	@%p33 bra 	$L__BB19_36;
	mul.wide.s32 	%rd185, %r32, 4;
	add.s64 	%rd186, %rd1, %rd185;
	ld.global.u32 	%r79, [%rd186+28];
	setp.gt.s32 	%p34, %r79, 0;
	selp.u32 	%r101, 1, 0, %p34;
$L__BB19_36:
	st.global.u32 	[%rd11+28], %r101;
	ld.global.u32 	%r35, [%rd9];
	setp.eq.s32 	%p35, %r35, -8;
	mov.b32 	%r102, 0;
	@%p35 bra 	$L__BB19_40;
	mul.wide.s32 	%rd187, %r35, 48;
	add.s64 	%rd19, %rd2, %rd187;
	ld.global.u64 	%rd188, [%rd19+384];
	ld.global.u64 	%rd189, [%rd19+392];
	add.s64 	%rd190, %rd5, %rd188;
	sub.s64 	%rd191, %rd6, %rd190;
	add.s64 	%rd192, %rd191, %rd189;
	cvt.rn.f64.u64 	%fd49, %rd192;
	add.f64 	%fd50, %fd49, 0d3E45798EE2308C3A;
	max.s64 	%rd193, %rd189, %rd6;
	min.s64 	%rd194, %rd188, %rd5;
	sub.s64 	%rd195, %rd193, %rd194;
	cvt.rn.f64.s64 	%fd51, %rd195;
	setp.lt.f64 	%p36, %fd50, %fd51;
	@%p36 bra 	$L__BB19_40;
	ld.global.u64 	%rd196, [%rd19+408];
	ld.global.u64 	%rd197, [%rd19+400];
	add.s64 	%rd198, %rd8, %rd196;
	add.s64 	%rd199, %rd7, %rd197;
	sub.s64 	%rd200, %rd198, %rd199;
	cvt.rn.f64.u64 	%fd52, %rd200;
	add.f64 	%fd53, %fd52, 0d3E45798EE2308C3A;
	max.s64 	%rd201, %rd196, %rd8;
	min.s64 	%rd202, %rd197, %rd7;
	sub.s64 	%rd203, %rd201, %rd202;
	cvt.rn.f64.s64 	%fd54, %rd203;
	setp.lt.f64 	%p37, %fd53, %fd54;
	@%p37 bra 	$L__BB19_40;
	mul.wide.s32 	%rd204, %r35, 4;
	add.s64 	%rd205, %rd1, %rd204;
	ld.global.u32 	%r83, [%rd205+32];
	setp.gt.s32 	%p38, %r83, 0;
	selp.u32 	%r102, 1, 0, %p38;
$L__BB19_40:
	st.global.u32 	[%rd11+32], %r102;
	ld.global.u32 	%r38, [%rd9];
	setp.eq.s32 	%p39, %r38, -9;
	mov.b32 	%r103, 0;
	@%p39 bra 	$L__BB19_44;
	mul.wide.s32 	%rd206, %r38, 48;
	add.s64 	%rd20, %rd2, %rd206;
	ld.global.u64 	%rd207, [%rd20+432];
	ld.global.u64 	%rd208, [%rd20+440];
	add.s64 	%rd209, %rd5, %rd207;
	sub.s64 	%rd210, %rd6, %rd209;
	add.s64 	%rd211, %rd210, %rd208;
	cvt.rn.f64.u64 	%fd55, %rd211;
	add.f64 	%fd56, %fd55, 0d3E45798EE2308C3A;
	max.s64 	%rd212, %rd208, %rd6;
	min.s64 	%rd213, %rd207, %rd5;
	sub.s64 	%rd214, %rd212, %rd213;
	cvt.rn.f64.s64 	%fd57, %rd214;
	setp.lt.f64 	%p40, %fd56, %fd57;
	@%p40 bra 	$L__BB19_44;
	ld.global.u64 	%rd215, [%rd20+456];
	ld.global.u64 	%rd216, [%rd20+448];
	add.s64 	%rd217, %rd8, %rd215;
	add.s64 	%rd218, %rd7, %rd216;
	sub.s64 	%rd219, %rd217, %rd218;
	cvt.rn.f64.u64 	%fd58, %rd219;
	add.f64 	%fd59, %fd58, 0d3E45798EE2308C3A;
	max.s64 	%rd220, %rd215, %rd8;
	min.s64 	%rd221, %rd216, %rd7;
	sub.s64 	%rd222, %rd220, %rd221;
	cvt.rn.f64.s64 	%fd60, %rd222;
	setp.lt.f64 	%p41, %fd59, %fd60;
	@%p41 bra 	$L__BB19_44;
	mul.wide.s32 	%rd223, %r38, 4;
	add.s64 	%rd224, %rd1, %rd223;
	ld.global.u32 	%r87, [%rd224+36];
	setp.gt.s32 	%p42, %r87, 0;
	selp.u32 	%r103, 1, 0, %p42;
$L__BB19_44:
	st.global.u32 	[%rd11+36], %r103;
	add.s32 	%r93, %r93, %r3;
	mad.lo.s32 	%r92, %r3, 10, %r92;
	add.s32 	%r91, %r91, %r3;
	setp.lt.s32 	%p43, %r93, %r5;
	@%p43 bra 	$L__BB19_4;
$L__BB19_45:
	mov.u32 	%r88, %nctaid.x;
	add.s32 	%r90, %r90, %r88;
	setp.lt.s32 	%p44, %r90, %r45;
	@%p44 bra 	$L__BB19_2;
$L__BB19_46:
	ret;

}
	// .globl	_Z12getprifixsumPiS_ii
.visible .entry _Z12getprifixsumPiS_ii(
	.param .u64 .ptr .align 1 _Z12getprifixsumPiS_ii_param_0,
	.param .u64 .ptr .align 1 _Z12getprifixsumPiS_ii_param_1,
	.param .u32 _Z12getprifixsumPiS_ii_param_2,
	.param .u32 _Z12getprifixsumPiS_ii_param_3
)
{
	.reg .pred 	%p<9>;
	.reg .b32 	%r<44>;
	.reg .b64 	%rd<14>;

	ld.param.u64 	%rd4, [_Z12getprifixsumPiS_ii_param_0];
	ld.param.u64 	%rd5, [_Z12getprifixsumPiS_ii_param_1];
	ld.param.u32 	%r24, [_Z12getprifixsumPiS_ii_param_2];
	ld.param.u32 	%r25, [_Z12getprifixsumPiS_ii_param_3];
	cvta.to.global.u64 	%rd1, %rd5;
	mov.u32 	%r1, %tid.x;
	mov.u32 	%r38, %ctaid.x;
	mov.u32 	%r3, %ntid.x;
	setp.ge.s32 	%p1, %r38, %r24;
	@%p1 bra 	$L__BB20_11;
	shl.b32 	%r4, %r3, 2;
	mov.u32 	%r5, %nctaid.x;
	cvta.to.global.u64 	%rd2, %rd4;
$L__BB20_2:
	mul.wide.u32 	%rd6, %r38, 4;
	add.s64 	%rd7, %rd2, %rd6;
	ld.global.u32 	%r26, [%rd7];
	shl.b32 	%r7, %r26, 2;
	setp.lt.s32 	%p2, %r26, 1;
	@%p2 bra 	$L__BB20_10;
	mul.lo.s32 	%r8, %r38, %r25;
	add.s32 	%r9, %r1, %r8;
	mov.b32 	%r39, 1;
$L__BB20_4:
	add.s32 	%r43, %r39, %r1;
	setp.ge.s32 	%p3, %r43, %r7;
	@%p3 bra 	$L__BB20_7;
	shl.b32 	%r28, %r43, 2;
	mov.u32 	%r29, temp;
	add.s32 	%r41, %r29, %r28;
	mul.wide.s32 	%rd8, %r39, 4;
	sub.s64 	%rd3, %rd1, %rd8;
	add.s32 	%r40, %r9, %r39;
	mov.u32 	%r42, %r43;
$L__BB20_6:
	mul.wide.s32 	%rd9, %r40, 4;
	add.s64 	%rd10, %rd3, %rd9;
	add.s64 	%rd11, %rd1, %rd9;
	ld.global.u32 	%r30, [%rd11];
	ld.global.u32 	%r31, [%rd10];
	add.s32 	%r32, %r31, %r30;
	st.shared.u32 	[%r41], %r32;
	add.s32 	%r42, %r42, %r3;
	add.s32 	%r41, %r41, %r4;
	add.s32 	%r40, %r40, %r3;
	setp.lt.s32 	%p4, %r42, %r7;
	@%p4 bra 	$L__BB20_6;
$L__BB20_7:
	setp.ge.s32 	%p5, %r43, %r7;
	bar.sync 	0;
	@%p5 bra 	$L__BB20_9;
$L__BB20_8:
	shl.b32 	%r33, %r43, 2;
	mov.u32 	%r34, temp;
	add.s32 	%r35, %r34, %r33;
	ld.shared.u32 	%r36, [%r35];
	add.s32 	%r37, %r43, %r8;
	mul.wide.s32 	%rd12, %r37, 4;
	add.s64 	%rd13, %rd1, %rd12;
	st.global.u32 	[%rd13], %r36;
	add.s32 	%r43, %r43, %r3;
	setp.lt.s32 	%p6, %r43, %r7;
	@%p6 bra 	$L__BB20_8;
$L__BB20_9:
	bar.sync 	0;
	shl.b32 	%r39, %r39, 1;
	setp.lt.s32 	%p7, %r39, %r7;
	@%p7 bra 	$L__BB20_4;
$L__BB20_10:
	add.s32 	%r38, %r38, %r5;
	setp.lt.s32 	%p8, %r38, %r24;
	@%p8 bra 	$L__BB20_2;
$L__BB20_11:
	ret;

}
	// .globl	_Z11getnewqueuePiS_S_S_ii
.visible .entry _Z11getnewqueuePiS_S_S_ii(
	.param .u64 .ptr .align 1 _Z11getnewqueuePiS_S_S_ii_param_0,
	.param .u64 .ptr .align 1 _Z11getnewqueuePiS_S_S_ii_param_1,
	.param .u64 .ptr .align 1 _Z11getnewqueuePiS_S_S_ii_param_2,
	.param .u64 .ptr .align 1 _Z11getnewqueuePiS_S_S_ii_param_3,
	.param .u32 _Z11getnewqueuePiS_S_S_ii_param_4,
	.param .u32 _Z11getnewqueuePiS_S_S_ii_param_5
)
{
	.reg .pred 	%p<13>;
	.reg .b32 	%r<75>;
	.reg .b64 	%rd<31>;

	ld.param.u64 	%rd8, [_Z11getnewqueuePiS_S_S_ii_param_0];
	ld.param.u64 	%rd10, [_Z11getnewqueuePiS_S_S_ii_param_1];
	ld.param.u64 	%rd9, [_Z11getnewqueuePiS_S_S_ii_param_2];
	ld.param.u64 	%rd11, [_Z11getnewqueuePiS_S_S_ii_param_3];
	ld.param.u32 	%r29, [_Z11getnewqueuePiS_S_S_ii_param_4];
	ld.param.u32 	%r30, [_Z11getnewqueuePiS_S_S_ii_param_5];
	cvta.to.global.u64 	%rd1, %rd10;
	cvta.to.global.u64 	%rd2, %rd11;
	mov.u32 	%r69, %ctaid.x;
	mov.u32 	%r2, %ntid.x;
	setp.ge.s32 	%p1, %r69, %r29;
	@%p1 bra 	$L__BB21_18;
	mov.u32 	%r3, %tid.x;
	add.s32 	%r4, %r3, 1;
	mov.u32 	%r5, %nctaid.x;
	cvta.to.global.u64 	%rd3, %rd9;
	cvta.to.global.u64 	%rd4, %rd8;
$L__BB21_2:
	mul.wide.u32 	%rd12, %r69, 4;
	add.s64 	%rd5, %rd3, %rd12;
	ld.global.u32 	%r31, [%rd5];
	shl.b32 	%r7, %r31, 2;
	setp.ge.s32 	%p2, %r4, %r7;
	@%p2 bra 	$L__BB21_7;
	mul.lo.s32 	%r8, %r69, %r30;
	add.s32 	%r70, %r4, %r8;
	mov.u32 	%r71, %r3;
$L__BB21_4:
	mul.wide.s32 	%rd13, %r70, 4;
	add.s64 	%rd14, %rd2, %rd13;
	ld.global.u32 	%r32, [%rd14];
	ld.global.u32 	%r12, [%rd14+-4];
	setp.eq.s32 	%p3, %r32, %r12;
	@%p3 bra 	$L__BB21_6;
	add.s32 	%r33, %r71, 1;
	shr.u32 	%r34, %r33, 2;
	add.s32 	%r35, %r34, %r8;
	mul.wide.s32 	%rd15, %r35, 4;
	add.s64 	%rd16, %rd1, %rd15;
	ld.global.u32 	%r36, [%rd16];
	mul.wide.s32 	%rd17, %r36, 4;
	add.s64 	%rd18, %rd4, %rd17;
	ld.global.u32 	%r37, [%rd18];
	and.b32  	%r38, %r33, 3;
	add.s32 	%r39, %r37, %r38;
	shl.b32 	%r40, %r12, 2;
	mov.u32 	%r41, temp;
	add.s32 	%r42, %r41, %r40;
	st.shared.u32 	[%r42], %r39;
$L__BB21_6:
	add.s32 	%r71, %r71, %r2;
	add.s32 	%r43, %r71, 1;
	add.s32 	%r70, %r70, %r2;
	setp.lt.s32 	%p4, %r43, %r7;
	@%p4 bra 	$L__BB21_4;
$L__BB21_7:
	setp.ne.s32 	%p5, %r3, 0;
	bar.sync 	0;
	mul.lo.s32 	%r15, %r69, %r30;
	add.s32 	%r44, %r15, %r7;
	add.s32 	%r45, %r44, -1;
	mul.wide.s32 	%rd19, %r45, 4;
	add.s64 	%rd20, %rd2, %rd19;
	ld.global.u32 	%r16, [%rd20];
	@%p5 bra 	$L__BB21_9;
	st.global.u32 	[%rd5], %r16;
$L__BB21_9:
	setp.lt.s32 	%p6, %r16, 1;
	@%p6 bra 	$L__BB21_17;
	add.s32 	%r47, %r16, -1;
	div.u32 	%r48, %r47, %r2;
	add.s32 	%r17, %r48, 1;
	and.b32  	%r18, %r17, 3;
	setp.lt.u32 	%p7, %r48, 3;
	mov.b32 	%r74, 0;
	@%p7 bra 	$L__BB21_13;
	and.b32  	%r19, %r17, -4;
	mov.b32 	%r74, 0;
	mov.u32 	%r73, %r74;
$L__BB21_12:
	shl.b32 	%r50, %r74, 2;
	mov.u32 	%r51, temp;
	add.s32 	%r52, %r51, %r50;
	ld.shared.u32 	%r53, [%r52];
	add.s32 	%r54, %r74, %r15;
	mul.wide.s32 	%rd21, %r54, 4;
	add.s64 	%rd22, %rd1, %rd21;
	st.global.u32 	[%rd22], %r53;
	shl.b32 	%r55, %r2, 2;
	add.s32 	%r56, %r52, %r55;
	ld.shared.u32 	%r57, [%r56];
	cvt.u64.u32 	%rd23, %r55;
	add.s64 	%rd24, %rd22, %rd23;
	st.global.u32 	[%rd24], %r57;
	add.s32 	%r58, %r56, %r55;
	ld.shared.u32 	%r59, [%r58];
	add.s64 	%rd25, %rd24, %rd23;
	st.global.u32 	[%rd25], %r59;
	add.s32 	%r60, %r58, %r55;
	ld.shared.u32 	%r61, [%r60];
	add.s64 	%rd26, %rd25, %rd23;
	st.global.u32 	[%rd26], %r61;
	add.s32 	%r74, %r55, %r74;
	add.s32 	%r73, %r73, 4;
	setp.ne.s32 	%p8, %r73, %r19;
	@%p8 bra 	$L__BB21_12;
$L__BB21_13:
	setp.eq.s32 	%p9, %r18, 0;
	@%p9 bra 	$L__BB21_17;
	shl.b32 	%r62, %r74, 2;
	mov.u32 	%r63, temp;
	add.s32 	%r25, %r63, %r62;
	ld.shared.u32 	%r64, [%r25];
	add.s32 	%r65, %r74, %r15;
	mul.wide.s32 	%rd27, %r65, 4;
	add.s64 	%rd6, %rd1, %rd27;
	st.global.u32 	[%rd6], %r64;
	setp.eq.s32 	%p10, %r18, 1;
	@%p10 bra 	$L__BB21_17;
	shl.b32 	%r26, %r2, 2;
	add.s32 	%r27, %r25, %r26;
	ld.shared.u32 	%r66, [%r27];
	cvt.u64.u32 	%rd28, %r26;
	add.s64 	%rd7, %rd6, %rd28;
	st.global.u32 	[%rd7], %r66;
	setp.eq.s32 	%p11, %r18, 2;
	@%p11 bra 	$L__BB21_17;
	add.s32 	%r67, %r27, %r26;
	ld.shared.u32 	%r68, [%r67];
	add.s64 	%rd30, %rd7, %rd28;
	st.global.u32 	[%rd30], %r68;
$L__BB21_17:
	add.s32 	%r69, %r69, %r5;
	setp.lt.s32 	%p12, %r69, %r29;
	@%p12 bra 	$L__BB21_2;
$L__BB21_18:
	ret;

}
	// .globl	_Z4initP3MBRiiPiS1_S0_ii
.visible .entry _Z4initP3MBRiiPiS1_S0_ii(
	.param .u64 .ptr .align 1 _Z4initP3MBRiiPiS1_S0_ii_param_0,
	.param .u32 _Z4initP3MBRiiPiS1_S0_ii_param_1,
	.param .u32 _Z4initP3MBRiiPiS1_S0_ii_param_2,
	.param .u64 .ptr .align 1 _Z4initP3MBRiiPiS1_S0_ii_param_3,
	.param .u64 .ptr .align 1 _Z4initP3MBRiiPiS1_S0_ii_param_4,
	.param .u64 .ptr .align 1 _Z4initP3MBRiiPiS1_S0_ii_param_5,
	.param .u32 _Z4initP3MBRiiPiS1_S0_ii_param_6,
	.param .u32 _Z4initP3MBRiiPiS1_S0_ii_param_7
)
{
	.reg .pred 	%p<4>;
	.reg .b32 	%r<21>;
	.reg .b64 	%rd<24>;

	ld.param.u64 	%rd5, [_Z4initP3MBRiiPiS1_S0_ii_param_0];
	ld.param.u32 	%r7, [_Z4initP3MBRiiPiS1_S0_ii_param_1];
	ld.param.u32 	%r8, [_Z4initP3MBRiiPiS1_S0_ii_param_2];
	ld.param.u64 	%rd6, [_Z4initP3MBRiiPiS1_S0_ii_param_3];
	ld.param.u64 	%rd8, [_Z4initP3MBRiiPiS1_S0_ii_param_4];
	ld.param.u64 	%rd7, [_Z4initP3MBRiiPiS1_S0_ii_param_5];
	ld.param.u32 	%r9, [_Z4initP3MBRiiPiS1_S0_ii_param_6];
	ld.param.u32 	%r10, [_Z4initP3MBRiiPiS1_S0_ii_param_7];
	cvta.to.global.u64 	%rd1, %rd8;
	mov.u32 	%r11, %tid.x;
	mov.u32 	%r1, %ntid.x;
	mov.u32 	%r12, %ctaid.x;
	mad.lo.s32 	%r20, %r1, %r12, %r11;
	setp.ge.s32 	%p1, %r20, %r9;
	@%p1 bra 	$L__BB22_6;
	mov.u32 	%r13, %nctaid.x;
	mul.lo.s32 	%r3, %r1, %r13;
	cvta.to.global.u64 	%rd2, %rd6;
	cvta.to.global.u64 	%rd3, %rd5;
	cvta.to.global.u64 	%rd4, %rd7;
$L__BB22_2:
	mul.lo.s32 	%r14, %r20, %r10;
	mul.wide.s32 	%rd9, %r14, 4;
	add.s64 	%rd10, %rd2, %rd9;
	mov.b32 	%r15, 0;
	st.global.u32 	[%rd10], %r15;
	add.s32 	%r5, %r20, %r8;
	setp.ge.s32 	%p2, %r5, %r7;
	@%p2 bra 	$L__BB22_4;
	mul.wide.s32 	%rd13, %r20, 4;
	add.s64 	%rd14, %rd1, %rd13;
	mov.b32 	%r17, 1;
	st.global.u32 	[%rd14], %r17;
	mul.wide.s32 	%rd15, %r20, 48;
	add.s64 	%rd16, %rd4, %rd15;
	mul.wide.s32 	%rd17, %r5, 48;
	add.s64 	%rd18, %rd3, %rd17;
	ld.global.u64 	%rd19, [%rd18];
	ld.global.u64 	%rd20, [%rd18+8];
	ld.global.u64 	%rd21, [%rd18+16];
	ld.global.u64 	%rd22, [%rd18+24];
	ld.global.u64 	%rd23, [%rd18+32];
	ld.global.v2.u32 	{%r18, %r19}, [%rd18+40];
	st.global.u64 	[%rd16], %rd19;
	st.global.u64 	[%rd16+8], %rd20;
	st.global.u64 	[%rd16+16], %rd21;
	st.global.u64 	[%rd16+24], %rd22;
	st.global.u64 	[%rd16+32], %rd23;
	st.global.v2.u32 	[%rd16+40], {%r18, %r19};
	bra.uni 	$L__BB22_5;
$L__BB22_4:
	mul.wide.s32 	%rd11, %r20, 4;
	add.s64 	%rd12, %rd1, %rd11;
	mov.b32 	%r16, 0;
	st.global.u32 	[%rd12], %r16;
$L__BB22_5:
	add.s32 	%r20, %r20, %r3;
	setp.lt.s32 	%p3, %r20, %r9;
	@%p3 bra 	$L__BB22_2;
$L__BB22_6:
	ret;

}
	// .globl	_Z7changeYP3MBRii
.visible .entry _Z7changeYP3MBRii(
	.param .u64 .ptr .align 1 _Z7changeYP3MBRii_param_0,
	.param .u32 _Z7changeYP3MBRii_param_1,
	.param .u32 _Z7changeYP3MBRii_param_2
)
{
	.reg .pred 	%p<7>;
	.reg .b32 	%r<39>;
	.reg .b64 	%rd<28>;
	.reg .b64 	%fd<16>;

	ld.param.u64 	%rd3, [_Z7changeYP3MBRii_param_0];
	ld.param.u32 	%r12, [_Z7changeYP3MBRii_param_1];
	ld.param.u32 	%r13, [_Z7changeYP3MBRii_param_2];
	cvta.to.global.u64 	%rd1, %rd3;
	mov.u32 	%r14, %tid.x;
	mov.u32 	%r15, %ntid.x;
	mov.u32 	%r16, %ctaid.x;
	mad.lo.s32 	%r37, %r15, %r16, %r14;
	mov.u32 	%r17, %nctaid.x;
	mul.lo.s32 	%r2, %r15, %r17;
	setp.ge.s32 	%p1, %r37, %r12;
	@%p1 bra 	$L__BB23_7;
	add.s32 	%r18, %r37, %r2;
	max.s32 	%r19, %r12, %r18;
	setp.lt.s32 	%p2, %r18, %r12;
	selp.u32 	%r20, 1, 0, %p2;
	add.s32 	%r21, %r18, %r20;
	sub.s32 	%r22, %r19, %r21;
	div.u32 	%r23, %r22, %r2;
	add.s32 	%r3, %r23, %r20;
	and.b32  	%r24, %r3, 3;
	setp.eq.s32 	%p3, %r24, 3;
	@%p3 bra 	$L__BB23_4;
	add.s64 	%rd2, %rd1, 32;
	add.s32 	%r25, %r3, 1;
	and.b32  	%r26, %r25, 3;
	neg.s32 	%r35, %r26;
$L__BB23_3:
	.pragma "nounroll";
	mul.wide.s32 	%rd4, %r37, 48;
	add.s64 	%rd5, %rd2, %rd4;
	ld.global.u64 	%rd6, [%rd5+-16];
	cvt.rn.f64.s64 	%fd1, %rd6;
	div.s32 	%r27, %r37, %r13;
	cvt.s64.s32 	%rd7, %r27;
	cvt.rn.f64.u64 	%fd2, %rd7;
	fma.rn.f64 	%fd3, %fd2, 0d426D1A94A2000000, %fd1;
	cvt.rzi.u64.f64 	%rd8, %fd3;
	st.global.u64 	[%rd5], %rd8;
	add.s32 	%r37, %r37, %r2;
	add.s32 	%r35, %r35, 1;
	setp.ne.s32 	%p4, %r35, 0;
	@%p4 bra 	$L__BB23_3;
$L__BB23_4:
	setp.lt.u32 	%p5, %r3, 3;
	@%p5 bra 	$L__BB23_7;
	mul.wide.s32 	%rd15, %r2, 48;
$L__BB23_6:
	mul.wide.s32 	%rd9, %r37, 48;
	add.s64 	%rd10, %rd1, %rd9;
	add.s64 	%rd11, %rd10, 16;
	ld.global.u64 	%rd12, [%rd10+16];
	cvt.rn.f64.s64 	%fd4, %rd12;
	div.s32 	%r28, %r37, %r13;
	cvt.s64.s32 	%rd13, %r28;
	cvt.rn.f64.u64 	%fd5, %rd13;
	fma.rn.f64 	%fd6, %fd5, 0d426D1A94A2000000, %fd4;
	cvt.rzi.u64.f64 	%rd14, %fd6;
	st.global.u64 	[%rd10+32], %rd14;
	add.s32 	%r29, %r37, %r2;
	add.s64 	%rd16, %rd11, %rd15;
	ld.global.u64 	%rd17, [%rd16];
	cvt.rn.f64.s64 	%fd7, %rd17;
	div.s32 	%r30, %r29, %r13;
	cvt.s64.s32 	%rd18, %r30;
	cvt.rn.f64.u64 	%fd8, %rd18;
	fma.rn.f64 	%fd9, %fd8, 0d426D1A94A2000000, %fd7;
	cvt.rzi.u64.f64 	%rd19, %fd9;
	st.global.u64 	[%rd16+16], %rd19;
	add.s32 	%r31, %r29, %r2;
	add.s64 	%rd20, %rd16, %rd15;
	ld.global.u64 	%rd21, [%rd20];
	cvt.rn.f64.s64 	%fd10, %rd21;
	div.s32 	%r32, %r31, %r13;
	cvt.s64.s32 	%rd22, %r32;
	cvt.rn.f64.u64 	%fd11, %rd22;
	fma.rn.f64 	%fd12, %fd11, 0d426D1A94A2000000, %fd10;
	cvt.rzi.u64.f64 	%rd23, %fd12;
	st.global.u64 	[%rd20+16], %rd23;
	add.s32 	%r33, %r31, %r2;
	add.s64 	%rd24, %rd20, %rd15;
	ld.global.u64 	%rd25, [%rd24];
	cvt.rn.f64.s64 	%fd13, %rd25;
	div.s32 	%r34, %r33, %r13;
	cvt.s64.s32 	%rd26, %r34;
	cvt.rn.f64.u64 	%fd14, %rd26;
	fma.rn.f64 	%fd15, %fd14, 0d426D1A94A2000000, %fd13;
	cvt.rzi.u64.f64 	%rd27, %fd15;
	st.global.u64 	[%rd24+16], %rd27;
	add.s32 	%r37, %r33, %r2;
	setp.lt.s32 	%p6, %r37, %r12;
	@%p6 bra 	$L__BB23_6;
$L__BB23_7:
	ret;

}
	// .globl	_Z7changeXP3MBRii
.visible .entry _Z7changeXP3MBRii(
	.param .u64 .ptr .align 1 _Z7changeXP3MBRii_param_0,
	.param .u32 _Z7changeXP3MBRii_param_1,
	.param .u32 _Z7changeXP3MBRii_param_2
)
{
	.reg .pred 	%p<7>;
	.reg .b32 	%r<39>;
	.reg .b64 	%rd<27>;
	.reg .b64 	%fd<16>;

	ld.param.u64 	%rd3, [_Z7changeXP3MBRii_param_0];
	ld.param.u32 	%r12, [_Z7changeXP3MBRii_param_1];
	ld.param.u32 	%r13, [_Z7changeXP3MBRii_param_2];
	cvta.to.global.u64 	%rd1, %rd3;
	mov.u32 	%r14, %tid.x;
	mov.u32 	%r15, %ntid.x;
	mov.u32 	%r16, %ctaid.x;
	mad.lo.s32 	%r37, %r15, %r16, %r14;
	mov.u32 	%r17, %nctaid.x;
	mul.lo.s32 	%r2, %r15, %r17;
	setp.ge.s32 	%p1, %r37, %r12;
	@%p1 bra 	$L__BB24_7;
	add.s32 	%r18, %r37, %r2;
	max.s32 	%r19, %r12, %r18;
	setp.lt.s32 	%p2, %r18, %r12;
	selp.u32 	%r20, 1, 0, %p2;
	add.s32 	%r21, %r18, %r20;
	sub.s32 	%r22, %r19, %r21;
	div.u32 	%r23, %r22, %r2;
	add.s32 	%r3, %r23, %r20;
	and.b32  	%r24, %r3, 3;
	setp.eq.s32 	%p3, %r24, 3;
	@%p3 bra 	$L__BB24_4;
	add.s64 	%rd2, %rd1, 32;
	add.s32 	%r25, %r3, 1;
	and.b32  	%r26, %r25, 3;
	neg.s32 	%r35, %r26;
$L__BB24_3:
	.pragma "nounroll";
	mul.wide.s32 	%rd4, %r37, 48;
	add.s64 	%rd5, %rd2, %rd4;
	ld.global.u64 	%rd6, [%rd5+-32];
	cvt.rn.f64.s64 	%fd1, %rd6;
	div.s32 	%r27, %r37, %r13;
	cvt.s64.s32 	%rd7, %r27;
	cvt.rn.f64.u64 	%fd2, %rd7;
	fma.rn.f64 	%fd3, %fd2, 0d426D1A94A2000000, %fd1;
	cvt.rzi.u64.f64 	%rd8, %fd3;
	st.global.u64 	[%rd5], %rd8;
	add.s32 	%r37, %r37, %r2;
	add.s32 	%r35, %r35, 1;
	setp.ne.s32 	%p4, %r35, 0;
	@%p4 bra 	$L__BB24_3;
$L__BB24_4:
	setp.lt.u32 	%p5, %r3, 3;
	@%p5 bra 	$L__BB24_7;
	mul.wide.s32 	%rd14, %r2, 48;
$L__BB24_6:
	mul.wide.s32 	%rd9, %r37, 48;
	add.s64 	%rd10, %rd1, %rd9;
	ld.global.u64 	%rd11, [%rd10];
	cvt.rn.f64.s64 	%fd4, %rd11;
	div.s32 	%r28, %r37, %r13;
	cvt.s64.s32 	%rd12, %r28;
	cvt.rn.f64.u64 	%fd5, %rd12;
	fma.rn.f64 	%fd6, %fd5, 0d426D1A94A2000000, %fd4;
	cvt.rzi.u64.f64 	%rd13, %fd6;
	st.global.u64 	[%rd10+32], %rd13;
	add.s32 	%r29, %r37, %r2;
	add.s64 	%rd15, %rd10, %rd14;
	ld.global.u64 	%rd16, [%rd15];
	cvt.rn.f64.s64 	%fd7, %rd16;
	div.s32 	%r30, %r29, %r13;
	cvt.s64.s32 	%rd17, %r30;
	cvt.rn.f64.u64 	%fd8, %rd17;
	fma.rn.f64 	%fd9, %fd8, 0d426D1A94A2000000, %fd7;
	cvt.rzi.u64.f64 	%rd18, %fd9;
	st.global.u64 	[%rd15+32], %rd18;
	add.s32 	%r31, %r29, %r2;
	add.s64 	%rd19, %rd15, %rd14;
	ld.global.u64 	%rd20, [%rd19];
	cvt.rn.f64.s64 	%fd10, %rd20;
	div.s32 	%r32, %r31, %r13;
	cvt.s64.s32 	%rd21, %r32;
	cvt.rn.f64.u64 	%fd11, %rd21;
	fma.rn.f64 	%fd12, %fd11, 0d426D1A94A2000000, %fd10;
	cvt.rzi.u64.f64 	%rd22, %fd12;
	st.global.u64 	[%rd19+32], %rd22;
	add.s32 	%r33, %r31, %r2;
	add.s64 	%rd23, %rd19, %rd14;
	ld.global.u64 	%rd24, [%rd23];
	cvt.rn.f64.s64 	%fd13, %rd24;
	div.s32 	%r34, %r33, %r13;
	cvt.s64.s32 	%rd25, %r34;
	cvt.rn.f64.u64 	%fd14, %rd25;
	fma.rn.f64 	%fd15, %fd14, 0d426D1A94A2000000, %fd13;
	cvt.rzi.u64.f64 	%rd26, %fd15;
	st.global.u64 	[%rd23+32], %rd26;
	add.s32 	%r37, %r33, %r2;
	setp.lt.s32 	%p6, %r37, %r12;
	@%p6 bra 	$L__BB24_6;
$L__BB24_7:
	ret;

}


// ===== COMPILED SASS (sm_100) =====

	.target	sm_100

	.elftype	@"ET_EXEC"


//--------------------- .note.nv.tkinfo           --------------------------
	.section	.note.nv.tkinfo,"",@"SHT_NOTE"
	.sectionflags	@"SHF_NOTE_NV_TKINFO"
	.tkinfo
        /*0018*/ 	.word	0x00000002
        /*0030*/ 	.string	""
        /*0030*/ 	.string	"ptxas"
        /*0030*/ 	.string	"Cuda compilation tools, release 13.0, V13.0.88"
        /*0030*/ 	.string	"Build cuda_13.0.r13.0/compiler.36424714_0"
        /*0030*/ 	.string	"-arch sm_100 -m 64 "



//--------------------- .note.nv.cuinfo           --------------------------
	.section	.note.nv.cuinfo,"",@"SHT_NOTE"
	.sectionflags	@"SHF_NOTE_NV_CUINFO"
        /*0018*/ 	.short	0x0002
        /*001a*/ 	.short	0x0064
        /*001c*/ 	.short	0x0082
	.zero		2


//--------------------- .nv.info                  --------------------------
	.section	.nv.info,"",@"SHT_CUDA_INFO"
	.align	4


	//----- nvinfo : EIATTR_REGCOUNT
	.align		4
        /*0000*/ 	.byte	0x04, 0x2f
        /*0002*/ 	.short	(.L_1 - .L_0)
	.align		4
.L_0:
        /*0004*/ 	.word	index@(_Z17Construction_initPiP3MBRS1_ii)
        /*0008*/ 	.word	0x00000020


	//----- nvinfo : EIATTR_FRAME_SIZE
	.align		4
.L_1:
        /*000c*/ 	.byte	0x04, 0x11
        /*000e*/ 	.short	(.L_3 - .L_2)
	.align		4
.L_2:
        /*0010*/ 	.word	index@(_Z17Construction_initPiP3MBRS1_ii)
        /*0014*/ 	.word	0x00000000


	//----- nvinfo : EIATTR_REGCOUNT
	.align		4
.L_3:
        /*0018*/ 	.byte	0x04, 0x2f
        /*001a*/ 	.short	(.L_5 - .L_4)
	.align		4
.L_4:
        /*001c*/ 	.word	index@(_Z12ConstructionPiP3MBRiii)
        /*0020*/ 	.word	0x00000020


	//----- nvinfo : EIATTR_FRAME_SIZE
	.align		4
.L_5:
        /*0024*/ 	.byte	0x04, 0x11
        /*0026*/ 	.short	(.L_7 - .L_6)
	.align		4
.L_6:
        /*0028*/ 	.word	index@(_Z12ConstructionPiP3MBRiii)
        /*002c*/ 	.word	0x00000000


	//----- nvinfo : EIATTR_REGCOUNT
	.align		4
.L_7:
        /*0030*/ 	.byte	0x04, 0x2f
        /*0032*/ 	.short	(.L_9 - .L_8)
	.align		4
.L_8:
        /*0034*/ 	.word	index@(_Z13Construction1P3MBRPiS0_S1_ii)
        /*0038*/ 	.word	0x00000020


	//----- nvinfo : EIATTR_FRAME_SIZE
	.align		4
.L_9:
        /*003c*/ 	.byte	0x04, 0x11
        /*003e*/ 	.short	(.L_11 - .L_10)
	.align		4
.L_10:
        /*0040*/ 	.word	index@(_Z13Construction1P3MBRPiS0_S1_ii)
        /*0044*/ 	.word	0x00000000


	//----- nvinfo : EIATTR_REGCOUNT
	.align		4
.L_11:
        /*0048*/ 	.byte	0x04, 0x2f
        /*004a*/ 	.short	(.L_13 - .L_12)
	.align		4
.L_12:
        /*004c*/ 	.word	index@(_Z3funP3MBRPPjS1_iii)
        /*0050*/ 	.word	0x0000001a


	//----- nvinfo : EIATTR_FRAME_SIZE
	.align		4
.L_13:
        /*0054*/ 	.byte	0x04, 0x11
        /*0056*/ 	.short	(.L_15 - .L_14)
	.align		4
.L_14:
        /*0058*/ 	.word	index@(_Z3funP3MBRPPjS1_iii)
        /*005c*/ 	.word	0x00000000


	//----- nvinfo : EIATTR_REGCOUNT
	.align		4
.L_15:
        /*0060*/ 	.byte	0x04, 0x2f
        /*0062*/ 	.short	(.L_17 - .L_16)
	.align		4
.L_16:
        /*0064*/ 	.word	index@(_Z11prefixBlockPPjS0_ii)
        /*0068*/ 	.word	0x00000028


	//----- nvinfo : EIATTR_FRAME_SIZE
	.align		4
.L_17:
        /*006c*/ 	.byte	0x04, 0x11
        /*006e*/ 	.short	(.L_19 - .L_18)
	.align		4
.L_18:
        /*0070*/ 	.word	index@(_Z11prefixBlockPPjS0_ii)
        /*0074*/ 	.word	0x00000000


	//----- nvinfo : EIATTR_REGCOUNT
	.align		4
.L_19:
        /*0078*/ 	.byte	0x04, 0x2f
        /*007a*/ 	.short	(.L_21 - .L_20)
	.align		4
.L_20:
        /*007c*/ 	.word	index@(_Z17arraysChangeBlockPPjS0_ii)
        /*0080*/ 	.word	0x0000001e


	//----- nvinfo : EIATTR_FRAME_SIZE
	.align		4
.L_21:
        /*0084*/ 	.byte	0x04, 0x11
        /*0086*/ 	.short	(.L_23 - .L_22)
	.align		4
.L_22:
        /*0088*/ 	.word	index@(_Z17arraysChangeBlockPPjS0_ii)
        /*008c*/ 	.word	0x00000000


	//----- nvinfo : EIATTR_REGCOUNT
	.align		4
.L_23:
        /*0090*/ 	.byte	0x04, 0x2f
        /*0092*/ 	.short	(.L_25 - .L_24)
	.align		4
.L_24:
        /*0094*/ 	.word	index@(_Z10prefixGridPjS_i)
        /*0098*/ 	.word	0x0000001a


	//----- nvinfo : EIATTR_FRAME_SIZE
	.align		4
.L_25:
        /*009c*/ 	.byte	0x04, 0x11
        /*009e*/ 	.short	(.L_27 - .L_26)
	.align		4
.L_26:
        /*00a0*/ 	.word	index@(_Z10prefixGridPjS_i)
        /*00a4*/ 	.word	0x00000000


	//----- nvinfo : EIATTR_REGCOUNT
	.align		4
.L_27:
        /*00a8*/ 	.byte	0x04, 0x2f
        /*00aa*/ 	.short	(.L_29 - .L_28)
	.align		4
.L_28:
        /*00ac*/ 	.word	index@(_Z16arraysChangeGridPjS_i)
        /*00b0*/ 	.word	0x0000001e


	//----- nvinfo : EIATTR_FRAME_SIZE
	.align		4
.L_29:
        /*00b4*/ 	.byte	0x04, 0x11
        /*00b6*/ 	.short	(.L_31 - .L_30)
	.align		4
.L_30:
        /*00b8*/ 	.word	index@(_Z16arraysChangeGridPjS_i)
        /*00bc*/ 	.word	0x00000000


	//----- nvinfo : EIATTR_REGCOUNT
	.align		4
.L_31:
        /*00c0*/ 	.byte	0x04, 0x2f
        /*00c2*/ 	.short	(.L_33 - .L_32)
	.align		4
.L_32:
        /*00c4*/ 	.word	index@(_Z11prefixGrid1PPjS0_ii)
        /*00c8*/ 	.word	0x0000001c


	//----- nvinfo : EIATTR_FRAME_SIZE
	.align		4
.L_33:
        /*00cc*/ 	.byte	0x04, 0x11
        /*00ce*/ 	.short	(.L_35 - .L_34)
	.align		4
.L_34:
        /*00d0*/ 	.word	index@(_Z11prefixGrid1PPjS0_ii)
        /*00d4*/ 	.word	0x00000000


	//----- nvinfo : EIATTR_REGCOUNT
	.align		4
.L_35:
        /*00d8*/ 	.byte	0x04, 0x2f
        /*00da*/ 	.short	(.L_37 - .L_36)
	.align		4
.L_36:
        /*00dc*/ 	.word	index@(_Z17arraysChangeGrid1PPjS0_ii)
        /*00e0*/ 	.word	0x00000018


	//----- nvinfo : EIATTR_FRAME_SIZE
	.align		4
.L_37:
        /*00e4*/ 	.byte	0x04, 0x11
        /*00e6*/ 	.short	(.L_39 - .L_38)
	.align		4
.L_38:
        /*00e8*/ 	.word	index@(_Z17arraysChangeGrid1PPjS0_ii)
        /*00ec*/ 	.word	0x00000000


	//----- nvinfo : EIATTR_REGCOUNT
	.align		4
.L_39:
        /*00f0*/ 	.byte	0x04, 0x2f
        /*00f2*/ 	.short	(.L_41 - .L_40)
	.align		4
.L_40:
        /*00f4*/ 	.word	index@(_Z4sortP3MBRS0_PjPS1_iii)
        /*00f8*/ 	.word	0x00000020


	//----- nvinfo : EIATTR_FRAME_SIZE
	.align		4
.L_41:
        /*00fc*/ 	.byte	0x04, 0x11
        /*00fe*/ 	.short	(.L_43 - .L_42)
	.align		4
.L_42:
        /*0100*/ 	.word	index@(_Z4sortP3MBRS0_PjPS1_iii)
        /*0104*/ 	.word	0x00000000


	//----- nvinfo : EIATTR_REGCOUNT
	.align		4
.L_43:
        /*0108*/ 	.byte	0x04, 0x2f
        /*010a*/ 	.short	(.L_45 - .L_44)
	.align		4
.L_44:
        /*010c*/ 	.word	index@(_Z5sortXP3MBRS0_ii)
        /*0110*/ 	.word	0x0000001f


	//----- nvinfo : EIATTR_FRAME_SIZE
	.align		4
.L_45:
        /*0114*/ 	.byte	0x04, 0x11
        /*0116*/ 	.short	(.L_47 - .L_46)
	.align		4
.L_46:
        /*0118*/ 	.word	index@(_Z5sortXP3MBRS0_ii)
        /*011c*/ 	.word	0x00000000


	//----- nvinfo : EIATTR_REGCOUNT
	.align		4
.L_47:
        /*0120*/ 	.byte	0x04, 0x2f
        /*0122*/ 	.short	(.L_49 - .L_48)
	.align		4
.L_48:
        /*0124*/ 	.word	index@(_Z5sortYP3MBRS0_ii)
        /*0128*/ 	.word	0x0000001f


	//----- nvinfo : EIATTR_FRAME_SIZE
	.align		4
.L_49:
        /*012c*/ 	.byte	0x04, 0x11
        /*012e*/ 	.short	(.L_51 - .L_50)
	.align		4
.L_50:
        /*0130*/ 	.word	index@(_Z5sortYP3MBRS0_ii)
        /*0134*/ 	.word	0x00000000


	//----- nvinfo : EIATTR_REGCOUNT
	.align		4
.L_51:
        /*0138*/ 	.byte	0x04, 0x2f
        /*013a*/ 	.short	(.L_53 - .L_52)
	.align		4
.L_52:
        /*013c*/ 	.word	index@(_Z6changeP3MBRS0_i)
        /*0140*/ 	.word	0x00000020


	//----- nvinfo : EIATTR_FRAME_SIZE
	.align		4
.L_53:
        /*0144*/ 	.byte	0x04, 0x11
        /*0146*/ 	.short	(.L_55 - .L_54)
	.align		4
.L_54:
        /*0148*/ 	.word	index@(_Z6changeP3MBRS0_i)
        /*014c*/ 	.word	0x00000000


	//----- nvinfo : EIATTR_REGCOUNT
	.align		4
.L_55:
        /*0150*/ 	.byte	0x04, 0x2f
        /*0152*/ 	.short	(.L_57 - .L_56)
	.align		4
.L_56:
        /*0154*/ 	.word	index@(_Z3funP3MBRPiS0_iiii)
        /*0158*/ 	.word	0x0000001e


	//----- nvinfo : EIATTR_FRAME_SIZE
	.align		4
.L_57:
        /*015c*/ 	.byte	0x04, 0x11
        /*015e*/ 	.short	(.L_59 - .L_58)
	.align		4
.L_58:
        /*0160*/ 	.word	index@(_Z3funP3MBRPiS0_iiii)
        /*0164*/ 	.word	0x00000000


	//----- nvinfo : EIATTR_REGCOUNT
	.align		4
.L_59:
        /*0168*/ 	.byte	0x04, 0x2f
        /*016a*/ 	.short	(.L_61 - .L_60)
	.align		4
.L_60:
        /*016c*/ 	.word	index@(_Z4fun1Piii)
        /*0170*/ 	.word	0x0000001a


	//----- nvinfo : EIATTR_FRAME_SIZE
	.align		4
.L_61:
        /*0174*/ 	.byte	0x04, 0x11
        /*0176*/ 	.short	(.L_63 - .L_62)
	.align		4
.L_62:
        /*0178*/ 	.word	index@(_Z4fun1Piii)
        /*017c*/ 	.word	0x00000000


	//----- nvinfo : EIATTR_REGCOUNT
	.align		4
.L_63:
        /*0180*/ 	.byte	0x04, 0x2f
        /*0182*/ 	.short	(.L_65 - .L_64)
	.align		4
.L_64:
        /*0184*/ 	.word	index@(_Z4fun2Piii)
        /*0188*/ 	.word	0x00000010


	//----- nvinfo : EIATTR_FRAME_SIZE
	.align		4
.L_65:
        /*018c*/ 	.byte	0x04, 0x11
        /*018e*/ 	.short	(.L_67 - .L_66)
	.align		4
.L_66:
        /*0190*/ 	.word	index@(_Z4fun2Piii)
        /*0194*/ 	.word	0x00000000


	//----- nvinfo : EIATTR_REGCOUNT
	.align		4
.L_67:
        /*0198*/ 	.byte	0x04, 0x2f
        /*019a*/ 	.short	(.L_69 - .L_68)
	.align		4
.L_68:
        /*019c*/ 	.word	index@(_Z6query1PiP3MBRS_S_S1_ii)
        /*01a0*/ 	.word	0x00000024


	//----- nvinfo : EIATTR_FRAME_SIZE
	.align		4
.L_69:
        /*01a4*/ 	.byte	0x04, 0x11
        /*01a6*/ 	.short	(.L_71 - .L_70)
	.align		4
.L_70:
        /*01a8*/ 	.word	index@(_Z6query1PiP3MBRS_S_S1_ii)
        /*01ac*/ 	.word	0x00000000


	//----- nvinfo : EIATTR_REGCOUNT
	.align		4
.L_71:
        /*01b0*/ 	.byte	0x04, 0x2f
        /*01b2*/ 	.short	(.L_73 - .L_72)
	.align		4
.L_72:
        /*01b4*/ 	.word	index@(_Z5checkPbPii)
        /*01b8*/ 	.word	0x0000000e


	//----- nvinfo : EIATTR_FRAME_SIZE
	.align		4
.L_73:
        /*01bc*/ 	.byte	0x04, 0x11
        /*01be*/ 	.short	(.L_75 - .L_74)
	.align		4
.L_74:
        /*01c0*/ 	.word	index@(_Z5checkPbPii)
        /*01c4*/ 	.word	0x00000000


	//----- nvinfo : EIATTR_REGCOUNT
	.align		4
.L_75:
        /*01c8*/ 	.byte	0x04, 0x2f
        /*01ca*/ 	.short	(.L_77 - .L_76)
	.align		4
.L_76:
        /*01cc*/ 	.word	index@(_Z5queryPiP3MBRS_S_S1_S_ii)
        /*01d0*/ 	.word	0x00000022


	//----- nvinfo : EIATTR_FRAME_SIZE
	.align		4
.L_77:
        /*01d4*/ 	.byte	0x04, 0x11
        /*01d6*/ 	.short	(.L_79 - .L_78)
	.align		4
.L_78:
        /*01d8*/ 	.word	index@(_Z5queryPiP3MBRS_S_S1_S_ii)
        /*01dc*/ 	.word	0x00000000


	//----- nvinfo : EIATTR_REGCOUNT
	.align		4
.L_79:
        /*01e0*/ 	.byte	0x04, 0x2f
        /*01e2*/ 	.short	(.L_81 - .L_80)
	.align		4
.L_80:
        /*01e4*/ 	.word	index@(_Z12getprifixsumPiS_ii)
        /*01e8*/ 	.word	0x00000016


	//----- nvinfo : EIATTR_FRAME_SIZE
	.align		4
.L_81:
        /*01ec*/ 	.byte	0x04, 0x11
        /*01ee*/ 	.short	(.L_83 - .L_82)
	.align		4
.L_82:
        /*01f0*/ 	.word	index@(_Z12getprifixsumPiS_ii)
        /*01f4*/ 	.word	0x00000000


	//----- nvinfo : EIATTR_REGCOUNT
	.align		4
.L_83:
        /*01f8*/ 	.byte	0x04, 0x2f
        /*01fa*/ 	.short	(.L_85 - .L_84)
	.align		4
.L_84:
        /*01fc*/ 	.word	index@(_Z11getnewqueuePiS_S_S_ii)
        /*0200*/ 	.word	0x00000020


	//----- nvinfo : EIATTR_FRAME_SIZE
	.align		4
.L_85:
        /*0204*/ 	.byte	0x04, 0x11
        /*0206*/ 	.short	(.L_87 - .L_86)
	.align		4
.L_86:
        /*0208*/ 	.word	index@(_Z11getnewqueuePiS_S_S_ii)
        /*020c*/ 	.word	0x00000000


	//----- nvinfo : EIATTR_REGCOUNT
	.align		4
.L_87:
        /*0210*/ 	.byte	0x04, 0x2f
        /*0212*/ 	.short	(.L_89 - .L_88)
	.align		4
.L_88:
        /*0214*/ 	.word	index@(_Z4initP3MBRiiPiS1_S0_ii)
        /*0218*/ 	.word	0x00000020


	//----- nvinfo : EIATTR_FRAME_SIZE
	.align		4
.L_89:
        /*021c*/ 	.byte	0x04, 0x11
        /*021e*/ 	.short	(.L_91 - .L_90)
	.align		4
.L_90:
        /*0220*/ 	.word	index@(_Z4initP3MBRiiPiS1_S0_ii)
        /*0224*/ 	.word	0x00000000


	//----- nvinfo : EIATTR_REGCOUNT
	.align		4
.L_91:
        /*0228*/ 	.byte	0x04, 0x2f
        /*022a*/ 	.short	(.L_93 - .L_92)
	.align		4
.L_92:
        /*022c*/ 	.word	index@(_Z7changeYP3MBRii)
        /*0230*/ 	.word	0x0000001a


	//----- nvinfo : EIATTR_FRAME_SIZE
	.align		4
.L_93:
        /*0234*/ 	.byte	0x04, 0x11
        /*0236*/ 	.short	(.L_95 - .L_94)
	.align		4
.L_94:
        /*0238*/ 	.word	index@(_Z7changeYP3MBRii)
        /*023c*/ 	.word	0x00000000


	//----- nvinfo : EIATTR_REGCOUNT
	.align		4
.L_95:
        /*0240*/ 	.byte	0x04, 0x2f
        /*0242*/ 	.short	(.L_97 - .L_96)
	.align		4
.L_96:
        /*0244*/ 	.word	index@(_Z7changeXP3MBRii)
        /*0248*/ 	.word	0x0000001a


	//----- nvinfo : EIATTR_FRAME_SIZE
	.align		4
.L_97:
        /*024c*/ 	.byte	0x04, 0x11
        /*024e*/ 	.short	(.L_99 - .L_98)
	.align		4
.L_98:
        /*0250*/ 	.word	index@(_Z7changeXP3MBRii)
        /*0254*/ 	.word	0x00000000


	//----- nvinfo : EIATTR_MIN_STACK_SIZE
	.align		4
.L_99:
        /*0258*/ 	.byte	0x04, 0x12
        /*025a*/ 	.short	(.L_101 - .L_100)
	.align		4
.L_100:
        /*025c*/ 	.word	index@(_Z7changeXP3MBRii)
        /*0260*/ 	.word	0x00000000


	//----- nvinfo : EIATTR_MIN_STACK_SIZE
	.align		4
.L_101:
        /*0264*/ 	.byte	0x04, 0x12
        /*0266*/ 	.short	(.L_103 - .L_102)
	.align		4
.L_102:
        /*0268*/ 	.word	index@(_Z7changeYP3MBRii)
        /*026c*/ 	.word	0x00000000


	//----- nvinfo : EIATTR_MIN_STACK_SIZE
	.align		4
.L_103:
        /*0270*/ 	.byte	0x04, 0x12
        /*0272*/ 	.short	(.L_105 - .L_104)
	.align		4
.L_104:
        /*0274*/ 	.word	index@(_Z4initP3MBRiiPiS1_S0_ii)
        /*0278*/ 	.word	0x00000000


	//----- nvinfo : EIATTR_MIN_STACK_SIZE
	.align		4
.L_105:
        /*027c*/ 	.byte	0x04, 0x12
        /*027e*/ 	.short	(.L_107 - .L_106)
	.align		4
.L_106:
        /*0280*/ 	.word	index@(_Z11getnewqueuePiS_S_S_ii)
        /*0284*/ 	.word	0x00000000


	//----- nvinfo : EIATTR_MIN_STACK_SIZE
	.align		4
.L_107:
        /*0288*/ 	.byte	0x04, 0x12
        /*028a*/ 	.short	(.L_109 - .L_108)
	.align		4
.L_108:
        /*028c*/ 	.word	index@(_Z12getprifixsumPiS_ii)
        /*0290*/ 	.word	0x00000000


	//----- nvinfo : EIATTR_MIN_STACK_SIZE
	.align		4
.L_109:
        /*0294*/ 	.byte	0x04, 0x12
        /*0296*/ 	.short	(.L_111 - .L_110)
	.align		4
.L_110:
        /*0298*/ 	.word	index@(_Z5queryPiP3MBRS_S_S1_S_ii)
        /*029c*/ 	.word	0x00000000


	//----- nvinfo : EIATTR_MIN_STACK_SIZE
	.align		4
.L_111:
        /*02a0*/ 	.byte	0x04, 0x12
        /*02a2*/ 	.short	(.L_113 - .L_112)
	.align		4
.L_112:
        /*02a4*/ 	.word	index@(_Z5checkPbPii)
        /*02a8*/ 	.word	0x00000000


	//----- nvinfo : EIATTR_MIN_STACK_SIZE
	.align		4
.L_113:
        /*02ac*/ 	.byte	0x04, 0x12
        /*02ae*/ 	.short	(.L_115 - .L_114)
	.align		4
.L_114:
        /*02b0*/ 	.word	index@(_Z6query1PiP3MBRS_S_S1_ii)
        /*02b4*/ 	.word	0x00000000


	//----- nvinfo : EIATTR_MIN_STACK_SIZE
	.align		4
.L_115:
        /*02b8*/ 	.byte	0x04, 0x12
        /*02ba*/ 	.short	(.L_117 - .L_116)
	.align		4
.L_116:
        /*02bc*/ 	.word	index@(_Z4fun2Piii)
        /*02c0*/ 	.word	0x00000000


	//----- nvinfo : EIATTR_MIN_STACK_SIZE
	.align		4
.L_117:
        /*02c4*/ 	.byte	0x04, 0x12
        /*02c6*/ 	.short	(.L_119 - .L_118)
	.align		4
.L_118:
        /*02c8*/ 	.word	index@(_Z4fun1Piii)
        /*02cc*/ 	.word	0x00000000


	//----- nvinfo : EIATTR_MIN_STACK_SIZE
	.align		4
.L_119:
        /*02d0*/ 	.byte	0x04, 0x12
        /*02d2*/ 	.short	(.L_121 - .L_120)
	.align		4
.L_120:
        /*02d4*/ 	.word	index@(_Z3funP3MBRPiS0_iiii)
        /*02d8*/ 	.word	0x00000000


	//----- nvinfo : EIATTR_MIN_STACK_SIZE
	.align		4
.L_121:
        /*02dc*/ 	.byte	0x04, 0x12
        /*02de*/ 	.short	(.L_123 - .L_122)
	.align		4
.L_122:
        /*02e0*/ 	.word	index@(_Z6changeP3MBRS0_i)
        /*02e4*/ 	.word	0x00000000


	//----- nvinfo : EIATTR_MIN_STACK_SIZE
	.align		4
.L_123:
        /*02e8*/ 	.byte	0x04, 0x12
        /*02ea*/ 	.short	(.L_125 - .L_124)
	.align		4
.L_124:
        /*02ec*/ 	.word	index@(_Z5sortYP3MBRS0_ii)
        /*02f0*/ 	.word	0x00000000


	//----- nvinfo : EIATTR_MIN_STACK_SIZE
	.align		4
.L_125:
        /*02f4*/ 	.byte	0x04, 0x12
        /*02f6*/ 	.short	(.L_127 - .L_126)
	.align		4
.L_126:
        /*02f8*/ 	.word	index@(_Z5sortXP3MBRS0_ii)
        /*02fc*/ 	.word	0x00000000


	//----- nvinfo : EIATTR_MIN_STACK_SIZE
	.align		4
.L_127:
        /*0300*/ 	.byte	0x04, 0x12
        /*0302*/ 	.short	(.L_129 - .L_128)
	.align		4
.L_128:
        /*0304*/ 	.word	index@(_Z4sortP3MBRS0_PjPS1_iii)
        /*0308*/ 	.word	0x00000000


	//----- nvinfo : EIATTR_MIN_STACK_SIZE
	.align		4
.L_129:
        /*030c*/ 	.byte	0x04, 0x12
        /*030e*/ 	.short	(.L_131 - .L_130)
	.align		4
.L_130:
        /*0310*/ 	.word	index@(_Z17arraysChangeGrid1PPjS0_ii)
        /*0314*/ 	.word	0x00000000


	//----- nvinfo : EIATTR_MIN_STACK_SIZE
	.align		4
.L_131:
        /*0318*/ 	.byte	0x04, 0x12
        /*031a*/ 	.short	(.L_133 - .L_132)
	.align		4
.L_132:
        /*031c*/ 	.word	index@(_Z11prefixGrid1PPjS0_ii)
        /*0320*/ 	.word	0x00000000


	//----- nvinfo : EIATTR_MIN_STACK_SIZE
	.align		4
.L_133:
        /*0324*/ 	.byte	0x04, 0x12
        /*0326*/ 	.short	(.L_135 - .L_134)
	.align		4
.L_134:
        /*0328*/ 	.word	index@(_Z16arraysChangeGridPjS_i)
        /*032c*/ 	.word	0x00000000


	//----- nvinfo : EIATTR_MIN_STACK_SIZE
	.align		4
.L_135:
        /*0330*/ 	.byte	0x04, 0x12
        /*0332*/ 	.short	(.L_137 - .L_136)
	.align		4
.L_136:
        /*0334*/ 	.word	index@(_Z10prefixGridPjS_i)
        /*0338*/ 	.word	0x00000000


	//----- nvinfo : EIATTR_MIN_STACK_SIZE
	.align		4
.L_137:
        /*033c*/ 	.byte	0x04, 0x12
        /*033e*/ 	.short	(.L_139 - .L_138)
	.align		4
.L_138:
        /*0340*/ 	.word	index@(_Z17arraysChangeBlockPPjS0_ii)
        /*0344*/ 	.word	0x00000000


	//----- nvinfo : EIATTR_MIN_STACK_SIZE
	.align		4
.L_139:
        /*0348*/ 	.byte	0x04, 0x12
        /*034a*/ 	.short	(.L_141 - .L_140)
	.align		4
.L_140:
        /*034c*/ 	.word	index@(_Z11prefixBlockPPjS0_ii)
        /*0350*/ 	.word	0x00000000


	//----- nvinfo : EIATTR_MIN_STACK_SIZE
	.align		4
.L_141:
        /*0354*/ 	.byte	0x04, 0x12
        /*0356*/ 	.short	(.L_143 - .L_142)
	.align		4
.L_142:
        /*0358*/ 	.word	index@(_Z3funP3MBRPPjS1_iii)
        /*035c*/ 	.word	0x00000000


	//----- nvinfo : EIATTR_MIN_STACK_SIZE
	.align		4
.L_143:
        /*0360*/ 	.byte	0x04, 0x12
        /*0362*/ 	.short	(.L_145 - .L_144)
	.align		4
.L_144:
        /*0364*/ 	.word	index@(_Z13Construction1P3MBRPiS0_S1_ii)
        /*0368*/ 	.word	0x00000000


	//----- nvinfo : EIATTR_MIN_STACK_SIZE
	.align		4
.L_145:
        /*036c*/ 	.byte	0x04, 0x12
        /*036e*/ 	.short	(.L_147 - .L_146)
	.align		4
.L_146:
        /*0370*/ 	.word	index@(_Z12ConstructionPiP3MBRiii)
        /*0374*/ 	.word	0x00000000


	//----- nvinfo : EIATTR_MIN_STACK_SIZE
	.align		4
.L_147:
        /*0378*/ 	.byte	0x04, 0x12
        /*037a*/ 	.short	(.L_149 - .L_148)
	.align		4
.L_148:
        /*037c*/ 	.word	index@(_Z17Construction_initPiP3MBRS1_ii)
        /*0380*/ 	.word	0x00000000
.L_149:


//--------------------- .nv.compat                --------------------------
	.section	.nv.compat,"",@"SHT_CUDA_COMPAT_INFO"
	.align	4
        /*0000*/ 	.byte	0x02, 0x09, 0x00, 0x00, 0x02, 0x02, 0x01, 0x00, 0x02, 0x05, 0x05, 0x00, 0x03, 0x07, 0x01, 0x01
        /*0010*/ 	.byte	0x02, 0x03, 0x00, 0x00, 0x02, 0x06, 0x01, 0x00, 0x04, 0x0b, 0x08, 0x00, 0x01, 0x00, 0x00, 0x00
        /*0020*/ 	.byte	0x00, 0x00, 0x00, 0x00


//--------------------- .nv.info._Z7changeXP3MBRii --------------------------
	.section	.nv.info._Z7changeXP3MBRii,"",@"SHT_CUDA_INFO"
	.sectionflags	@""
	.align	4


	//----- nvinfo : EIATTR_CUDA_API_VERSION
	.align		4
        /*0000*/ 	.byte	0x04, 0x37
        /*0002*/ 	.short	(.L_151 - .L_150)
.L_150:
        /*0004*/ 	.word	0x00000082


	//----- nvinfo : EIATTR_KPARAM_INFO
	.align		4
.L_151:
        /*0008*/ 	.byte	0x04, 0x17
        /*000a*/ 	.short	(.L_153 - .L_152)
.L_152:
        /*000c*/ 	.word	0x00000000
        /*0010*/ 	.short	0x0002
        /*0012*/ 	.short	0x000c
        /*0014*/ 	.byte	0x00, 0xf0, 0x11, 0x00


	//----- nvinfo : EIATTR_KPARAM_INFO
	.align		4
.L_153:
        /*0018*/ 	.byte	0x04, 0x17
        /*001a*/ 	.short	(.L_155 - .L_154)
.L_154:
        /*001c*/ 	.word	0x00000000
        /*0020*/ 	.short	0x0001
        /*0022*/ 	.short	0x0008
        /*0024*/ 	.byte	0x00, 0xf0, 0x11, 0x00


	//----- nvinfo : EIATTR_KPARAM_INFO
	.align		4
.L_155:
        /*0028*/ 	.byte	0x04, 0x17
        /*002a*/ 	.short	(.L_157 - .L_156)
.L_156:
        /*002c*/ 	.word	0x00000000
        /*0030*/ 	.short	0x0000
        /*0032*/ 	.short	0x0000
        /*0034*/ 	.byte	0x00, 0xf5, 0x21, 0x00


	//----- nvinfo : EIATTR_SPARSE_MMA_MASK
	.align		4
.L_157:
        /*0038*/ 	.byte	0x03, 0x50
        /*003a*/ 	.short	0x0000


	//----- nvinfo : EIATTR_MAXREG_COUNT
	.align		4
        /*003c*/ 	.byte	0x03, 0x1b
        /*003e*/ 	.short	0x00ff


	//----- nvinfo : EIATTR_MERCURY_ISA_VERSION
	.align		4
        /*0040*/ 	.byte	0x03, 0x5f
        /*0042*/ 	.short	0x0101


	//----- nvinfo : EIATTR_VRC_CTA_INIT_COUNT
	.align		4
        /*0044*/ 	.byte	0x02, 0x4a
	.zero		1
	.zero		1


	//----- nvinfo : EIATTR_EXIT_INSTR_OFFSETS
	.align		4
        /*0048*/ 	.byte	0x04, 0x1c
        /*004a*/ 	.short	(.L_159 - .L_158)


	//   ....[0]....
.L_158:
        /*004c*/ 	.word	0x00000090


	//   ....[1]....
        /*0050*/ 	.word	0x00000580


	//   ....[2]....
        /*0054*/ 	.word	0x00000cf0


	//----- nvinfo : EIATTR_CRS_STACK_SIZE
	.align		4
.L_159:
        /*0058*/ 	.byte	0x04, 0x1e
        /*005a*/ 	.short	(.L_161 - .L_160)
.L_160:
        /*005c*/ 	.word	0x00000000


	//----- nvinfo : EIATTR_CBANK_PARAM_SIZE
	.align		4
.L_161:
        /*0060*/ 	.byte	0x03, 0x19
        /*0062*/ 	.short	0x0010


	//----- nvinfo : EIATTR_PARAM_CBANK
	.align		4
        /*0064*/ 	.byte	0x04, 0x0a
        /*0066*/ 	.short	(.L_163 - .L_162)
	.align		4
.L_162:
        /*0068*/ 	.word	index@(.nv.constant0._Z7changeXP3MBRii)
        /*006c*/ 	.short	0x0380
        /*006e*/ 	.short	0x0010


	//----- nvinfo : EIATTR_SW_WAR
	.align		4
.L_163:
        /*0070*/ 	.byte	0x04, 0x36
        /*0072*/ 	.short	(.L_165 - .L_164)
.L_164:
        /*0074*/ 	.word	0x00000008
.L_165:


//--------------------- .nv.info._Z7changeYP3MBRii --------------------------
	.section	.nv.info._Z7changeYP3MBRii,"",@"SHT_CUDA_INFO"
	.sectionflags	@""
	.align	4


	//----- nvinfo : EIATTR_CUDA_API_VERSION
	.align		4
        /*0000*/ 	.byte	0x04, 0x37
        /*0002*/ 	.short	(.L_167 - .L_166)
.L_166:
        /*0004*/ 	.word	0x00000082


	//----- nvinfo : EIATTR_KPARAM_INFO
	.align		4
.L_167:
        /*0008*/ 	.byte	0x04, 0x17
        /*000a*/ 	.short	(.L_169 - .L_168)
.L_168:
        /*000c*/ 	.word	0x00000000
        /*0010*/ 	.short	0x0002
        /*0012*/ 	.short	0x000c
        /*0014*/ 	.byte	0x00, 0xf0, 0x11, 0x00


	//----- nvinfo : EIATTR_KPARAM_INFO
	.align		4
.L_169:
        /*0018*/ 	.byte	0x04, 0x17
        /*001a*/ 	.short	(.L_171 - .L_170)
.L_170:
        /*001c*/ 	.word	0x00000000
        /*0020*/ 	.short	0x0001
        /*0022*/ 	.short	0x0008
        /*0024*/ 	.byte	0x00, 0xf0, 0x11, 0x00


	//----- nvinfo : EIATTR_KPARAM_INFO
	.align		4
.L_171:
        /*0028*/ 	.byte	0x04, 0x17
        /*002a*/ 	.short	(.L_173 - .L_172)
.L_172:
        /*002c*/ 	.word	0x00000000
        /*0030*/ 	.short	0x0000
        /*0032*/ 	.short	0x0000
        /*0034*/ 	.byte	0x00, 0xf5, 0x21, 0x00


	//----- nvinfo : EIATTR_SPARSE_MMA_MASK
	.align		4
.L_173:
        /*0038*/ 	.byte	0x03, 0x50
        /*003a*/ 	.short	0x0000


	//----- nvinfo : EIATTR_MAXREG_COUNT
	.align		4
        /*003c*/ 	.byte	0x03, 0x1b
        /*003e*/ 	.short	0x00ff


	//----- nvinfo : EIATTR_MERCURY_ISA_VERSION
	.align		4
        /*0040*/ 	.byte	0x03, 0x5f
        /*0042*/ 	.short	0x0101


	//----- nvinfo : EIATTR_VRC_CTA_INIT_COUNT
	.align		4
        /*0044*/ 	.byte	0x02, 0x4a
	.zero		1
	.zero		1


	//----- nvinfo : EIATTR_EXIT_INSTR_OFFSETS
	.align		4
        /*0048*/ 	.byte	0x04, 0x1c
        /*004a*/ 	.short	(.L_175 - .L_174)


	//   ....[0]....
.L_174:
        /*004c*/ 	.word	0x00000090


	//   ....[1]....
        /*0050*/ 	.word	0x00000580


	//   ....[2]....
        /*0054*/ 	.word	0x00000cf0


	//----- nvinfo : EIATTR_CRS_STACK_SIZE
	.align		4
.L_175:
        /*0058*/ 	.byte	0x04, 0x1e
        /*005a*/ 	.short	(.L_177 - .L_176)
.L_176:
        /*005c*/ 	.word	0x00000000


	//----- nvinfo : EIATTR_CBANK_PARAM_SIZE
	.align		4
.L_177:
        /*0060*/ 	.byte	0x03, 0x19
        /*0062*/ 	.short	0x0010


	//----- nvinfo : EIATTR_PARAM_CBANK
	.align		4
        /*0064*/ 	.byte	0x04, 0x0a
        /*0066*/ 	.short	(.L_179 - .L_178)
	.align		4
.L_178:
        /*0068*/ 	.word	index@(.nv.constant0._Z7changeYP3MBRii)
        /*006c*/ 	.short	0x0380
        /*006e*/ 	.short	0x0010


	//----- nvinfo : EIATTR_SW_WAR
	.align		4
.L_179:
        /*0070*/ 	.byte	0x04, 0x36
        /*0072*/ 	.short	(.L_181 - .L_180)
.L_180:
        /*0074*/ 	.word	0x00000008
.L_181:


//--------------------- .nv.info._Z4initP3MBRiiPiS1_S0_ii --------------------------
	.section	.nv.info._Z4initP3MBRiiPiS1_S0_ii,"",@"SHT_CUDA_INFO"
	.sectionflags	@""
	.align	4


	//----- nvinfo : EIATTR_CUDA_API_VERSION
	.align		4
        /*0000*/ 	.byte	0x04, 0x37
        /*0002*/ 	.short	(.L_183 - .L_182)
.L_182:
        /*0004*/ 	.word	0x00000082


	//----- nvinfo : EIATTR_KPARAM_INFO
	.align		4
.L_183:
        /*0008*/ 	.byte	0x04, 0x17
        /*000a*/ 	.short	(.L_185 - .L_184)
.L_184:
        /*000c*/ 	.word	0x00000000
        /*0010*/ 	.short	0x0007
        /*0012*/ 	.short	0x002c
        /*0014*/ 	.byte	0x00, 0xf0, 0x11, 0x00


	//----- nvinfo : EIATTR_KPARAM_INFO
	.align		4
.L_185:
        /*0018*/ 	.byte	0x04, 0x17
        /*001a*/ 	.short	(.L_187 - .L_186)
.L_186:
        /*001c*/ 	.word	0x00000000
        /*0020*/ 	.short	0x0006
        /*0022*/ 	.short	0x0028
        /*0024*/ 	.byte	0x00, 0xf0, 0x11, 0x00


	//----- nvinfo : EIATTR_KPARAM_INFO
	.align		4
.L_187:
        /*0028*/ 	.byte	0x04, 0x17
        /*002a*/ 	.short	(.L_189 - .L_188)
.L_188:
        /*002c*/ 	.word	0x00000000
        /*0030*/ 	.short	0x0005
        /*0032*/ 	.short	0x0020
        /*0034*/ 	.byte	0x00, 0xf5, 0x21, 0x00


	//----- nvinfo : EIATTR_KPARAM_INFO
	.align		4
.L_189:
        /*0038*/ 	.byte	0x04, 0x17
        /*003a*/ 	.short	(.L_191 - .L_190)
.L_190:
        /*003c*/ 	.word	0x00000000
        /*0040*/ 	.short	0x0004
        /*0042*/ 	.short	0x0018
        /*0044*/ 	.byte	0x00, 0xf5, 0x21, 0x00


	//----- nvinfo : EIATTR_KPARAM_INFO
	.align		4
.L_191:
        /*0048*/ 	.byte	0x04, 0x17
        /*004a*/ 	.short	(.L_193 - .L_192)
.L_192:
        /*004c*/ 	.word	0x00000000
        /*0050*/ 	.short	0x0003
        /*0052*/ 	.short	0x0010
        /*0054*/ 	.byte	0x00, 0xf5, 0x21, 0x00


	//----- nvinfo : EIATTR_KPARAM_INFO
	.align		4
.L_193:
        /*0058*/ 	.byte	0x04, 0x17
        /*005a*/ 	.short	(.L_195 - .L_194)
.L_194:
        /*005c*/ 	.word	0x00000000
        /*0060*/ 	.short	0x0002
        /*0062*/ 	.short	0x000c
        /*0064*/ 	.byte	0x00, 0xf0, 0x11, 0x00


	//----- nvinfo : EIATTR_KPARAM_INFO
	.align		4
.L_195:
        /*0068*/ 	.byte	0x04, 0x17
        /*006a*/ 	.short	(.L_197 - .L_196)
.L_196:
        /*006c*/ 	.word	0x00000000
        /*0070*/ 	.short	0x0001
        /*0072*/ 	.short	0x0008
        /*0074*/ 	.byte	0x00, 0xf0, 0x11, 0x00


	//----- nvinfo : EIATTR_KPARAM_INFO
	.align		4
.L_197:
        /*0078*/ 	.byte	0x04, 0x17
        /*007a*/ 	.short	(.L_199 - .L_198)
.L_198:
        /*007c*/ 	.word	0x00000000
        /*0080*/ 	.short	0x0000
        /*0082*/ 	.short	0x0000
        /*0084*/ 	.byte	0x00, 0xf5, 0x21, 0x00


	//----- nvinfo : EIATTR_SPARSE_MMA_MASK
	.align		4
.L_199:
        /*0088*/ 	.byte	0x03, 0x50
        /*008a*/ 	.short	0x0000


	//----- nvinfo : EIATTR_MAXREG_COUNT
	.align		4
        /*008c*/ 	.byte	0x03, 0x1b
        /*008e*/ 	.short	0x00ff


	//----- nvinfo : EIATTR_MERCURY_ISA_VERSION
	.align		4
        /*0090*/ 	.byte	0x03, 0x5f
        /*0092*/ 	.short	0x0101


	//----- nvinfo : EIATTR_VRC_CTA_INIT_COUNT
	.align		4
        /*0094*/ 	.byte	0x02, 0x4a
	.zero		1
	.zero		1


	//----- nvinfo : EIATTR_EXIT_INSTR_OFFSETS
	.align		4
        /*0098*/ 	.byte	0x04, 0x1c
        /*009a*/ 	.short	(.L_201 - .L_200)


	//   ....[0]....
.L_200:
        /*009c*/ 	.word	0x00000070


	//   ....[1]....
        /*00a0*/ 	.word	0x00000310


	//----- nvinfo : EIATTR_CRS_STACK_SIZE
	.align		4
.L_201:
        /*00a4*/ 	.byte	0x04, 0x1e
        /*00a6*/ 	.short	(.L_203 - .L_202)
.L_202:
        /*00a8*/ 	.word	0x00000000


	//----- nvinfo : EIATTR_CBANK_PARAM_SIZE
	.align		4
.L_203:
        /*00ac*/ 	.byte	0x03, 0x19
        /*00ae*/ 	.short	0x0030


	//----- nvinfo : EIATTR_PARAM_CBANK
	.align		4
        /*00b0*/ 	.byte	0x04, 0x0a
        /*00b2*/ 	.short	(.L_205 - .L_204)
	.align		4
.L_204:
        /*00b4*/ 	.word	index@(.nv.constant0._Z4initP3MBRiiPiS1_S0_ii)
        /*00b8*/ 	.short	0x0380
        /*00ba*/ 	.short	0x0030


	//----- nvinfo : EIATTR_SW_WAR
	.align		4
.L_205:
        /*00bc*/ 	.byte	0x04, 0x36
        /*00be*/ 	.short	(.L_207 - .L_206)
.L_206:
        /*00c0*/ 	.word	0x00000008
.L_207:


//--------------------- .nv.info._Z11getnewqueuePiS_S_S_ii --------------------------
	.section	.nv.info._Z11getnewqueuePiS_S_S_ii,"",@"SHT_CUDA_INFO"
	.sectionflags	@""
	.align	4


	//----- nvinfo : EIATTR_CUDA_API_VERSION
	.align		4
        /*0000*/ 	.byte	0x04, 0x37
        /*0002*/ 	.short	(.L_209 - .L_208)
.L_208:
        /*0004*/ 	.word	0x00000082


	//----- nvinfo : EIATTR_KPARAM_INFO
	.align		4
.L_209:
        /*0008*/ 	.byte	0x04, 0x17
        /*000a*/ 	.short	(.L_211 - .L_210)
.L_210:
        /*000c*/ 	.word	0x00000000
        /*0010*/ 	.short	0x0005
        /*0012*/ 	.short	0x0024
        /*0014*/ 	.byte	0x00, 0xf0, 0x11, 0x00


	//----- nvinfo : EIATTR_KPARAM_INFO
	.align		4
.L_211:
        /*0018*/ 	.byte	0x04, 0x17
        /*001a*/ 	.short	(.L_213 - .L_212)
.L_212:
        /*001c*/ 	.word	0x00000000
        /*0020*/ 	.short	0x0004
        /*0022*/ 	.short	0x0020
        /*0024*/ 	.byte	0x00, 0xf0, 0x11, 0x00


	//----- nvinfo : EIATTR_KPARAM_INFO
	.align		4
.L_213:
        /*0028*/ 	.byte	0x04, 0x17
        /*002a*/ 	.short	(.L_215 - .L_214)
.L_214:
        /*002c*/ 	.word	0x00000000
        /*0030*/ 	.short	0x0003
        /*0032*/ 	.short	0x0018
        /*0034*/ 	.byte	0x00, 0xf5, 0x21, 0x00


	//----- nvinfo : EIATTR_KPARAM_INFO
	.align		4
.L_215:
        /*0038*/ 	.byte	0x04, 0x17
        /*003a*/ 	.short	(.L_217 - .L_216)
.L_216:
        /*003c*/ 	.word	0x00000000
        /*0040*/ 	.short	0x0002
        /*0042*/ 	.short	0x0010
        /*0044*/ 	.byte	0x00, 0xf5, 0x21, 0x00


	//----- nvinfo : EIATTR_KPARAM_INFO
	.align		4
.L_217:
        /*0048*/ 	.byte	0x04, 0x17
        /*004a*/ 	.short	(.L_219 - .L_218)
.L_218:
        /*004c*/ 	.word	0x00000000
        /*0050*/ 	.short	0x0001
        /*0052*/ 	.short	0x0008
        /*0054*/ 	.byte	0x00, 0xf5, 0x21, 0x00


	//----- nvinfo : EIATTR_KPARAM_INFO
	.align		4
.L_219:
        /*0058*/ 	.byte	0x04, 0x17
        /*005a*/ 	.short	(.L_221 - .L_220)
.L_220:
        /*005c*/ 	.word	0x00000000
        /*0060*/ 	.short	0x0000
        /*0062*/ 	.short	0x0000
        /*0064*/ 	.byte	0x00, 0xf5, 0x21, 0x00


	//----- nvinfo : EIATTR_SPARSE_MMA_MASK
	.align		4
.L_221:
        /*0068*/ 	.byte	0x03, 0x50
        /*006a*/ 	.short	0x0000


	//----- nvinfo : EIATTR_MAXREG_COUNT
	.align		4
        /*006c*/ 	.byte	0x03, 0x1b
        /*006e*/ 	.short	0x00ff


	//----- nvinfo : EIATTR_NUM_BARRIERS
	.align		4
        /*0070*/ 	.byte	0x02, 0x4c
        /*0072*/ 	.byte	0x01
	.zero		1


	//----- nvinfo : EIATTR_MERCURY_ISA_VERSION
	.align		4
        /*0074*/ 	.byte	0x03, 0x5f
        /*0076*/ 	.short	0x0101


	//----- nvinfo : EIATTR_VRC_CTA_INIT_COUNT
	.align		4
        /*0078*/ 	.byte	0x02, 0x4a
	.zero		1
	.zero		1


	//----- nvinfo : EIATTR_EXIT_INSTR_OFFSETS
	.align		4
        /*007c*/ 	.byte	0x04, 0x1c
        /*007e*/ 	.short	(.L_223 - .L_222)


	//   ....[0]....
.L_222:
        /*0080*/ 	.word	0x00000040


	//   ....[1]....
        /*0084*/ 	.word	0x000014b0


	//----- nvinfo : EIATTR_CRS_STACK_SIZE
	.align		4
.L_223:
        /*0088*/ 	.byte	0x04, 0x1e
        /*008a*/ 	.short	(.L_225 - .L_224)
.L_224:
        /*008c*/ 	.word	0x00000000


	//----- nvinfo : EIATTR_CBANK_PARAM_SIZE
	.align		4
.L_225:
        /*0090*/ 	.byte	0x03, 0x19
        /*0092*/ 	.short	0x0028


	//----- nvinfo : EIATTR_PARAM_CBANK
	.align		4
        /*0094*/ 	.byte	0x04, 0x0a
        /*0096*/ 	.short	(.L_227 - .L_226)
	.align		4
.L_226:
        /*0098*/ 	.word	index@(.nv.constant0._Z11getnewqueuePiS_S_S_ii)
        /*009c*/ 	.short	0x0380
        /*009e*/ 	.short	0x0028


	//----- nvinfo : EIATTR_SW_WAR
	.align		4
.L_227:
        /*00a0*/ 	.byte	0x04, 0x36
        /*00a2*/ 	.short	(.L_229 - .L_228)
.L_228:
        /*00a4*/ 	.word	0x00000008
.L_229:


//--------------------- .nv.info._Z12getprifixsumPiS_ii --------------------------
	.section	.nv.info._Z12getprifixsumPiS_ii,"",@"SHT_CUDA_INFO"
	.sectionflags	@""
	.align	4


	//----- nvinfo : EIATTR_CUDA_API_VERSION
	.align		4
        /*0000*/ 	.byte	0x04, 0x37
        /*0002*/ 	.short	(.L_231 - .L_230)
.L_230:
        /*0004*/ 	.word	0x00000082


	//----- nvinfo : EIATTR_KPARAM_INFO
	.align		4
.L_231:
        /*0008*/ 	.byte	0x04, 0x17
        /*000a*/ 	.short	(.L_233 - .L_232)
.L_232:
        /*000c*/ 	.word	0x00000000
        /*0010*/ 	.short	0x0003
        /*0012*/ 	.short	0x0014
        /*0014*/ 	.byte	0x00, 0xf0, 0x11, 0x00


	//----- nvinfo : EIATTR_KPARAM_INFO
	.align		4
.L_233:
        /*0018*/ 	.byte	0x04, 0x17
        /*001a*/ 	.short	(.L_235 - .L_234)
.L_234:
        /*001c*/ 	.word	0x00000000
        /*0020*/ 	.short	0x0002
        /*0022*/ 	.short	0x0010
        /*0024*/ 	.byte	0x00, 0xf0, 0x11, 0x00


	//----- nvinfo : EIATTR_KPARAM_INFO
	.align		4
.L_235:
        /*0028*/ 	.byte	0x04, 0x17
        /*002a*/ 	.short	(.L_237 - .L_236)
.L_236:
        /*002c*/ 	.word	0x00000000
        /*0030*/ 	.short	0x0001
        /*0032*/ 	.short	0x0008
        /*0034*/ 	.byte	0x00, 0xf5, 0x21, 0x00


	//----- nvinfo : EIATTR_KPARAM_INFO
	.align		4
.L_237:
        /*0038*/ 	.byte	0x04, 0x17
        /*003a*/ 	.short	(.L_239 - .L_238)
.L_238:
        /*003c*/ 	.word	0x00000000
        /*0040*/ 	.short	0x0000
        /*0042*/ 	.short	0x0000
        /*0044*/ 	.byte	0x00, 0xf5, 0x21, 0x00


	//----- nvinfo : EIATTR_SPARSE_MMA_MASK
	.align		4
.L_239:
        /*0048*/ 	.byte	0x03, 0x50
        /*004a*/ 	.short	0x0000


	//----- nvinfo : EIATTR_MAXREG_COUNT
	.align		4
        /*004c*/ 	.byte	0x03, 0x1b
        /*004e*/ 	.short	0x00ff


	//----- nvinfo : EIATTR_NUM_BARRIERS
	.align		4
        /*0050*/ 	.byte	0x02, 0x4c
        /*0052*/ 	.byte	0x01
	.zero		1


	//----- nvinfo : EIATTR_MERCURY_ISA_VERSION
	.align		4
        /*0054*/ 	.byte	0x03, 0x5f
        /*0056*/ 	.short	0x0101


	//----- nvinfo : EIATTR_VRC_CTA_INIT_COUNT
	.align		4
        /*0058*/ 	.byte	0x02, 0x4a
	.zero		1
	.zero		1


	//----- nvinfo : EIATTR_EXIT_INSTR_OFFSETS
	.align		4
        /*005c*/ 	.byte	0x04, 0x1c
        /*005e*/ 	.short	(.L_241 - .L_240)


	//   ....[0]....
.L_240:
        /*0060*/ 	.word	0x00000040


	//   ....[1]....
        /*0064*/ 	.word	0x00000480


	//----- nvinfo : EIATTR_CRS_STACK_SIZE
	.align		4
.L_241:
        /*0068*/ 	.byte	0x04, 0x1e
        /*006a*/ 	.short	(.L_243 - .L_242)
.L_242:
        /*006c*/ 	.word	0x00000000


	//----- nvinfo : EIATTR_CBANK_PARAM_SIZE
	.align		4
.L_243:
        /*0070*/ 	.byte	0x03, 0x19
        /*0072*/ 	.short	0x0018


	//----- nvinfo : EIATTR_PARAM_CBANK
	.align		4
        /*0074*/ 	.byte	0x04, 0x0a
        /*0076*/ 	.short	(.L_245 - .L_244)
	.align		4
.L_244:
        /*0078*/ 	.word	index@(.nv.constant0._Z12getprifixsumPiS_ii)
        /*007c*/ 	.short	0x0380
        /*007e*/ 	.short	0x0018


	//----- nvinfo : EIATTR_SW_WAR
	.align		4
.L_245:
        /*0080*/ 	.byte	0x04, 0x36
        /*0082*/ 	.short	(.L_247 - .L_246)
.L_246:
        /*0084*/ 	.word	0x00000008
.L_247:


//--------------------- .nv.info._Z5queryPiP3MBRS_S_S1_S_ii --------------------------
	.section	.nv.info._Z5queryPiP3MBRS_S_S1_S_ii,"",@"SHT_CUDA_INFO"
	.sectionflags	@""
	.align	4


	//----- nvinfo : EIATTR_CUDA_API_VERSION
	.align		4
        /*0000*/ 	.byte	0x04, 0x37
        /*0002*/ 	.short	(.L_249 - .L_248)
.L_248:
        /*0004*/ 	.word	0x00000082


	//----- nvinfo : EIATTR_KPARAM_INFO
	.align		4
.L_249:
        /*0008*/ 	.byte	0x04, 0x17
        /*000a*/ 	.short	(.L_251 - .L_250)
.L_250:
        /*000c*/ 	.word	0x00000000
        /*0010*/ 	.short	0x0007
        /*0012*/ 	.short	0x0034
        /*0014*/ 	.byte	0x00, 0xf0, 0x11, 0x00


	//----- nvinfo : EIATTR_KPARAM_INFO
	.align		4
.L_251:
        /*0018*/ 	.byte	0x04, 0x17
        /*001a*/ 	.short	(.L_253 - .L_252)
.L_252:
        /*001c*/ 	.word	0x00000000
        /*0020*/ 	.short	0x0006
        /*0022*/ 	.short	0x0030
        /*0024*/ 	.byte	0x00, 0xf0, 0x11, 0x00


	//----- nvinfo : EIATTR_KPARAM_INFO
	.align		4
.L_253:
        /*0028*/ 	.byte	0x04, 0x17
        /*002a*/ 	.short	(.L_255 - .L_254)
.L_254:
        /*002c*/ 	.word	0x00000000
        /*0030*/ 	.short	0x0005
        /*0032*/ 	.short	0x0028
        /*0034*/ 	.byte	0x00, 0xf5, 0x21, 0x00


	//----- nvinfo : EIATTR_KPARAM_INFO
	.align		4
.L_255:
        /*0038*/ 	.byte	0x04, 0x17
        /*003a*/ 	.short	(.L_257 - .L_256)
.L_256:
        /*003c*/ 	.word	0x00000000
        /*0040*/ 	.short	0x0004
        /*0042*/ 	.short	0x0020
        /*0044*/ 	.byte	0x00, 0xf5, 0x21, 0x00


	//----- nvinfo : EIATTR_KPARAM_INFO
	.align		4
.L_257:
        /*0048*/ 	.byte	0x04, 0x17
        /*004a*/ 	.short	(.L_259 - .L_258)
.L_258:
        /*004c*/ 	.word	0x00000000
        /*0050*/ 	.short	0x0003
        /*0052*/ 	.short	0x0018
        /*0054*/ 	.byte	0x00, 0xf5, 0x21, 0x00


	//----- nvinfo : EIATTR_KPARAM_INFO
	.align		4
.L_259:
        /*0058*/ 	.byte	0x04, 0x17
        /*005a*/ 	.short	(.L_261 - .L_260)
.L_260:
        /*005c*/ 	.word	0x00000000
        /*0060*/ 	.short	0x0002
        /*0062*/ 	.short	0x0010
        /*0064*/ 	.byte	0x00, 0xf5, 0x21, 0x00


	//----- nvinfo : EIATTR_KPARAM_INFO
	.align		4
.L_261:
        /*0068*/ 	.byte	0x04, 0x17
        /*006a*/ 	.short	(.L_263 - .L_262)
.L_262:
        /*006c*/ 	.word	0x00000000
        /*0070*/ 	.short	0x0001
        /*0072*/ 	.short	0x0008
        /*0074*/ 	.byte	0x00, 0xf5, 0x21, 0x00


	//----- nvinfo : EIATTR_KPARAM_INFO
	.align		4
.L_263:
        /*0078*/ 	.byte	0x04, 0x17
        /*007a*/ 	.short	(.L_265 - .L_264)
.L_264:
        /*007c*/ 	.word	0x00000000
        /*0080*/ 	.short	0x0000
        /*0082*/ 	.short	0x0000
        /*0084*/ 	.byte	0x00, 0xf5, 0x21, 0x00


	//----- nvinfo : EIATTR_SPARSE_MMA_MASK
	.align		4
.L_265:
        /*0088*/ 	.byte	0x03, 0x50
        /*008a*/ 	.short	0x0000


	//----- nvinfo : EIATTR_MAXREG_COUNT
	.align		4
        /*008c*/ 	.byte	0x03, 0x1b
        /*008e*/ 	.short	0x00ff


	//----- nvinfo : EIATTR_MERCURY_ISA_VERSION
	.align		4
        /*0090*/ 	.byte	0x03, 0x5f
        /*0092*/ 	.short	0x0101


	//----- nvinfo : EIATTR_VRC_CTA_INIT_COUNT
	.align		4
        /*0094*/ 	.byte	0x02, 0x4a
	.zero		1
	.zero		1


	//----- nvinfo : EIATTR_EXIT_INSTR_OFFSETS
	.align		4
        /*0098*/ 	.byte	0x04, 0x1c
        /*009a*/ 	.short	(.L_267 - .L_266)


	//   ....[0]....
.L_266:
        /*009c*/ 	.word	0x00000040


	//   ....[1]....
        /*00a0*/ 	.word	0x00002640


	//----- nvinfo : EIATTR_CRS_STACK_SIZE
	.align		4
.L_267:
        /*00a4*/ 	.byte	0x04, 0x1e
        /*00a6*/ 	.short	(.L_269 - .L_268)
.L_268:
        /*00a8*/ 	.word	0x00000000


	//----- nvinfo : EIATTR_CBANK_PARAM_SIZE
	.align		4
.L_269:
        /*00ac*/ 	.byte	0x03, 0x19
        /*00ae*/ 	.short	0x0038


	//----- nvinfo : EIATTR_PARAM_CBANK
	.align		4
        /*00b0*/ 	.byte	0x04, 0x0a
        /*00b2*/ 	.short	(.L_271 - .L_270)
	.align		4
.L_270:
        /*00b4*/ 	.word	index@(.nv.constant0._Z5queryPiP3MBRS_S_S1_S_ii)
        /*00b8*/ 	.short	0x0380
        /*00ba*/ 	.short	0x0038


	//----- nvinfo : EIATTR_SW_WAR
	.align		4
.L_271:
        /*00bc*/ 	.byte	0x04, 0x36
        /*00be*/ 	.short	(.L_273 - .L_272)
.L_272:
        /*00c0*/ 	.word	0x00000008
.L_273:


//--------------------- .nv.info._Z5checkPbPii    --------------------------
	.section	.nv.info._Z5checkPbPii,"",@"SHT_CUDA_INFO"
	.sectionflags	@""
	.align	4


	//----- nvinfo : EIATTR_CUDA_API_VERSION
	.align		4
        /*0000*/ 	.byte	0x04, 0x37
        /*0002*/ 	.short	(.L_275 - .L_274)
.L_274:
        /*0004*/ 	.word	0x00000082


	//----- nvinfo : EIATTR_KPARAM_INFO
	.align		4
.L_275:
        /*0008*/ 	.byte	0x04, 0x17
        /*000a*/ 	.short	(.L_277 - .L_276)
.L_276:
        /*000c*/ 	.word	0x00000000
        /*0010*/ 	.short	0x0002
        /*0012*/ 	.short	0x0010
        /*0014*/ 	.byte	0x00, 0xf0, 0x11, 0x00


	//----- nvinfo : EIATTR_KPARAM_INFO
	.align		4
.L_277:
        /*0018*/ 	.byte	0x04, 0x17
        /*001a*/ 	.short	(.L_279 - .L_278)
.L_278:
        /*001c*/ 	.word	0x00000000
        /*0020*/ 	.short	0x0001
        /*0022*/ 	.short	0x0008
        /*0024*/ 	.byte	0x00, 0xf5, 0x21, 0x00


	//----- nvinfo : EIATTR_KPARAM_INFO
	.align		4
.L_279:
        /*0028*/ 	.byte	0x04, 0x17
        /*002a*/ 	.short	(.L_281 - .L_280)
.L_280:
        /*002c*/ 	.word	0x00000000
        /*0030*/ 	.short	0x0000
        /*0032*/ 	.short	0x0000
        /*0034*/ 	.byte	0x00, 0xf5, 0x21, 0x00


	//----- nvinfo : EIATTR_SPARSE_MMA_MASK
	.align		4
.L_281:
        /*0038*/ 	.byte	0x03, 0x50
        /*003a*/ 	.short	0x0000


	//----- nvinfo : EIATTR_MAXREG_COUNT
	.align		4
        /*003c*/ 	.byte	0x03, 0x1b
        /*003e*/ 	.short	0x00ff


	//----- nvinfo : EIATTR_MERCURY_ISA_VERSION
	.align		4
        /*0040*/ 	.byte	0x03, 0x5f
        /*0042*/ 	.short	0x0101


	//----- nvinfo : EIATTR_VRC_CTA_INIT_COUNT
	.align		4
        /*0044*/ 	.byte	0x02, 0x4a
	.zero		1
	.zero		1


	//----- nvinfo : EIATTR_EXIT_INSTR_OFFSETS
	.align		4
        /*0048*/ 	.byte	0x04, 0x1c
        /*004a*/ 	.short	(.L_283 - .L_282)


	//   ....[0]....
.L_282:
        /*004c*/ 	.word	0x00000060


	//   ....[1]....
        /*0050*/ 	.word	0x00000530


	//   ....[2]....
        /*0054*/ 	.word	0x000007c0


	//   ....[3]....
        /*0058*/ 	.word	0x00000980


	//   ....[4]....
        /*005c*/ 	.word	0x00000b00


	//----- nvinfo : EIATTR_CBANK_PARAM_SIZE
	.align		4
.L_283:
        /*0060*/ 	.byte	0x03, 0x19
        /*0062*/ 	.short	0x0014


	//----- nvinfo : EIATTR_PARAM_CBANK
	.align		4
        /*0064*/ 	.byte	0x04, 0x0a
        /*0066*/ 	.short	(.L_285 - .L_284)
	.align		4
.L_284:
        /*0068*/ 	.word	index@(.nv.constant0._Z5checkPbPii)
        /*006c*/ 	.short	0x0380
        /*006e*/ 	.short	0x0014


	//----- nvinfo : EIATTR_SW_WAR
	.align		4
.L_285:
        /*0070*/ 	.byte	0x04, 0x36
        /*0072*/ 	.short	(.L_287 - .L_286)
.L_286:
        /*0074*/ 	.word	0x00000008
.L_287:


//--------------------- .nv.info._Z6query1PiP3MBRS_S_S1_ii --------------------------
	.section	.nv.info._Z6query1PiP3MBRS_S_S1_ii,"",@"SHT_CUDA_INFO"
	.sectionflags	@""
	.align	4


	//----- nvinfo : EIATTR_CUDA_API_VERSION
	.align		4
        /*0000*/ 	.byte	0x04, 0x37
        /*0002*/ 	.short	(.L_289 - .L_288)
.L_288:
        /*0004*/ 	.word	0x00000082


	//----- nvinfo : EIATTR_KPARAM_INFO
	.align		4
.L_289:
        /*0008*/ 	.byte	0x04, 0x17
        /*000a*/ 	.short	(.L_291 - .L_290)
.L_290:
        /*000c*/ 	.word	0x00000000
        /*0010*/ 	.short	0x0006
        /*0012*/ 	.short	0x002c
        /*0014*/ 	.byte	0x00, 0xf0, 0x11, 0x00


	//----- nvinfo : EIATTR_KPARAM_INFO
	.align		4
.L_291:
        /*0018*/ 	.byte	0x04, 0x17
        /*001a*/ 	.short	(.L_293 - .L_292)
.L_292:
        /*001c*/ 	.word	0x00000000
        /*0020*/ 	.short	0x0005
        /*0022*/ 	.short	0x0028
        /*0024*/ 	.byte	0x00, 0xf0, 0x11, 0x00


	//----- nvinfo : EIATTR_KPARAM_INFO
	.align		4
.L_293:
        /*0028*/ 	.byte	0x04, 0x17
        /*002a*/ 	.short	(.L_295 - .L_294)
.L_294:
        /*002c*/ 	.word	0x00000000
        /*0030*/ 	.short	0x0004
        /*0032*/ 	.short	0x0020
        /*0034*/ 	.byte	0x00, 0xf5, 0x21, 0x00


	//----- nvinfo : EIATTR_KPARAM_INFO
	.align		4
.L_295:
        /*0038*/ 	.byte	0x04, 0x17
        /*003a*/ 	.short	(.L_297 - .L_296)
.L_296:
        /*003c*/ 	.word	0x00000000
        /*0040*/ 	.short	0x0003
        /*0042*/ 	.short	0x0018
        /*0044*/ 	.byte	0x00, 0xf5, 0x21, 0x00


	//----- nvinfo : EIATTR_KPARAM_INFO
	.align		4
.L_297:
        /*0048*/ 	.byte	0x04, 0x17
        /*004a*/ 	.short	(.L_299 - .L_298)
.L_298:
        /*004c*/ 	.word	0x00000000
        /*0050*/ 	.short	0x0002
        /*0052*/ 	.short	0x0010
        /*0054*/ 	.byte	0x00, 0xf5, 0x21, 0x00


	//----- nvinfo : EIATTR_KPARAM_INFO
	.align		4
.L_299:
        /*0058*/ 	.byte	0x04, 0x17
        /*005a*/ 	.short	(.L_301 - .L_300)
.L_300:
        /*005c*/ 	.word	0x00000000
        /*0060*/ 	.short	0x0001
        /*0062*/ 	.short	0x0008
        /*0064*/ 	.byte	0x00, 0xf5, 0x21, 0x00


	//----- nvinfo : EIATTR_KPARAM_INFO
	.align		4
.L_301:
        /*0068*/ 	.byte	0x04, 0x17
        /*006a*/ 	.short	(.L_303 - .L_302)
.L_302:
        /*006c*/ 	.word	0x00000000
        /*0070*/ 	.short	0x0000
        /*0072*/ 	.short	0x0000
        /*0074*/ 	.byte	0x00, 0xf5, 0x21, 0x00


	//----- nvinfo : EIATTR_SPARSE_MMA_MASK
	.align		4
.L_303:
        /*0078*/ 	.byte	0x03, 0x50
        /*007a*/ 	.short	0x0000


	//----- nvinfo : EIATTR_MAXREG_COUNT
	.align		4
        /*007c*/ 	.byte	0x03, 0x1b
        /*007e*/ 	.short	0x00ff


	//----- nvinfo : EIATTR_NUM_BARRIERS
	.align		4
        /*0080*/ 	.byte	0x02, 0x4c
        /*0082*/ 	.byte	0x01
	.zero		1


	//----- nvinfo : EIATTR_MERCURY_ISA_VERSION
	.align		4
        /*0084*/ 	.byte	0x03, 0x5f
        /*0086*/ 	.short	0x0101


	//----- nvinfo : EIATTR_INT_WARP_WIDE_INSTR_OFFSETS
	.align		4
        /*0088*/ 	.byte	0x04, 0x31
        /*008a*/ 	.short	(.L_305 - .L_304)


	//   ....[0]....
.L_304:
        /*008c*/ 	.word	0x000005d0


	//   ....[1]....
        /*0090*/ 	.word	0x00000660


	//   ....[2]....
        /*0094*/ 	.word	0x00000aa0


	//   ....[3]....
        /*0098*/ 	.word	0x00000b30


	//----- nvinfo : EIATTR_VRC_CTA_INIT_COUNT
	.align		4
.L_305:
        /*009c*/ 	.byte	0x02, 0x4a
	.zero		1
	.zero		1


	//----- nvinfo : EIATTR_EXIT_INSTR_OFFSETS
	.align		4
        /*00a0*/ 	.byte	0x04, 0x1c
        /*00a2*/ 	.short	(.L_307 - .L_306)


	//   ....[0]....
.L_306:
        /*00a4*/ 	.word	0x00000040


	//   ....[1]....
        /*00a8*/ 	.word	0x00000c90


	//----- nvinfo : EIATTR_CRS_STACK_SIZE
	.align		4
.L_307:
        /*00ac*/ 	.byte	0x04, 0x1e
        /*00ae*/ 	.short	(.L_309 - .L_308)
.L_308:
        /*00b0*/ 	.word	0x00000000


	//----- nvinfo : EIATTR_CBANK_PARAM_SIZE
	.align		4
.L_309:
        /*00b4*/ 	.byte	0x03, 0x19
        /*00b6*/ 	.short	0x0030


	//----- nvinfo : EIATTR_PARAM_CBANK
	.align		4
        /*00b8*/ 	.byte	0x04, 0x0a
        /*00ba*/ 	.short	(.L_311 - .L_310)
	.align		4
.L_310:
        /*00bc*/ 	.word	index@(.nv.constant0._Z6query1PiP3MBRS_S_S1_ii)
        /*00c0*/ 	.short	0x0380
        /*00c2*/ 	.short	0x0030


	//----- nvinfo : EIATTR_SW_WAR
	.align		4
.L_311:
        /*00c4*/ 	.byte	0x04, 0x36
        /*00c6*/ 	.short	(.L_313 - .L_312)
.L_312:
        /*00c8*/ 	.word	0x00000008
.L_313:


//--------------------- .nv.info._Z4fun2Piii      --------------------------
	.section	.nv.info._Z4fun2Piii,"",@"SHT_CUDA_INFO"
	.sectionflags	@""
	.align	4


	//----- nvinfo : EIATTR_CUDA_API_VERSION
	.align		4
        /*0000*/ 	.byte	0x04, 0x37
        /*0002*/ 	.short	(.L_315 - .L_314)
.L_314:
        /*0004*/ 	.word	0x00000082


	//----- nvinfo : EIATTR_KPARAM_INFO
	.align		4
.L_315:
        /*0008*/ 	.byte	0x04, 0x17
        /*000a*/ 	.short	(.L_317 - .L_316)
.L_316:
        /*000c*/ 	.word	0x00000000
        /*0010*/ 	.short	0x0002
        /*0012*/ 	.short	0x000c
        /*0014*/ 	.byte	0x00, 0xf0, 0x11, 0x00


	//----- nvinfo : EIATTR_KPARAM_INFO
	.align		4
.L_317:
        /*0018*/ 	.byte	0x04, 0x17
        /*001a*/ 	.short	(.L_319 - .L_318)
.L_318:
        /*001c*/ 	.word	0x00000000
        /*0020*/ 	.short	0x0001
        /*0022*/ 	.short	0x0008
        /*0024*/ 	.byte	0x00, 0xf0, 0x11, 0x00


	//----- nvinfo : EIATTR_KPARAM_INFO
	.align		4
.L_319:
        /*0028*/ 	.byte	0x04, 0x17
        /*002a*/ 	.short	(.L_321 - .L_320)
.L_320:
        /*002c*/ 	.word	0x00000000
        /*0030*/ 	.short	0x0000
        /*0032*/ 	.short	0x0000
        /*0034*/ 	.byte	0x00, 0xf5, 0x21, 0x00


	//----- nvinfo : EIATTR_SPARSE_MMA_MASK
	.align		4
.L_321:
        /*0038*/ 	.byte	0x03, 0x50
        /*003a*/ 	.short	0x0000


	//----- nvinfo : EIATTR_MAXREG_COUNT
	.align		4
        /*003c*/ 	.byte	0x03, 0x1b
        /*003e*/ 	.short	0x00ff


	//----- nvinfo : EIATTR_MERCURY_ISA_VERSION
	.align		4
        /*0040*/ 	.byte	0x03, 0x5f
        /*0042*/ 	.short	0x0101


	//----- nvinfo : EIATTR_VRC_CTA_INIT_COUNT
	.align		4
        /*0044*/ 	.byte	0x02, 0x4a
	.zero		1
	.zero		1


	//----- nvinfo : EIATTR_EXIT_INSTR_OFFSETS
	.align		4
        /*0048*/ 	.byte	0x04, 0x1c
        /*004a*/ 	.short	(.L_323 - .L_322)


	//   ....[0]....
.L_322:
        /*004c*/ 	.word	0x000000a0


	//   ....[1]....
        /*0050*/ 	.word	0x00000340


	//   ....[2]....
        /*0054*/ 	.word	0x00000410


	//----- nvinfo : EIATTR_CRS_STACK_SIZE
	.align		4
.L_323:
        /*0058*/ 	.byte	0x04, 0x1e
        /*005a*/ 	.short	(.L_325 - .L_324)
.L_324:
        /*005c*/ 	.word	0x00000000


	//----- nvinfo : EIATTR_CBANK_PARAM_SIZE
	.align		4
.L_325:
        /*0060*/ 	.byte	0x03, 0x19
        /*0062*/ 	.short	0x0010


	//----- nvinfo : EIATTR_PARAM_CBANK
	.align		4
        /*0064*/ 	.byte	0x04, 0x0a
        /*0066*/ 	.short	(.L_327 - .L_326)
	.align		4
.L_326:
        /*0068*/ 	.word	index@(.nv.constant0._Z4fun2Piii)
        /*006c*/ 	.short	0x0380
        /*006e*/ 	.short	0x0010


	//----- nvinfo : EIATTR_SW_WAR
	.align		4
.L_327:
        /*0070*/ 	.byte	0x04, 0x36
        /*0072*/ 	.short	(.L_329 - .L_328)
.L_328:
        /*0074*/ 	.word	0x00000008
.L_329:


//--------------------- .nv.info._Z4fun1Piii      --------------------------
	.section	.nv.info._Z4fun1Piii,"",@"SHT_CUDA_INFO"
	.sectionflags	@""
	.align	4


	//----- nvinfo : EIATTR_CUDA_API_VERSION
	.align		4
        /*0000*/ 	.byte	0x04, 0x37
        /*0002*/ 	.short	(.L_331 - .L_330)
.L_330:
        /*0004*/ 	.word	0x00000082


	//----- nvinfo : EIATTR_KPARAM_INFO
	.align		4
.L_331:
        /*0008*/ 	.byte	0x04, 0x17
        /*000a*/ 	.short	(.L_333 - .L_332)
.L_332:
        /*000c*/ 	.word	0x00000000
        /*0010*/ 	.short	0x0002
        /*0012*/ 	.short	0x000c
        /*0014*/ 	.byte	0x00, 0xf0, 0x11, 0x00


	//----- nvinfo : EIATTR_KPARAM_INFO
	.align		4
.L_333:
        /*0018*/ 	.byte	0x04, 0x17
        /*001a*/ 	.short	(.L_335 - .L_334)
.L_334:
        /*001c*/ 	.word	0x00000000
        /*0020*/ 	.short	0x0001
        /*0022*/ 	.short	0x0008
        /*0024*/ 	.byte	0x00, 0xf0, 0x11, 0x00


	//----- nvinfo : EIATTR_KPARAM_INFO
	.align		4
.L_335:
        /*0028*/ 	.byte	0x04, 0x17
        /*002a*/ 	.short	(.L_337 - .L_336)
.L_336:
        /*002c*/ 	.word	0x00000000
        /*0030*/ 	.short	0x0000
        /*0032*/ 	.short	0x0000
        /*0034*/ 	.byte	0x00, 0xf5, 0x21, 0x00


	//----- nvinfo : EIATTR_SPARSE_MMA_MASK
	.align		4
.L_337:
        /*0038*/ 	.byte	0x03, 0x50
        /*003a*/ 	.short	0x0000


	//----- nvinfo : EIATTR_MAXREG_COUNT
	.align		4
        /*003c*/ 	.byte	0x03, 0x1b
        /*003e*/ 	.short	0x00ff


	//----- nvinfo : EIATTR_MERCURY_ISA_VERSION
	.align		4
        /*0040*/ 	.byte	0x03, 0x5f
        /*0042*/ 	.short	0x0101


	//----- nvinfo : EIATTR_VRC_CTA_INIT_COUNT
	.align		4
        /*0044*/ 	.byte	0x02, 0x4a
	.zero		1
	.zero		1


	//----- nvinfo : EIATTR_EXIT_INSTR_OFFSETS
	.align		4
        /*0048*/ 	.byte	0x04, 0x1c
        /*004a*/ 	.short	(.L_339 - .L_338)


	//   ....[0]....
.L_338:
        /*004c*/ 	.word	0x000000a0


	//   ....[1]....
        /*0050*/ 	.word	0x000003c0


	//   ....[2]....
        /*0054*/ 	.word	0x00000500


	//----- nvinfo : EIATTR_CRS_STACK_SIZE
	.align		4
.L_339:
        /*0058*/ 	.byte	0x04, 0x1e
        /*005a*/ 	.short	(.L_341 - .L_340)
.L_340:
        /*005c*/ 	.word	0x00000000


	//----- nvinfo : EIATTR_CBANK_PARAM_SIZE
	.align		4
.L_341:
        /*0060*/ 	.byte	0x03, 0x19
        /*0062*/ 	.short	0x0010


	//----- nvinfo : EIATTR_PARAM_CBANK
	.align		4
        /*0064*/ 	.byte	0x04, 0x0a
        /*0066*/ 	.short	(.L_343 - .L_342)
	.align		4
.L_342:
        /*0068*/ 	.word	index@(.nv.constant0._Z4fun1Piii)
        /*006c*/ 	.short	0x0380
        /*006e*/ 	.short	0x0010


	//----- nvinfo : EIATTR_SW_WAR
	.align		4
.L_343:
        /*0070*/ 	.byte	0x04, 0x36
        /*0072*/ 	.short	(.L_345 - .L_344)
.L_344:
        /*0074*/ 	.word	0x00000008
.L_345:


//--------------------- .nv.info._Z3funP3MBRPiS0_iiii --------------------------
	.section	.nv.info._Z3funP3MBRPiS0_iiii,"",@"SHT_CUDA_INFO"
	.sectionflags	@""
	.align	4


	//----- nvinfo : EIATTR_CUDA_API_VERSION
	.align		4
        /*0000*/ 	.byte	0x04, 0x37
        /*0002*/ 	.short	(.L_347 - .L_346)
.L_346:
        /*0004*/ 	.word	0x00000082


	//----- nvinfo : EIATTR_KPARAM_INFO
	.align		4
.L_347:
        /*0008*/ 	.byte	0x04, 0x17
        /*000a*/ 	.short	(.L_349 - .L_348)
.L_348:
        /*000c*/ 	.word	0x00000000
        /*0010*/ 	.short	0x0006
        /*0012*/ 	.short	0x0024
        /*0014*/ 	.byte	0x00, 0xf0, 0x11, 0x00


	//----- nvinfo : EIATTR_KPARAM_INFO
	.align		4
.L_349:
        /*0018*/ 	.byte	0x04, 0x17
        /*001a*/ 	.short	(.L_351 - .L_350)
.L_350:
        /*001c*/ 	.word	0x00000000
        /*0020*/ 	.short	0x0005
        /*0022*/ 	.short	0x0020
        /*0024*/ 	.byte	0x00, 0xf0, 0x11, 0x00


	//----- nvinfo : EIATTR_KPARAM_INFO
	.align		4
.L_351:
        /*0028*/ 	.byte	0x04, 0x17
        /*002a*/ 	.short	(.L_353 - .L_352)
.L_352:
        /*002c*/ 	.word	0x00000000
        /*0030*/ 	.short	0x0004
        /*0032*/ 	.short	0x001c
        /*0034*/ 	.byte	0x00, 0xf0, 0x11, 0x00


	//----- nvinfo : EIATTR_KPARAM_INFO
	.align		4
.L_353:
        /*0038*/ 	.byte	0x04, 0x17
        /*003a*/ 	.short	(.L_355 - .L_354)
.L_354:
        /*003c*/ 	.word	0x00000000
        /*0040*/ 	.short	0x0003
        /*0042*/ 	.short	0x0018
        /*0044*/ 	.byte	0x00, 0xf0, 0x11, 0x00


	//----- nvinfo : EIATTR_KPARAM_INFO
	.align		4
.L_355:
        /*0048*/ 	.byte	0x04, 0x17
        /*004a*/ 	.short	(.L_357 - .L_356)
.L_356:
        /*004c*/ 	.word	0x00000000
        /*0050*/ 	.short	0x0002
        /*0052*/ 	.short	0x0010
        /*0054*/ 	.byte	0x00, 0xf5, 0x21, 0x00


	//----- nvinfo : EIATTR_KPARAM_INFO
	.align		4
.L_357:
        /*0058*/ 	.byte	0x04, 0x17
        /*005a*/ 	.short	(.L_359 - .L_358)
.L_358:
        /*005c*/ 	.word	0x00000000
        /*0060*/ 	.short	0x0001
        /*0062*/ 	.short	0x0008
        /*0064*/ 	.byte	0x00, 0xf5, 0x21, 0x00


	//----- nvinfo : EIATTR_KPARAM_INFO
	.align		4
.L_359:
        /*0068*/ 	.byte	0x04, 0x17
        /*006a*/ 	.short	(.L_361 - .L_360)
.L_360:
        /*006c*/ 	.word	0x00000000
        /*0070*/ 	.short	0x0000
        /*0072*/ 	.short	0x0000
        /*0074*/ 	.byte	0x00, 0xf5, 0x21, 0x00


	//----- nvinfo : EIATTR_SPARSE_MMA_MASK
	.align		4
.L_361:
        /*0078*/ 	.byte	0x03, 0x50
        /*007a*/ 	.short	0x0000


	//----- nvinfo : EIATTR_MAXREG_COUNT
	.align		4
        /*007c*/ 	.byte	0x03, 0x1b
        /*007e*/ 	.short	0x00ff


	//----- nvinfo : EIATTR_MERCURY_ISA_VERSION
	.align		4
        /*0080*/ 	.byte	0x03, 0x5f
        /*0082*/ 	.short	0x0101


	//----- nvinfo : EIATTR_VRC_CTA_INIT_COUNT
	.align		4
        /*0084*/ 	.byte	0x02, 0x4a
	.zero		1
	.zero		1


	//----- nvinfo : EIATTR_EXIT_INSTR_OFFSETS
	.align		4
        /*0088*/ 	.byte	0x04, 0x1c
        /*008a*/ 	.short	(.L_363 - .L_362)


	//   ....[0]....
.L_362:
        /*008c*/ 	.word	0x00000070


	//   ....[1]....
        /*0090*/ 	.word	0x00000560


	//----- nvinfo : EIATTR_CRS_STACK_SIZE
	.align		4
.L_363:
        /*0094*/ 	.byte	0x04, 0x1e
        /*0096*/ 	.short	(.L_365 - .L_364)
.L_364:
        /*0098*/ 	.word	0x00000000


	//----- nvinfo : EIATTR_CBANK_PARAM_SIZE
	.align		4
.L_365:
        /*009c*/ 	.byte	0x03, 0x19
        /*009e*/ 	.short	0x0028


	//----- nvinfo : EIATTR_PARAM_CBANK
	.align		4
        /*00a0*/ 	.byte	0x04, 0x0a
        /*00a2*/ 	.short	(.L_367 - .L_366)
	.align		4
.L_366:
        /*00a4*/ 	.word	index@(.nv.constant0._Z3funP3MBRPiS0_iiii)
        /*00a8*/ 	.short	0x0380
        /*00aa*/ 	.short	0x0028


	//----- nvinfo : EIATTR_SW_WAR
	.align		4
.L_367:
        /*00ac*/ 	.byte	0x04, 0x36
        /*00ae*/ 	.short	(.L_369 - .L_368)
.L_368:
        /*00b0*/ 	.word	0x00000008
.L_369:


//--------------------- .nv.info._Z6changeP3MBRS0_i --------------------------
	.section	.nv.info._Z6changeP3MBRS0_i,"",@"SHT_CUDA_INFO"
	.sectionflags	@""
	.align	4


	//----- nvinfo : EIATTR_CUDA_API_VERSION
	.align		4
        /*0000*/ 	.byte	0x04, 0x37
        /*0002*/ 	.short	(.L_371 - .L_370)
.L_370:
        /*0004*/ 	.word	0x00000082


	//----- nvinfo : EIATTR_KPARAM_INFO
	.align		4
.L_371:
        /*0008*/ 	.byte	0x04, 0x17
        /*000a*/ 	.short	(.L_373 - .L_372)
.L_372:
        /*000c*/ 	.word	0x00000000
        /*0010*/ 	.short	0x0002
        /*0012*/ 	.short	0x0010
        /*0014*/ 	.byte	0x00, 0xf0, 0x11, 0x00


	//----- nvinfo : EIATTR_KPARAM_INFO
	.align		4
.L_373:
        /*0018*/ 	.byte	0x04, 0x17
        /*001a*/ 	.short	(.L_375 - .L_374)
.L_374:
        /*001c*/ 	.word	0x00000000
        /*0020*/ 	.short	0x0001
        /*0022*/ 	.short	0x0008
        /*0024*/ 	.byte	0x00, 0xf5, 0x21, 0x00


	//----- nvinfo : EIATTR_KPARAM_INFO
	.align		4
.L_375:
        /*0028*/ 	.byte	0x04, 0x17
        /*002a*/ 	.short	(.L_377 - .L_376)
.L_376:
        /*002c*/ 	.word	0x00000000
        /*0030*/ 	.short	0x0000
        /*0032*/ 	.short	0x0000
        /*0034*/ 	.byte	0x00, 0xf5, 0x21, 0x00


	//----- nvinfo : EIATTR_SPARSE_MMA_MASK
	.align		4
.L_377:
        /*0038*/ 	.byte	0x03, 0x50
        /*003a*/ 	.short	0x0000


	//----- nvinfo : EIATTR_MAXREG_COUNT
	.align		4
        /*003c*/ 	.byte	0x03, 0x1b
        /*003e*/ 	.short	0x00ff


	//----- nvinfo : EIATTR_MERCURY_ISA_VERSION
	.align		4
        /*0040*/ 	.byte	0x03, 0x5f
        /*0042*/ 	.short	0x0101


	//----- nvinfo : EIATTR_VRC_CTA_INIT_COUNT
	.align		4
        /*0044*/ 	.byte	0x02, 0x4a
	.zero		1
	.zero		1


	//----- nvinfo : EIATTR_EXIT_INSTR_OFFSETS
	.align		4
        /*0048*/ 	.byte	0x04, 0x1c
        /*004a*/ 	.short	(.L_379 - .L_378)


	//   ....[0]....
.L_378:
        /*004c*/ 	.word	0x00000090


	//   ....[1]....
        /*0050*/ 	.word	0x00000440


	//   ....[2]....
        /*0054*/ 	.word	0x00000820


	//----- nvinfo : EIATTR_CRS_STACK_SIZE
	.align		4
.L_379:
        /*0058*/ 	.byte	0x04, 0x1e
        /*005a*/ 	.short	(.L_381 - .L_380)
.L_380:
        /*005c*/ 	.word	0x00000000


	//----- nvinfo : EIATTR_CBANK_PARAM_SIZE
	.align		4
.L_381:
        /*0060*/ 	.byte	0x03, 0x19
        /*0062*/ 	.short	0x0014


	//----- nvinfo : EIATTR_PARAM_CBANK
	.align		4
        /*0064*/ 	.byte	0x04, 0x0a
        /*0066*/ 	.short	(.L_383 - .L_382)
	.align		4
.L_382:
        /*0068*/ 	.word	index@(.nv.constant0._Z6changeP3MBRS0_i)
        /*006c*/ 	.short	0x0380
        /*006e*/ 	.short	0x0014


	//----- nvinfo : EIATTR_SW_WAR
	.align		4
.L_383:
        /*0070*/ 	.byte	0x04, 0x36
        /*0072*/ 	.short	(.L_385 - .L_384)
.L_384:
        /*0074*/ 	.word	0x00000008
.L_385:


//--------------------- .nv.info._Z5sortYP3MBRS0_ii --------------------------
	.section	.nv.info._Z5sortYP3MBRS0_ii,"",@"SHT_CUDA_INFO"
	.sectionflags	@""
	.align	4


	//----- nvinfo : EIATTR_CUDA_API_VERSION
	.align		4
        /*0000*/ 	.byte	0x04, 0x37
        /*0002*/ 	.short	(.L_387 - .L_386)
.L_386:
        /*0004*/ 	.word	0x00000082


	//----- nvinfo : EIATTR_KPARAM_INFO
	.align		4
.L_387:
        /*0008*/ 	.byte	0x04, 0x17
        /*000a*/ 	.short	(.L_389 - .L_388)
.L_388:
        /*000c*/ 	.word	0x00000000
        /*0010*/ 	.short	0x0003
        /*0012*/ 	.short	0x0014
        /*0014*/ 	.byte	0x00, 0xf0, 0x11, 0x00


	//----- nvinfo : EIATTR_KPARAM_INFO
	.align		4
.L_389:
        /*0018*/ 	.byte	0x04, 0x17
        /*001a*/ 	.short	(.L_391 - .L_390)
.L_390:
        /*001c*/ 	.word	0x00000000
        /*0020*/ 	.short	0x0002
        /*0022*/ 	.short	0x0010
        /*0024*/ 	.byte	0x00, 0xf0, 0x11, 0x00


	//----- nvinfo : EIATTR_KPARAM_INFO
	.align		4
.L_391:
        /*0028*/ 	.byte	0x04, 0x17
        /*002a*/ 	.short	(.L_393 - .L_392)
.L_392:
        /*002c*/ 	.word	0x00000000
        /*0030*/ 	.short	0x0001
        /*0032*/ 	.short	0x0008
        /*0034*/ 	.byte	0x00, 0xf5, 0x21, 0x00


	//----- nvinfo : EIATTR_KPARAM_INFO
	.align		4
.L_393:
        /*0038*/ 	.byte	0x04, 0x17
        /*003a*/ 	.short	(.L_395 - .L_394)
.L_394:
        /*003c*/ 	.word	0x00000000
        /*0040*/ 	.short	0x0000
        /*0042*/ 	.short	0x0000
        /*0044*/ 	.byte	0x00, 0xf5, 0x21, 0x00


	//----- nvinfo : EIATTR_SPARSE_MMA_MASK
	.align		4
.L_395:
        /*0048*/ 	.byte	0x03, 0x50
        /*004a*/ 	.short	0x0000


	//----- nvinfo : EIATTR_MAXREG_COUNT
	.align		4
        /*004c*/ 	.byte	0x03, 0x1b
        /*004e*/ 	.short	0x00ff


	//----- nvinfo : EIATTR_MERCURY_ISA_VERSION
	.align		4
        /*0050*/ 	.byte	0x03, 0x5f
        /*0052*/ 	.short	0x0101


	//----- nvinfo : EIATTR_VRC_CTA_INIT_COUNT
	.align		4
        /*0054*/ 	.byte	0x02, 0x4a
	.zero		1
	.zero		1


	//----- nvinfo : EIATTR_EXIT_INSTR_OFFSETS
	.align		4
        /*0058*/ 	.byte	0x04, 0x1c
        /*005a*/ 	.short	(.L_397 - .L_396)


	//   ....[0]....
.L_396:
        /*005c*/ 	.word	0x00000090


	//   ....[1]....
        /*0060*/ 	.word	0x000003b0


	//   ....[2]....
        /*0064*/ 	.word	0x00001220


	//----- nvinfo : EIATTR_CRS_STACK_SIZE
	.align		4
.L_397:
        /*0068*/ 	.byte	0x04, 0x1e
        /*006a*/ 	.short	(.L_399 - .L_398)
.L_398:
        /*006c*/ 	.word	0x00000000


	//----- nvinfo : EIATTR_CBANK_PARAM_SIZE
	.align		4
.L_399:
        /*0070*/ 	.byte	0x03, 0x19
        /*0072*/ 	.short	0x0018


	//----- nvinfo : EIATTR_PARAM_CBANK
	.align		4
        /*0074*/ 	.byte	0x04, 0x0a
        /*0076*/ 	.short	(.L_401 - .L_400)
	.align		4
.L_400:
        /*0078*/ 	.word	index@(.nv.constant0._Z5sortYP3MBRS0_ii)
        /*007c*/ 	.short	0x0380
        /*007e*/ 	.short	0x0018


	//----- nvinfo : EIATTR_SW_WAR
	.align		4
.L_401:
        /*0080*/ 	.byte	0x04, 0x36
        /*0082*/ 	.short	(.L_403 - .L_402)
.L_402:
        /*0084*/ 	.word	0x00000008
.L_403:


//--------------------- .nv.info._Z5sortXP3MBRS0_ii --------------------------
	.section	.nv.info._Z5sortXP3MBRS0_ii,"",@"SHT_CUDA_INFO"
	.sectionflags	@""
	.align	4


	//----- nvinfo : EIATTR_CUDA_API_VERSION
	.align		4
        /*0000*/ 	.byte	0x04, 0x37
        /*0002*/ 	.short	(.L_405 - .L_404)
.L_404:
        /*0004*/ 	.word	0x00000082


	//----- nvinfo : EIATTR_KPARAM_INFO
	.align		4
.L_405:
        /*0008*/ 	.byte	0x04, 0x17
        /*000a*/ 	.short	(.L_407 - .L_406)
.L_406:
        /*000c*/ 	.word	0x00000000
        /*0010*/ 	.short	0x0003
        /*0012*/ 	.short	0x0014
        /*0014*/ 	.byte	0x00, 0xf0, 0x11, 0x00


	//----- nvinfo : EIATTR_KPARAM_INFO
	.align		4
.L_407:
        /*0018*/ 	.byte	0x04, 0x17
        /*001a*/ 	.short	(.L_409 - .L_408)
.L_408:
        /*001c*/ 	.word	0x00000000
        /*0020*/ 	.short	0x0002
        /*0022*/ 	.short	0x0010
        /*0024*/ 	.byte	0x00, 0xf0, 0x11, 0x00


	//----- nvinfo : EIATTR_KPARAM_INFO
	.align		4
.L_409:
        /*0028*/ 	.byte	0x04, 0x17
        /*002a*/ 	.short	(.L_411 - .L_410)
.L_410:
        /*002c*/ 	.word	0x00000000
        /*0030*/ 	.short	0x0001
        /*0032*/ 	.short	0x0008
        /*0034*/ 	.byte	0x00, 0xf5, 0x21, 0x00


	//----- nvinfo : EIATTR_KPARAM_INFO
	.align		4
.L_411:
        /*0038*/ 	.byte	0x04, 0x17
        /*003a*/ 	.short	(.L_413 - .L_412)
.L_412:
        /*003c*/ 	.word	0x00000000
        /*0040*/ 	.short	0x0000
        /*0042*/ 	.short	0x0000
        /*0044*/ 	.byte	0x00, 0xf5, 0x21, 0x00


	//----- nvinfo : EIATTR_SPARSE_MMA_MASK
	.align		4
.L_413:
        /*0048*/ 	.byte	0x03, 0x50
        /*004a*/ 	.short	0x0000


	//----- nvinfo : EIATTR_MAXREG_COUNT
	.align		4
        /*004c*/ 	.byte	0x03, 0x1b
        /*004e*/ 	.short	0x00ff


	//----- nvinfo : EIATTR_MERCURY_ISA_VERSION
	.align		4
        /*0050*/ 	.byte	0x03, 0x5f
        /*0052*/ 	.short	0x0101


	//----- nvinfo : EIATTR_VRC_CTA_INIT_COUNT
	.align		4
        /*0054*/ 	.byte	0x02, 0x4a
	.zero		1
	.zero		1


	//----- nvinfo : EIATTR_EXIT_INSTR_OFFSETS
	.align		4
        /*0058*/ 	.byte	0x04, 0x1c
        /*005a*/ 	.short	(.L_415 - .L_414)


	//   ....[0]....
.L_414:
        /*005c*/ 	.word	0x00000090


	//   ....[1]....
        /*0060*/ 	.word	0x000003b0


	//   ....[2]....
        /*0064*/ 	.word	0x00001220


	//----- nvinfo : EIATTR_CRS_STACK_SIZE
	.align		4
.L_415:
        /*0068*/ 	.byte	0x04, 0x1e
        /*006a*/ 	.short	(.L_417 - .L_416)
.L_416:
        /*006c*/ 	.word	0x00000000


	//----- nvinfo : EIATTR_CBANK_PARAM_SIZE
	.align		4
.L_417:
        /*0070*/ 	.byte	0x03, 0x19
        /*0072*/ 	.short	0x0018


	//----- nvinfo : EIATTR_PARAM_CBANK
	.align		4
        /*0074*/ 	.byte	0x04, 0x0a
        /*0076*/ 	.short	(.L_419 - .L_418)
	.align		4
.L_418:
        /*0078*/ 	.word	index@(.nv.constant0._Z5sortXP3MBRS0_ii)
        /*007c*/ 	.short	0x0380
        /*007e*/ 	.short	0x0018


	//----- nvinfo : EIATTR_SW_WAR
	.align		4
.L_419:
        /*0080*/ 	.byte	0x04, 0x36
        /*0082*/ 	.short	(.L_421 - .L_420)
.L_420:
        /*0084*/ 	.word	0x00000008
.L_421:


//--------------------- .nv.info._Z4sortP3MBRS0_PjPS1_iii --------------------------
	.section	.nv.info._Z4sortP3MBRS0_PjPS1_iii,"",@"SHT_CUDA_INFO"
	.sectionflags	@""
	.align	4


	//----- nvinfo : EIATTR_CUDA_API_VERSION
	.align		4
        /*0000*/ 	.byte	0x04, 0x37
        /*0002*/ 	.short	(.L_423 - .L_422)
.L_422:
        /*0004*/ 	.word	0x00000082


	//----- nvinfo : EIATTR_KPARAM_INFO
	.align		4
.L_423:
        /*0008*/ 	.byte	0x04, 0x17
        /*000a*/ 	.short	(.L_425 - .L_424)
.L_424:
        /*000c*/ 	.word	0x00000000
        /*0010*/ 	.short	0x0006
        /*0012*/ 	.short	0x0028
        /*0014*/ 	.byte	0x00, 0xf0, 0x11, 0x00


	//----- nvinfo : EIATTR_KPARAM_INFO
	.align		4
.L_425:
        /*0018*/ 	.byte	0x04, 0x17
        /*001a*/ 	.short	(.L_427 - .L_426)
.L_426:
        /*001c*/ 	.word	0x00000000
        /*0020*/ 	.short	0x0005
        /*0022*/ 	.short	0x0024
        /*0024*/ 	.byte	0x00, 0xf0, 0x11, 0x00


	//----- nvinfo : EIATTR_KPARAM_INFO
	.align		4
.L_427:
        /*0028*/ 	.byte	0x04, 0x17
        /*002a*/ 	.short	(.L_429 - .L_428)
.L_428:
        /*002c*/ 	.word	0x00000000
        /*0030*/ 	.short	0x0004
        /*0032*/ 	.short	0x0020
        /*0034*/ 	.byte	0x00, 0xf0, 0x11, 0x00


	//----- nvinfo : EIATTR_KPARAM_INFO
	.align		4
.L_429:
        /*0038*/ 	.byte	0x04, 0x17
        /*003a*/ 	.short	(.L_431 - .L_430)
.L_430:
        /*003c*/ 	.word	0x00000000
        /*0040*/ 	.short	0x0003
        /*0042*/ 	.short	0x0018
        /*0044*/ 	.byte	0x00, 0xf5, 0x21, 0x00


	//----- nvinfo : EIATTR_KPARAM_INFO
	.align		4
.L_431:
        /*0048*/ 	.byte	0x04, 0x17
        /*004a*/ 	.short	(.L_433 - .L_432)
.L_432:
        /*004c*/ 	.word	0x00000000
        /*0050*/ 	.short	0x0002
        /*0052*/ 	.short	0x0010
        /*0054*/ 	.byte	0x00, 0xf5, 0x21, 0x00


	//----- nvinfo : EIATTR_KPARAM_INFO
	.align		4
.L_433:
        /*0058*/ 	.byte	0x04, 0x17
        /*005a*/ 	.short	(.L_435 - .L_434)
.L_434:
        /*005c*/ 	.word	0x00000000
        /*0060*/ 	.short	0x0001
        /*0062*/ 	.short	0x0008
        /*0064*/ 	.byte	0x00, 0xf5, 0x21, 0x00


	//----- nvinfo : EIATTR_KPARAM_INFO
	.align		4
.L_435:
        /*0068*/ 	.byte	0x04, 0x17
        /*006a*/ 	.short	(.L_437 - .L_436)
.L_436:
        /*006c*/ 	.word	0x00000000
        /*0070*/ 	.short	0x0000
        /*0072*/ 	.short	0x0000
        /*0074*/ 	.byte	0x00, 0xf5, 0x21, 0x00


	//----- nvinfo : EIATTR_SPARSE_MMA_MASK
	.align		4
.L_437:
        /*0078*/ 	.byte	0x03, 0x50
        /*007a*/ 	.short	0x0000


	//----- nvinfo : EIATTR_MAXREG_COUNT
	.align		4
        /*007c*/ 	.byte	0x03, 0x1b
        /*007e*/ 	.short	0x00ff


	//----- nvinfo : EIATTR_MERCURY_ISA_VERSION
	.align		4
        /*0080*/ 	.byte	0x03, 0x5f
        /*0082*/ 	.short	0x0101


	//----- nvinfo : EIATTR_VRC_CTA_INIT_COUNT
	.align		4
        /*0084*/ 	.byte	0x02, 0x4a
	.zero		1
	.zero		1


	//----- nvinfo : EIATTR_EXIT_INSTR_OFFSETS
	.align		4
        /*0088*/ 	.byte	0x04, 0x1c
        /*008a*/ 	.short	(.L_439 - .L_438)


	//   ....[0]....
.L_438:
        /*008c*/ 	.word	0x00000070


	//   ....[1]....
        /*0090*/ 	.word	0x00000700


	//----- nvinfo : EIATTR_CRS_STACK_SIZE
	.align		4
.L_439:
        /*0094*/ 	.byte	0x04, 0x1e
        /*0096*/ 	.short	(.L_441 - .L_440)
.L_440:
        /*0098*/ 	.word	0x00000000


	//----- nvinfo : EIATTR_CBANK_PARAM_SIZE
	.align		4
.L_441:
        /*009c*/ 	.byte	0x03, 0x19
        /*009e*/ 	.short	0x002c


	//----- nvinfo : EIATTR_PARAM_CBANK
	.align		4
        /*00a0*/ 	.byte	0x04, 0x0a
        /*00a2*/ 	.short	(.L_443 - .L_442)
	.align		4
.L_442:
        /*00a4*/ 	.word	index@(.nv.constant0._Z4sortP3MBRS0_PjPS1_iii)
        /*00a8*/ 	.short	0x0380
        /*00aa*/ 	.short	0x002c


	//----- nvinfo : EIATTR_SW_WAR
	.align		4
.L_443:
        /*00ac*/ 	.byte	0x04, 0x36
        /*00ae*/ 	.short	(.L_445 - .L_444)
.L_444:
        /*00b0*/ 	.word	0x00000008
.L_445:


//--------------------- .nv.info._Z17arraysChangeGrid1PPjS0_ii --------------------------
	.section	.nv.info._Z17arraysChangeGrid1PPjS0_ii,"",@"SHT_CUDA_INFO"
	.sectionflags	@""
	.align	4


	//----- nvinfo : EIATTR_CUDA_API_VERSION
	.align		4
        /*0000*/ 	.byte	0x04, 0x37
        /*0002*/ 	.short	(.L_447 - .L_446)
.L_446:
        /*0004*/ 	.word	0x00000082


	//----- nvinfo : EIATTR_KPARAM_INFO
	.align		4
.L_447:
        /*0008*/ 	.byte	0x04, 0x17
        /*000a*/ 	.short	(.L_449 - .L_448)
.L_448:
        /*000c*/ 	.word	0x00000000
        /*0010*/ 	.short	0x0003
        /*0012*/ 	.short	0x0014
        /*0014*/ 	.byte	0x00, 0xf0, 0x11, 0x00


	//----- nvinfo : EIATTR_KPARAM_INFO
	.align		4
.L_449:
        /*0018*/ 	.byte	0x04, 0x17
        /*001a*/ 	.short	(.L_451 - .L_450)
.L_450:
        /*001c*/ 	.word	0x00000000
        /*0020*/ 	.short	0x0002
        /*0022*/ 	.short	0x0010
        /*0024*/ 	.byte	0x00, 0xf0, 0x11, 0x00


	//----- nvinfo : EIATTR_KPARAM_INFO
	.align		4
.L_451:
        /*0028*/ 	.byte	0x04, 0x17
        /*002a*/ 	.short	(.L_453 - .L_452)
.L_452:
        /*002c*/ 	.word	0x00000000
        /*0030*/ 	.short	0x0001
        /*0032*/ 	.short	0x0008
        /*0034*/ 	.byte	0x00, 0xf5, 0x21, 0x00


	//----- nvinfo : EIATTR_KPARAM_INFO
	.align		4
.L_453:
        /*0038*/ 	.byte	0x04, 0x17
        /*003a*/ 	.short	(.L_455 - .L_454)
.L_454:
        /*003c*/ 	.word	0x00000000
        /*0040*/ 	.short	0x0000
        /*0042*/ 	.short	0x0000
        /*0044*/ 	.byte	0x00, 0xf5, 0x21, 0x00


	//----- nvinfo : EIATTR_SPARSE_MMA_MASK
	.align		4
.L_455:
        /*0048*/ 	.byte	0x03, 0x50
        /*004a*/ 	.short	0x0000


	//----- nvinfo : EIATTR_MAXREG_COUNT
	.align		4
        /*004c*/ 	.byte	0x03, 0x1b
        /*004e*/ 	.short	0x00ff


	//----- nvinfo : EIATTR_MERCURY_ISA_VERSION
	.align		4
        /*0050*/ 	.byte	0x03, 0x5f
        /*0052*/ 	.short	0x0101


	//----- nvinfo : EIATTR_VRC_CTA_INIT_COUNT
	.align		4
        /*0054*/ 	.byte	0x02, 0x4a
	.zero		1
	.zero		1


	//----- nvinfo : EIATTR_EXIT_INSTR_OFFSETS
	.align		4
        /*0058*/ 	.byte	0x04, 0x1c
        /*005a*/ 	.short	(.L_457 - .L_456)


	//   ....[0]....
.L_456:
        /*005c*/ 	.word	0x000000a0


	//   ....[1]....
        /*0060*/ 	.word	0x000003c0


	//   ....[2]....
        /*0064*/ 	.word	0x00000630


	//----- nvinfo : EIATTR_CRS_STACK_SIZE
	.align		4
.L_457:
        /*0068*/ 	.byte	0x04, 0x1e
        /*006a*/ 	.short	(.L_459 - .L_458)
.L_458:
        /*006c*/ 	.word	0x00000000


	//----- nvinfo : EIATTR_CBANK_PARAM_SIZE
	.align		4
.L_459:
        /*0070*/ 	.byte	0x03, 0x19
        /*0072*/ 	.short	0x0018


	//----- nvinfo : EIATTR_PARAM_CBANK
	.align		4
        /*0074*/ 	.byte	0x04, 0x0a
        /*0076*/ 	.short	(.L_461 - .L_460)
	.align		4
.L_460:
        /*0078*/ 	.word	index@(.nv.constant0._Z17arraysChangeGrid1PPjS0_ii)
        /*007c*/ 	.short	0x0380
        /*007e*/ 	.short	0x0018


	//----- nvinfo : EIATTR_SW_WAR
	.align		4
.L_461:
        /*0080*/ 	.byte	0x04, 0x36
        /*0082*/ 	.short	(.L_463 - .L_462)
.L_462:
        /*0084*/ 	.word	0x00000008
.L_463:


//--------------------- .nv.info._Z11prefixGrid1PPjS0_ii --------------------------
	.section	.nv.info._Z11prefixGrid1PPjS0_ii,"",@"SHT_CUDA_INFO"
	.sectionflags	@""
	.align	4


	//----- nvinfo : EIATTR_CUDA_API_VERSION
	.align		4
        /*0000*/ 	.byte	0x04, 0x37
        /*0002*/ 	.short	(.L_465 - .L_464)
.L_464:
        /*0004*/ 	.word	0x00000082


	//----- nvinfo : EIATTR_KPARAM_INFO
	.align		4
.L_465:
        /*0008*/ 	.byte	0x04, 0x17
        /*000a*/ 	.short	(.L_467 - .L_466)
.L_466:
        /*000c*/ 	.word	0x00000000
        /*0010*/ 	.short	0x0003
        /*0012*/ 	.short	0x0014
        /*0014*/ 	.byte	0x00, 0xf0, 0x11, 0x00


	//----- nvinfo : EIATTR_KPARAM_INFO
	.align		4
.L_467:
        /*0018*/ 	.byte	0x04, 0x17
        /*001a*/ 	.short	(.L_469 - .L_468)
.L_468:
        /*001c*/ 	.word	0x00000000
        /*0020*/ 	.short	0x0002
        /*0022*/ 	.short	0x0010
        /*0024*/ 	.byte	0x00, 0xf0, 0x11, 0x00


	//----- nvinfo : EIATTR_KPARAM_INFO
	.align		4
.L_469:
        /*0028*/ 	.byte	0x04, 0x17
        /*002a*/ 	.short	(.L_471 - .L_470)
.L_470:
        /*002c*/ 	.word	0x00000000
        /*0030*/ 	.short	0x0001
        /*0032*/ 	.short	0x0008
        /*0034*/ 	.byte	0x00, 0xf5, 0x21, 0x00


	//----- nvinfo : EIATTR_KPARAM_INFO
	.align		4
.L_471:
        /*0038*/ 	.byte	0x04, 0x17
        /*003a*/ 	.short	(.L_473 - .L_472)
.L_472:
        /*003c*/ 	.word	0x00000000
        /*0040*/ 	.short	0x0000
        /*0042*/ 	.short	0x0000
        /*0044*/ 	.byte	0x00, 0xf5, 0x21, 0x00


	//----- nvinfo : EIATTR_SPARSE_MMA_MASK
	.align		4
.L_473:
        /*0048*/ 	.byte	0x03, 0x50
        /*004a*/ 	.short	0x0000


	//----- nvinfo : EIATTR_MAXREG_COUNT
	.align		4
        /*004c*/ 	.byte	0x03, 0x1b
        /*004e*/ 	.short	0x00ff


	//----- nvinfo : EIATTR_MERCURY_ISA_VERSION
	.align		4
        /*0050*/ 	.byte	0x03, 0x5f
        /*0052*/ 	.short	0x0101


	//----- nvinfo : EIATTR_VRC_CTA_INIT_COUNT
	.align		4
        /*0054*/ 	.byte	0x02, 0x4a
	.zero		1
	.zero		1


	//----- nvinfo : EIATTR_EXIT_INSTR_OFFSETS
	.align		4
        /*0058*/ 	.byte	0x04, 0x1c
        /*005a*/ 	.short	(.L_475 - .L_474)


	//   ....[0]....
.L_474:
        /*005c*/ 	.word	0x000000a0


	//   ....[1]....
        /*0060*/ 	.word	0x00000450


	//   ....[2]....
        /*0064*/ 	.word	0x00000810


	//----- nvinfo : EIATTR_CRS_STACK_SIZE
	.align		4
.L_475:
        /*0068*/ 	.byte	0x04, 0x1e
        /*006a*/ 	.short	(.L_477 - .L_476)
.L_476:
        /*006c*/ 	.word	0x00000000


	//----- nvinfo : EIATTR_CBANK_PARAM_SIZE
	.align		4
.L_477:
        /*0070*/ 	.byte	0x03, 0x19
        /*0072*/ 	.short	0x0018


	//----- nvinfo : EIATTR_PARAM_CBANK
	.align		4
        /*0074*/ 	.byte	0x04, 0x0a
        /*0076*/ 	.short	(.L_479 - .L_478)
	.align		4
.L_478:
        /*0078*/ 	.word	index@(.nv.constant0._Z11prefixGrid1PPjS0_ii)
        /*007c*/ 	.short	0x0380
        /*007e*/ 	.short	0x0018


	//----- nvinfo : EIATTR_SW_WAR
	.align		4
.L_479:
        /*0080*/ 	.byte	0x04, 0x36
        /*0082*/ 	.short	(.L_481 - .L_480)
.L_480:
        /*0084*/ 	.word	0x00000008
.L_481:


//--------------------- .nv.info._Z16arraysChangeGridPjS_i --------------------------
	.section	.nv.info._Z16arraysChangeGridPjS_i,"",@"SHT_CUDA_INFO"
	.sectionflags	@""
	.align	4


	//----- nvinfo : EIATTR_CUDA_API_VERSION
	.align		4
        /*0000*/ 	.byte	0x04, 0x37
        /*0002*/ 	.short	(.L_483 - .L_482)
.L_482:
        /*0004*/ 	.word	0x00000082


	//----- nvinfo : EIATTR_KPARAM_INFO
	.align		4
.L_483:
        /*0008*/ 	.byte	0x04, 0x17
        /*000a*/ 	.short	(.L_485 - .L_484)
.L_484:
        /*000c*/ 	.word	0x00000000
        /*0010*/ 	.short	0x0002
        /*0012*/ 	.short	0x0010
        /*0014*/ 	.byte	0x00, 0xf0, 0x11, 0x00


	//----- nvinfo : EIATTR_KPARAM_INFO
	.align		4
.L_485:
        /*0018*/ 	.byte	0x04, 0x17
        /*001a*/ 	.short	(.L_487 - .L_486)
.L_486:
        /*001c*/ 	.word	0x00000000
        /*0020*/ 	.short	0x0001
        /*0022*/ 	.short	0x0008
        /*0024*/ 	.byte	0x00, 0xf5, 0x21, 0x00


	//----- nvinfo : EIATTR_KPARAM_INFO
	.align		4
.L_487:
        /*0028*/ 	.byte	0x04, 0x17
        /*002a*/ 	.short	(.L_489 - .L_488)
.L_488:
        /*002c*/ 	.word	0x00000000
        /*0030*/ 	.short	0x0000
        /*0032*/ 	.short	0x0000
        /*0034*/ 	.byte	0x00, 0xf5, 0x21, 0x00


	//----- nvinfo : EIATTR_SPARSE_MMA_MASK
	.align		4
.L_489:
        /*0038*/ 	.byte	0x03, 0x50
        /*003a*/ 	.short	0x0000


	//----- nvinfo : EIATTR_MAXREG_COUNT
	.align		4
        /*003c*/ 	.byte	0x03, 0x1b
        /*003e*/ 	.short	0x00ff


	//----- nvinfo : EIATTR_MERCURY_ISA_VERSION
	.align		4
        /*0040*/ 	.byte	0x03, 0x5f
        /*0042*/ 	.short	0x0101


	//----- nvinfo : EIATTR_VRC_CTA_INIT_COUNT
	.align		4
        /*0044*/ 	.byte	0x02, 0x4a
	.zero		1
	.zero		1


	//----- nvinfo : EIATTR_EXIT_INSTR_OFFSETS
	.align		4
        /*0048*/ 	.byte	0x04, 0x1c
        /*004a*/ 	.short	(.L_491 - .L_490)


	//   ....[0]....
.L_490:
        /*004c*/ 	.word	0x000000a0


	//   ....[1]....
        /*0050*/ 	.word	0x00000390


	//   ....[2]....
        /*0054*/ 	.word	0x000004d0


	//----- nvinfo : EIATTR_CRS_STACK_SIZE
	.align		4
.L_491:
        /*0058*/ 	.byte	0x04, 0x1e
        /*005a*/ 	.short	(.L_493 - .L_492)
.L_492:
        /*005c*/ 	.word	0x00000000


	//----- nvinfo : EIATTR_CBANK_PARAM_SIZE
	.align		4
.L_493:
        /*0060*/ 	.byte	0x03, 0x19
        /*0062*/ 	.short	0x0014


	//----- nvinfo : EIATTR_PARAM_CBANK
	.align		4
        /*0064*/ 	.byte	0x04, 0x0a
        /*0066*/ 	.short	(.L_495 - .L_494)
	.align		4
.L_494:
        /*0068*/ 	.word	index@(.nv.constant0._Z16arraysChangeGridPjS_i)
        /*006c*/ 	.short	0x0380
        /*006e*/ 	.short	0x0014


	//----- nvinfo : EIATTR_SW_WAR
	.align		4
.L_495:
        /*0070*/ 	.byte	0x04, 0x36
        /*0072*/ 	.short	(.L_497 - .L_496)
.L_496:
        /*0074*/ 	.word	0x00000008
.L_497:


//--------------------- .nv.info._Z10prefixGridPjS_i --------------------------
	.section	.nv.info._Z10prefixGridPjS_i,"",@"SHT_CUDA_INFO"
	.sectionflags	@""
	.align	4


	//----- nvinfo : EIATTR_CUDA_API_VERSION
	.align		4
        /*0000*/ 	.byte	0x04, 0x37
        /*0002*/ 	.short	(.L_499 - .L_498)
.L_498:
        /*0004*/ 	.word	0x00000082


	//----- nvinfo : EIATTR_KPARAM_INFO
	.align		4
.L_499:
        /*0008*/ 	.byte	0x04, 0x17
        /*000a*/ 	.short	(.L_501 - .L_500)
.L_500:
        /*000c*/ 	.word	0x00000000
        /*0010*/ 	.short	0x0002
        /*0012*/ 	.short	0x0010
        /*0014*/ 	.byte	0x00, 0xf0, 0x11, 0x00


	//----- nvinfo : EIATTR_KPARAM_INFO
	.align		4
.L_501:
        /*0018*/ 	.byte	0x04, 0x17
        /*001a*/ 	.short	(.L_503 - .L_502)
.L_502:
        /*001c*/ 	.word	0x00000000
        /*0020*/ 	.short	0x0001
        /*0022*/ 	.short	0x0008
        /*0024*/ 	.byte	0x00, 0xf5, 0x21, 0x00


	//----- nvinfo : EIATTR_KPARAM_INFO
	.align		4
.L_503:
        /*0028*/ 	.byte	0x04, 0x17
        /*002a*/ 	.short	(.L_505 - .L_504)
.L_504:
        /*002c*/ 	.word	0x00000000
        /*0030*/ 	.short	0x0000
        /*0032*/ 	.short	0x0000
        /*0034*/ 	.byte	0x00, 0xf5, 0x21, 0x00


	//----- nvinfo : EIATTR_SPARSE_MMA_MASK
	.align		4
.L_505:
        /*0038*/ 	.byte	0x03, 0x50
        /*003a*/ 	.short	0x0000


	//----- nvinfo : EIATTR_MAXREG_COUNT
	.align		4
        /*003c*/ 	.byte	0x03, 0x1b
        /*003e*/ 	.short	0x00ff


	//----- nvinfo : EIATTR_MERCURY_ISA_VERSION
	.align		4
        /*0040*/ 	.byte	0x03, 0x5f
        /*0042*/ 	.short	0x0101


	//----- nvinfo : EIATTR_VRC_CTA_INIT_COUNT
	.align		4
        /*0044*/ 	.byte	0x02, 0x4a
	.zero		1
	.zero		1


	//----- nvinfo : EIATTR_EXIT_INSTR_OFFSETS
	.align		4
        /*0048*/ 	.byte	0x04, 0x1c
        /*004a*/ 	.short	(.L_507 - .L_506)


	//   ....[0]....
.L_506:
        /*004c*/ 	.word	0x000000a0


	//   ....[1]....
        /*0050*/ 	.word	0x000003e0


	//   ....[2]....
        /*0054*/ 	.word	0x00000610


	//----- nvinfo : EIATTR_CRS_STACK_SIZE
	.align		4
.L_507:
        /*0058*/ 	.byte	0x04, 0x1e
        /*005a*/ 	.short	(.L_509 - .L_508)
.L_508:
        /*005c*/ 	.word	0x00000000


	//----- nvinfo : EIATTR_CBANK_PARAM_SIZE
	.align		4
.L_509:
        /*0060*/ 	.byte	0x03, 0x19
        /*0062*/ 	.short	0x0014


	//----- nvinfo : EIATTR_PARAM_CBANK
	.align		4
        /*0064*/ 	.byte	0x04, 0x0a
        /*0066*/ 	.short	(.L_511 - .L_510)
	.align		4
.L_510:
        /*0068*/ 	.word	index@(.nv.constant0._Z10prefixGridPjS_i)
        /*006c*/ 	.short	0x0380
        /*006e*/ 	.short	0x0014


	//----- nvinfo : EIATTR_SW_WAR
	.align		4
.L_511:
        /*0070*/ 	.byte	0x04, 0x36
        /*0072*/ 	.short	(.L_513 - .L_512)
.L_512:
        /*0074*/ 	.word	0x00000008
.L_513:


//--------------------- .nv.info._Z17arraysChangeBlockPPjS0_ii --------------------------
	.section	.nv.info._Z17arraysChangeBlockPPjS0_ii,"",@"SHT_CUDA_INFO"
	.sectionflags	@""
	.align	4


	//----- nvinfo : EIATTR_CUDA_API_VERSION
	.align		4
        /*0000*/ 	.byte	0x04, 0x37
        /*0002*/ 	.short	(.L_515 - .L_514)
.L_514:
        /*0004*/ 	.word	0x00000082


	//----- nvinfo : EIATTR_KPARAM_INFO
	.align		4
.L_515:
        /*0008*/ 	.byte	0x04, 0x17
        /*000a*/ 	.short	(.L_517 - .L_516)
.L_516:
        /*000c*/ 	.word	0x00000000
        /*0010*/ 	.short	0x0003
        /*0012*/ 	.short	0x0014
        /*0014*/ 	.byte	0x00, 0xf0, 0x11, 0x00


	//----- nvinfo : EIATTR_KPARAM_INFO
	.align		4
.L_517:
        /*0018*/ 	.byte	0x04, 0x17
        /*001a*/ 	.short	(.L_519 - .L_518)
.L_518:
        /*001c*/ 	.word	0x00000000
        /*0020*/ 	.short	0x0002
        /*0022*/ 	.short	0x0010
        /*0024*/ 	.byte	0x00, 0xf0, 0x11, 0x00


	//----- nvinfo : EIATTR_KPARAM_INFO
	.align		4
.L_519:
        /*0028*/ 	.byte	0x04, 0x17
        /*002a*/ 	.short	(.L_521 - .L_520)
.L_520:
        /*002c*/ 	.word	0x00000000
        /*0030*/ 	.short	0x0001
        /*0032*/ 	.short	0x0008
        /*0034*/ 	.byte	0x00, 0xf5, 0x21, 0x00


	//----- nvinfo : EIATTR_KPARAM_INFO
	.align		4
.L_521:
        /*0038*/ 	.byte	0x04, 0x17
        /*003a*/ 	.short	(.L_523 - .L_522)
.L_522:
        /*003c*/ 	.word	0x00000000
        /*0040*/ 	.short	0x0000
        /*0042*/ 	.short	0x0000
        /*0044*/ 	.byte	0x00, 0xf5, 0x21, 0x00


	//----- nvinfo : EIATTR_SPARSE_MMA_MASK
	.align		4
.L_523:
        /*0048*/ 	.byte	0x03, 0x50
        /*004a*/ 	.short	0x0000


	//----- nvinfo : EIATTR_MAXREG_COUNT
	.align		4
        /*004c*/ 	.byte	0x03, 0x1b
        /*004e*/ 	.short	0x00ff


	//----- nvinfo : EIATTR_MERCURY_ISA_VERSION
	.align		4
        /*0050*/ 	.byte	0x03, 0x5f
        /*0052*/ 	.short	0x0101


	//----- nvinfo : EIATTR_VRC_CTA_INIT_COUNT
	.align		4
        /*0054*/ 	.byte	0x02, 0x4a
	.zero		1
	.zero		1


	//----- nvinfo : EIATTR_EXIT_INSTR_OFFSETS
	.align		4
        /*0058*/ 	.byte	0x04, 0x1c
        /*005a*/ 	.short	(.L_525 - .L_524)


	//   ....[0]....
.L_524:
        /*005c*/ 	.word	0x00000080


	//   ....[1]....
        /*0060*/ 	.word	0x00000530


	//----- nvinfo : EIATTR_CRS_STACK_SIZE
	.align		4
.L_525:
        /*0064*/ 	.byte	0x04, 0x1e
        /*0066*/ 	.short	(.L_527 - .L_526)
.L_526:
        /*0068*/ 	.word	0x00000000


	//----- nvinfo : EIATTR_CBANK_PARAM_SIZE
	.align		4
.L_527:
        /*006c*/ 	.byte	0x03, 0x19
        /*006e*/ 	.short	0x0018


	//----- nvinfo : EIATTR_PARAM_CBANK
	.align		4
        /*0070*/ 	.byte	0x04, 0x0a
        /*0072*/ 	.short	(.L_529 - .L_528)
	.align		4
.L_528:
        /*0074*/ 	.word	index@(.nv.constant0._Z17arraysChangeBlockPPjS0_ii)
        /*0078*/ 	.short	0x0380
        /*007a*/ 	.short	0x0018


	//----- nvinfo : EIATTR_SW_WAR
	.align		4
.L_529:
        /*007c*/ 	.byte	0x04, 0x36
        /*007e*/ 	.short	(.L_531 - .L_530)
.L_530:
        /*0080*/ 	.word	0x00000008
.L_531:


//--------------------- .nv.info._Z11prefixBlockPPjS0_ii --------------------------
	.section	.nv.info._Z11prefixBlockPPjS0_ii,"",@"SHT_CUDA_INFO"
	.sectionflags	@""
	.align	4


	//----- nvinfo : EIATTR_CUDA_API_VERSION
	.align		4
        /*0000*/ 	.byte	0x04, 0x37
        /*0002*/ 	.short	(.L_533 - .L_532)
.L_532:
        /*0004*/ 	.word	0x00000082


	//----- nvinfo : EIATTR_KPARAM_INFO
	.align		4
.L_533:
        /*0008*/ 	.byte	0x04, 0x17
        /*000a*/ 	.short	(.L_535 - .L_534)
.L_534:
        /*000c*/ 	.word	0x00000000
        /*0010*/ 	.short	0x0003
        /*0012*/ 	.short	0x0014
        /*0014*/ 	.byte	0x00, 0xf0, 0x11, 0x00


	//----- nvinfo : EIATTR_KPARAM_INFO
	.align		4
.L_535:
        /*0018*/ 	.byte	0x04, 0x17
        /*001a*/ 	.short	(.L_537 - .L_536)
.L_536:
        /*001c*/ 	.word	0x00000000
        /*0020*/ 	.short	0x0002
        /*0022*/ 	.short	0x0010
        /*0024*/ 	.byte	0x00, 0xf0, 0x11, 0x00


	//----- nvinfo : EIATTR_KPARAM_INFO
	.align		4
.L_537:
        /*0028*/ 	.byte	0x04, 0x17
        /*002a*/ 	.short	(.L_539 - .L_538)
.L_538:
        /*002c*/ 	.word	0x00000000
        /*0030*/ 	.short	0x0001
        /*0032*/ 	.short	0x0008
        /*0034*/ 	.byte	0x00, 0xf5, 0x21, 0x00


	//----- nvinfo : EIATTR_KPARAM_INFO
	.align		4
.L_539:
        /*0038*/ 	.byte	0x04, 0x17
        /*003a*/ 	.short	(.L_541 - .L_540)
.L_540:
        /*003c*/ 	.word	0x00000000
        /*0040*/ 	.short	0x0000
        /*0042*/ 	.short	0x0000
        /*0044*/ 	.byte	0x00, 0xf5, 0x21, 0x00


	//----- nvinfo : EIATTR_SPARSE_MMA_MASK
	.align		4
.L_541:
        /*0048*/ 	.byte	0x03, 0x50
        /*004a*/ 	.short	0x0000


	//----- nvinfo : EIATTR_MAXREG_COUNT
	.align		4
        /*004c*/ 	.byte	0x03, 0x1b
        /*004e*/ 	.short	0x00ff


	//----- nvinfo : EIATTR_MERCURY_ISA_VERSION
	.align		4
        /*0050*/ 	.byte	0x03, 0x5f
        /*0052*/ 	.short	0x0101


	//----- nvinfo : EIATTR_VRC_CTA_INIT_COUNT
	.align		4
        /*0054*/ 	.byte	0x02, 0x4a
	.zero		1
	.zero		1


	//----- nvinfo : EIATTR_EXIT_INSTR_OFFSETS
	.align		4
        /*0058*/ 	.byte	0x04, 0x1c
        /*005a*/ 	.short	(.L_543 - .L_542)


	//   ....[0]....
.L_542:
        /*005c*/ 	.word	0x00000220


	//   ....[1]....
        /*0060*/ 	.word	0x00000ce0


	//----- nvinfo : EIATTR_CRS_STACK_SIZE
	.align		4
.L_543:
        /*0064*/ 	.byte	0x04, 0x1e
        /*0066*/ 	.short	(.L_545 - .L_544)
.L_544:
        /*0068*/ 	.word	0x00000000


	//----- nvinfo : EIATTR_CBANK_PARAM_SIZE
	.align		4
.L_545:
        /*006c*/ 	.byte	0x03, 0x19
        /*006e*/ 	.short	0x0018


	//----- nvinfo : EIATTR_PARAM_CBANK
	.align		4
        /*0070*/ 	.byte	0x04, 0x0a
        /*0072*/ 	.short	(.L_547 - .L_546)
	.align		4
.L_546:
        /*0074*/ 	.word	index@(.nv.constant0._Z11prefixBlockPPjS0_ii)
        /*0078*/ 	.short	0x0380
        /*007a*/ 	.short	0x0018


	//----- nvinfo : EIATTR_SW_WAR
	.align		4
.L_547:
        /*007c*/ 	.byte	0x04, 0x36
        /*007e*/ 	.short	(.L_549 - .L_548)
.L_548:
        /*0080*/ 	.word	0x00000008
.L_549:


//--------------------- .nv.info._Z3funP3MBRPPjS1_iii --------------------------
	.section	.nv.info._Z3funP3MBRPPjS1_iii,"",@"SHT_CUDA_INFO"
	.sectionflags	@""
	.align	4


	//----- nvinfo : EIATTR_CUDA_API_VERSION
	.align		4
        /*0000*/ 	.byte	0x04, 0x37
        /*0002*/ 	.short	(.L_551 - .L_550)
.L_550:
        /*0004*/ 	.word	0x00000082


	//----- nvinfo : EIATTR_KPARAM_INFO
	.align		4
.L_551:
        /*0008*/ 	.byte	0x04, 0x17
        /*000a*/ 	.short	(.L_553 - .L_552)
.L_552:
        /*000c*/ 	.word	0x00000000
        /*0010*/ 	.short	0x0005
        /*0012*/ 	.short	0x0020
        /*0014*/ 	.byte	0x00, 0xf0, 0x11, 0x00


	//----- nvinfo : EIATTR_KPARAM_INFO
	.align		4
.L_553:
        /*0018*/ 	.byte	0x04, 0x17
        /*001a*/ 	.short	(.L_555 - .L_554)
.L_554:
        /*001c*/ 	.word	0x00000000
        /*0020*/ 	.short	0x0004
        /*0022*/ 	.short	0x001c
        /*0024*/ 	.byte	0x00, 0xf0, 0x11, 0x00


	//----- nvinfo : EIATTR_KPARAM_INFO
	.align		4
.L_555:
        /*0028*/ 	.byte	0x04, 0x17
        /*002a*/ 	.short	(.L_557 - .L_556)
.L_556:
        /*002c*/ 	.word	0x00000000
        /*0030*/ 	.short	0x0003
        /*0032*/ 	.short	0x0018
        /*0034*/ 	.byte	0x00, 0xf0, 0x11, 0x00


	//----- nvinfo : EIATTR_KPARAM_INFO
	.align		4
.L_557:
        /*0038*/ 	.byte	0x04, 0x17
        /*003a*/ 	.short	(.L_559 - .L_558)
.L_558:
        /*003c*/ 	.word	0x00000000
        /*0040*/ 	.short	0x0002
        /*0042*/ 	.short	0x0010
        /*0044*/ 	.byte	0x00, 0xf5, 0x21, 0x00


	//----- nvinfo : EIATTR_KPARAM_INFO
	.align		4
.L_559:
        /*0048*/ 	.byte	0x04, 0x17
        /*004a*/ 	.short	(.L_561 - .L_560)
.L_560:
        /*004c*/ 	.word	0x00000000
        /*0050*/ 	.short	0x0001
        /*0052*/ 	.short	0x0008
        /*0054*/ 	.byte	0x00, 0xf5, 0x21, 0x00


	//----- nvinfo : EIATTR_KPARAM_INFO
	.align		4
.L_561:
        /*0058*/ 	.byte	0x04, 0x17
        /*005a*/ 	.short	(.L_563 - .L_562)
.L_562:
        /*005c*/ 	.word	0x00000000
        /*0060*/ 	.short	0x0000
        /*0062*/ 	.short	0x0000
        /*0064*/ 	.byte	0x00, 0xf5, 0x21, 0x00


	//----- nvinfo : EIATTR_SPARSE_MMA_MASK
	.align		4
.L_563:
        /*0068*/ 	.byte	0x03, 0x50
        /*006a*/ 	.short	0x0000


	//----- nvinfo : EIATTR_MAXREG_COUNT
	.align		4
        /*006c*/ 	.byte	0x03, 0x1b
        /*006e*/ 	.short	0x00ff


	//----- nvinfo : EIATTR_MERCURY_ISA_VERSION
	.align		4
        /*0070*/ 	.byte	0x03, 0x5f
        /*0072*/ 	.short	0x0101


	//----- nvinfo : EIATTR_VRC_CTA_INIT_COUNT
	.align		4
        /*0074*/ 	.byte	0x02, 0x4a
	.zero		1
	.zero		1


	//----- nvinfo : EIATTR_EXIT_INSTR_OFFSETS
	.align		4
        /*0078*/ 	.byte	0x04, 0x1c
        /*007a*/ 	.short	(.L_565 - .L_564)


	//   ....[0]....
.L_564:
        /*007c*/ 	.word	0x00000070


	//   ....[1]....
        /*0080*/ 	.word	0x000004b0


	//   ....[2]....
        /*0084*/ 	.word	0x00000700


	//   ....[3]....
        /*0088*/ 	.word	0x00000ac0


	//----- nvinfo : EIATTR_CRS_STACK_SIZE
	.align		4
.L_565:
        /*008c*/ 	.byte	0x04, 0x1e
        /*008e*/ 	.short	(.L_567 - .L_566)
.L_566:
        /*0090*/ 	.word	0x00000000


	//----- nvinfo : EIATTR_CBANK_PARAM_SIZE
	.align		4
.L_567:
        /*0094*/ 	.byte	0x03, 0x19
        /*0096*/ 	.short	0x0024


	//----- nvinfo : EIATTR_PARAM_CBANK
	.align		4
        /*0098*/ 	.byte	0x04, 0x0a
        /*009a*/ 	.short	(.L_569 - .L_568)
	.align		4
.L_568:
        /*009c*/ 	.word	index@(.nv.constant0._Z3funP3MBRPPjS1_iii)
        /*00a0*/ 	.short	0x0380
        /*00a2*/ 	.short	0x0024


	//----- nvinfo : EIATTR_SW_WAR
	.align		4
.L_569:
        /*00a4*/ 	.byte	0x04, 0x36
        /*00a6*/ 	.short	(.L_571 - .L_570)
.L_570:
        /*00a8*/ 	.word	0x00000008
.L_571:


//--------------------- .nv.info._Z13Construction1P3MBRPiS0_S1_ii --------------------------
	.section	.nv.info._Z13Construction1P3MBRPiS0_S1_ii,"",@"SHT_CUDA_INFO"
	.sectionflags	@""
	.align	4


	//----- nvinfo : EIATTR_CUDA_API_VERSION
	.align		4
        /*0000*/ 	.byte	0x04, 0x37
        /*0002*/ 	.short	(.L_573 - .L_572)
.L_572:
        /*0004*/ 	.word	0x00000082


	//----- nvinfo : EIATTR_KPARAM_INFO
	.align		4
.L_573:
        /*0008*/ 	.byte	0x04, 0x17
        /*000a*/ 	.short	(.L_575 - .L_574)
.L_574:
        /*000c*/ 	.word	0x00000000
        /*0010*/ 	.short	0x0005
        /*0012*/ 	.short	0x0024
        /*0014*/ 	.byte	0x00, 0xf0, 0x11, 0x00


	//----- nvinfo : EIATTR_KPARAM_INFO
	.align		4
.L_575:
        /*0018*/ 	.byte	0x04, 0x17
        /*001a*/ 	.short	(.L_577 - .L_576)
.L_576:
        /*001c*/ 	.word	0x00000000
        /*0020*/ 	.short	0x0004
        /*0022*/ 	.short	0x0020
        /*0024*/ 	.byte	0x00, 0xf0, 0x11, 0x00


	//----- nvinfo : EIATTR_KPARAM_INFO
	.align		4
.L_577:
        /*0028*/ 	.byte	0x04, 0x17
        /*002a*/ 	.short	(.L_579 - .L_578)
.L_578:
        /*002c*/ 	.word	0x00000000
        /*0030*/ 	.short	0x0003
        /*0032*/ 	.short	0x0018
        /*0034*/ 	.byte	0x00, 0xf5, 0x21, 0x00


	//----- nvinfo : EIATTR_KPARAM_INFO
	.align		4
.L_579:
        /*0038*/ 	.byte	0x04, 0x17
        /*003a*/ 	.short	(.L_581 - .L_580)
.L_580:
        /*003c*/ 	.word	0x00000000
        /*0040*/ 	.short	0x0002
        /*0042*/ 	.short	0x0010
        /*0044*/ 	.byte	0x00, 0xf5, 0x21, 0x00


	//----- nvinfo : EIATTR_KPARAM_INFO
	.align		4
.L_581:
        /*0048*/ 	.byte	0x04, 0x17
        /*004a*/ 	.short	(.L_583 - .L_582)
.L_582:
        /*004c*/ 	.word	0x00000000
        /*0050*/ 	.short	0x0001
        /*0052*/ 	.short	0x0008
        /*0054*/ 	.byte	0x00, 0xf5, 0x21, 0x00


	//----- nvinfo : EIATTR_KPARAM_INFO
	.align		4
.L_583:
        /*0058*/ 	.byte	0x04, 0x17
        /*005a*/ 	.short	(.L_585 - .L_584)
.L_584:
        /*005c*/ 	.word	0x00000000
        /*0060*/ 	.short	0x0000
        /*0062*/ 	.short	0x0000
        /*0064*/ 	.byte	0x00, 0xf5, 0x21, 0x00


	//----- nvinfo : EIATTR_SPARSE_MMA_MASK
	.align		4
.L_585:
        /*0068*/ 	.byte	0x03, 0x50
        /*006a*/ 	.short	0x0000


	//----- nvinfo : EIATTR_MAXREG_COUNT
	.align		4
        /*006c*/ 	.byte	0x03, 0x1b
        /*006e*/ 	.short	0x00ff


	//----- nvinfo : EIATTR_NUM_BARRIERS
	.align		4
        /*0070*/ 	.byte	0x02, 0x4c
        /*0072*/ 	.byte	0x01
	.zero		1


	//----- nvinfo : EIATTR_MERCURY_ISA_VERSION
	.align		4
        /*0074*/ 	.byte	0x03, 0x5f
        /*0076*/ 	.short	0x0101


	//----- nvinfo : EIATTR_VRC_CTA_INIT_COUNT
	.align		4
        /*0078*/ 	.byte	0x02, 0x4a
	.zero		1
	.zero		1


	//----- nvinfo : EIATTR_EXIT_INSTR_OFFSETS
	.align		4
        /*007c*/ 	.byte	0x04, 0x1c
        /*007e*/ 	.short	(.L_587 - .L_586)


	//   ....[0]....
.L_586:
        /*0080*/ 	.word	0x00000c70


	//   ....[1]....
        /*0084*/ 	.word	0x00001810


	//----- nvinfo : EIATTR_CRS_STACK_SIZE
	.align		4
.L_587:
        /*0088*/ 	.byte	0x04, 0x1e
        /*008a*/ 	.short	(.L_589 - .L_588)
.L_588:
        /*008c*/ 	.word	0x00000000


	//----- nvinfo : EIATTR_CBANK_PARAM_SIZE
	.align		4
.L_589:
        /*0090*/ 	.byte	0x03, 0x19
        /*0092*/ 	.short	0x0028


	//----- nvinfo : EIATTR_PARAM_CBANK
	.align		4
        /*0094*/ 	.byte	0x04, 0x0a
        /*0096*/ 	.short	(.L_591 - .L_590)
	.align		4
.L_590:
        /*0098*/ 	.word	index@(.nv.constant0._Z13Construction1P3MBRPiS0_S1_ii)
        /*009c*/ 	.short	0x0380
        /*009e*/ 	.short	0x0028


	//----- nvinfo : EIATTR_SW_WAR
	.align		4
.L_591:
        /*00a0*/ 	.byte	0x04, 0x36
        /*00a2*/ 	.short	(.L_593 - .L_592)
.L_592:
        /*00a4*/ 	.word	0x00000008
.L_593:


//--------------------- .nv.info._Z12ConstructionPiP3MBRiii --------------------------
	.section	.nv.info._Z12ConstructionPiP3MBRiii,"",@"SHT_CUDA_INFO"
	.sectionflags	@""
	.align	4


	//----- nvinfo : EIATTR_CUDA_API_VERSION
	.align		4
        /*0000*/ 	.byte	0x04, 0x37
        /*0002*/ 	.short	(.L_595 - .L_594)
.L_594:
        /*0004*/ 	.word	0x00000082


	//----- nvinfo : EIATTR_KPARAM_INFO
	.align		4
.L_595:
        /*0008*/ 	.byte	0x04, 0x17
        /*000a*/ 	.short	(.L_597 - .L_596)
.L_596:
        /*000c*/ 	.word	0x00000000
        /*0010*/ 	.short	0x0004
        /*0012*/ 	.short	0x0018
        /*0014*/ 	.byte	0x00, 0xf0, 0x11, 0x00


	//----- nvinfo : EIATTR_KPARAM_INFO
	.align		4
.L_597:
        /*0018*/ 	.byte	0x04, 0x17
        /*001a*/ 	.short	(.L_599 - .L_598)
.L_598:
        /*001c*/ 	.word	0x00000000
        /*0020*/ 	.short	0x0003
        /*0022*/ 	.short	0x0014
        /*0024*/ 	.byte	0x00, 0xf0, 0x11, 0x00


	//----- nvinfo : EIATTR_KPARAM_INFO
	.align		4
.L_599:
        /*0028*/ 	.byte	0x04, 0x17
        /*002a*/ 	.short	(.L_601 - .L_600)
.L_600:
        /*002c*/ 	.word	0x00000000
        /*0030*/ 	.short	0x0002
        /*0032*/ 	.short	0x0010
        /*0034*/ 	.byte	0x00, 0xf0, 0x11, 0x00


	//----- nvinfo : EIATTR_KPARAM_INFO
	.align		4
.L_601:
        /*0038*/ 	.byte	0x04, 0x17
        /*003a*/ 	.short	(.L_603 - .L_602)
.L_602:
        /*003c*/ 	.word	0x00000000
        /*0040*/ 	.short	0x0001
        /*0042*/ 	.short	0x0008
        /*0044*/ 	.byte	0x00, 0xf5, 0x21, 0x00


	//----- nvinfo : EIATTR_KPARAM_INFO
	.align		4
.L_603:
        /*0048*/ 	.byte	0x04, 0x17
        /*004a*/ 	.short	(.L_605 - .L_604)
.L_604:
        /*004c*/ 	.word	0x00000000
        /*0050*/ 	.short	0x0000
        /*0052*/ 	.short	0x0000
        /*0054*/ 	.byte	0x00, 0xf5, 0x21, 0x00


	//----- nvinfo : EIATTR_SPARSE_MMA_MASK
	.align		4
.L_605:
        /*0058*/ 	.byte	0x03, 0x50
        /*005a*/ 	.short	0x0000


	//----- nvinfo : EIATTR_MAXREG_COUNT
	.align		4
        /*005c*/ 	.byte	0x03, 0x1b
        /*005e*/ 	.short	0x00ff


	//----- nvinfo : EIATTR_MERCURY_ISA_VERSION
	.align		4
        /*0060*/ 	.byte	0x03, 0x5f
        /*0062*/ 	.short	0x0101


	//----- nvinfo : EIATTR_VRC_CTA_INIT_COUNT
	.align		4
        /*0064*/ 	.byte	0x02, 0x4a
	.zero		1
	.zero		1


	//----- nvinfo : EIATTR_EXIT_INSTR_OFFSETS
	.align		4
        /*0068*/ 	.byte	0x04, 0x1c
        /*006a*/ 	.short	(.L_607 - .L_606)


	//   ....[0]....
.L_606:
        /*006c*/ 	.word	0x00000080


	//   ....[1]....
        /*0070*/ 	.word	0x00001380


	//----- nvinfo : EIATTR_CRS_STACK_SIZE
	.align		4
.L_607:
        /*0074*/ 	.byte	0x04, 0x1e
        /*0076*/ 	.short	(.L_609 - .L_608)
.L_608:
        /*0078*/ 	.word	0x00000000


	//----- nvinfo : EIATTR_CBANK_PARAM_SIZE
	.align		4
.L_609:
        /*007c*/ 	.byte	0x03, 0x19
        /*007e*/ 	.short	0x001c


	//----- nvinfo : EIATTR_PARAM_CBANK
	.align		4
        /*0080*/ 	.byte	0x04, 0x0a
        /*0082*/ 	.short	(.L_611 - .L_610)
	.align		4
.L_610:
        /*0084*/ 	.word	index@(.nv.constant0._Z12ConstructionPiP3MBRiii)
        /*0088*/ 	.short	0x0380
        /*008a*/ 	.short	0x001c


	//----- nvinfo : EIATTR_SW_WAR
	.align		4
.L_611:
        /*008c*/ 	.byte	0x04, 0x36
        /*008e*/ 	.short	(.L_613 - .L_612)
.L_612:
        /*0090*/ 	.word	0x00000008
.L_613:


//--------------------- .nv.info._Z17Construction_initPiP3MBRS1_ii --------------------------
	.section	.nv.info._Z17Construction_initPiP3MBRS1_ii,"",@"SHT_CUDA_INFO"
	.sectionflags	@""
	.align	4


	//----- nvinfo : EIATTR_CUDA_API_VERSION
	.align		4
        /*0000*/ 	.byte	0x04, 0x37
        /*0002*/ 	.short	(.L_615 - .L_614)
.L_614:
        /*0004*/ 	.word	0x00000082


	//----- nvinfo : EIATTR_KPARAM_INFO
	.align		4
.L_615:
        /*0008*/ 	.byte	0x04, 0x17
        /*000a*/ 	.short	(.L_617 - .L_616)
.L_616:
        /*000c*/ 	.word	0x00000000
        /*0010*/ 	.short	0x0004
        /*0012*/ 	.short	0x001c
        /*0014*/ 	.byte	0x00, 0xf0, 0x11, 0x00


	//----- nvinfo : EIATTR_KPARAM_INFO
	.align		4
.L_617:
        /*0018*/ 	.byte	0x04, 0x17
        /*001a*/ 	.short	(.L_619 - .L_618)
.L_618:
        /*001c*/ 	.word	0x00000000
        /*0020*/ 	.short	0x0003
        /*0022*/ 	.short	0x0018
        /*0024*/ 	.byte	0x00, 0xf0, 0x11, 0x00


	//----- nvinfo : EIATTR_KPARAM_INFO
	.align		4
.L_619:
        /*0028*/ 	.byte	0x04, 0x17
        /*002a*/ 	.short	(.L_621 - .L_620)
.L_620:
        /*002c*/ 	.word	0x00000000
        /*0030*/ 	.short	0x0002
        /*0032*/ 	.short	0x0010
        /*0034*/ 	.byte	0x00, 0xf5, 0x21, 0x00


	//----- nvinfo : EIATTR_KPARAM_INFO
	.align		4
.L_621:
        /*0038*/ 	.byte	0x04, 0x17
        /*003a*/ 	.short	(.L_623 - .L_622)
.L_622:
        /*003c*/ 	.word	0x00000000
        /*0040*/ 	.short	0x0001
        /*0042*/ 	.short	0x0008
        /*0044*/ 	.byte	0x00, 0xf5, 0x21, 0x00


	//----- nvinfo : EIATTR_KPARAM_INFO
	.align		4
.L_623:
        /*0048*/ 	.byte	0x04, 0x17
        /*004a*/ 	.short	(.L_625 - .L_624)
.L_624:
        /*004c*/ 	.word	0x00000000
        /*0050*/ 	.short	0x0000
        /*0052*/ 	.short	0x0000
        /*0054*/ 	.byte	0x00, 0xf5, 0x21, 0x00


	//----- nvinfo : EIATTR_SPARSE_MMA_MASK
	.align		4
.L_625:
        /*0058*/ 	.byte	0x03, 0x50
        /*005a*/ 	.short	0x0000


	//----- nvinfo : EIATTR_MAXREG_COUNT
	.align		4
        /*005c*/ 	.byte	0x03, 0x1b
        /*005e*/ 	.short	0x00ff


	//----- nvinfo : EIATTR_MERCURY_ISA_VERSION
	.align		4
        /*0060*/ 	.byte	0x03, 0x5f
        /*0062*/ 	.short	0x0101


	//----- nvinfo : EIATTR_VRC_CTA_INIT_COUNT
	.align		4
        /*0064*/ 	.byte	0x02, 0x4a
	.zero		1
	.zero		1


	//----- nvinfo : EIATTR_EXIT_INSTR_OFFSETS
	.align		4
        /*0068*/ 	.byte	0x04, 0x1c
        /*006a*/ 	.short	(.L_627 - .L_626)


	//   ....[0]....
.L_626:
        /*006c*/ 	.word	0x000000a0


	//   ....[1]....
        /*0070*/ 	.word	0x000004b0


	//   ....[2]....
        /*0074*/ 	.word	0x000008a0


	//----- nvinfo : EIATTR_CRS_STACK_SIZE
	.align		4
.L_627:
        /*0078*/ 	.byte	0x04, 0x1e
        /*007a*/ 	.short	(.L_629 - .L_628)
.L_628:
        /*007c*/ 	.word	0x00000000


	//----- nvinfo : EIATTR_CBANK_PARAM_SIZE
	.align		4
.L_629:
        /*0080*/ 	.byte	0x03, 0x19
        /*0082*/ 	.short	0x0020


	//----- nvinfo : EIATTR_PARAM_CBANK
	.align		4
        /*0084*/ 	.byte	0x04, 0x0a
        /*0086*/ 	.short	(.L_631 - .L_630)
	.align		4
.L_630:
        /*0088*/ 	.word	index@(.nv.constant0._Z17Construction_initPiP3MBRS1_ii)
        /*008c*/ 	.short	0x0380
        /*008e*/ 	.short	0x0020


	//----- nvinfo : EIATTR_SW_WAR
	.align		4
.L_631:
        /*0090*/ 	.byte	0x04, 0x36
        /*0092*/ 	.short	(.L_633 - .L_632)
.L_632:
        /*0094*/ 	.word	0x00000008
.L_633:


//--------------------- .nv.callgraph             --------------------------
	.section	.nv.callgraph,"",@"SHT_CUDA_CALLGRAPH"
	.align	4
	.sectionentsize	8
	.align		4
        /*0000*/ 	.word	0x00000000
	.align		4
        /*0004*/ 	.word	0xffffffff
	.align		4
        /*0008*/ 	.word	0x00000000
	.align		4
        /*000c*/ 	.word	0xfffffffe
	.align		4
        /*0010*/ 	.word	0x00000000
	.align		4
        /*0014*/ 	.word	0xfffffffd
	.align		4
        /*0018*/ 	.word	0x00000000
	.align		4
        /*001c*/ 	.word	0xfffffffc


//--------------------- .text._Z7changeXP3MBRii   --------------------------
	.section	.text._Z7changeXP3MBRii,"ax",@progbits
	.align	128
        .global         _Z7changeXP3MBRii
        .type           _Z7changeXP3MBRii,@function
        .size           _Z7changeXP3MBRii,(.L_x_179 - _Z7changeXP3MBRii)
        .other          _Z7changeXP3MBRii,@"STO_CUDA_ENTRY STV_DEFAULT"
_Z7changeXP3MBRii:
.text._Z7changeXP3MBRii:
[----:B------:R-:W-:Y:S01]  /*0000*/  LDC R1, c[0x0][0x37c] ;  /* 0x0000df00ff017b82 */ /* 0x000fe20000000800 */
[----:B------:R-:W0:Y:S01]  /*0010*/  S2R R5, SR_TID.X ;  /* 0x0000000000057919 */ /* 0x000e220000002100 */
[----:B------:R-:W0:Y:S06]  /*0020*/  LDCU UR4, c[0x0][0x360] ;  /* 0x00006c00ff0477ac */ /* 0x000e2c0008000800 */
[----:B------:R-:W1:Y:S01]  /*0030*/  LDC R2, c[0x0][0x370] ;  /* 0x0000dc00ff027b82 */ /* 0x000e620000000800 */
[----:B------:R-:W0:Y:S01]  /*0040*/  S2R R0, SR_CTAID.X ;  /* 0x0000000000007919 */ /* 0x000e220000002500 */
[----:B------:R-:W2:Y:S01]  /*0050*/  LDCU UR5, c[0x0][0x388] ;  /* 0x00007100ff0577ac */ /* 0x000ea20008000800 */
[----:B0-----:R-:W-:-:S02]  /*0060*/  IMAD R5, R0, UR4, R5 ;  /* 0x0000000400057c24 */ /* 0x001fc4000f8e0205 */
[----:B-1----:R-:W-:-:S03]  /*0070*/  IMAD R0, R2, UR4, RZ ;  /* 0x0000000402007c24 */ /* 0x002fc6000f8e02ff */
[----:B--2---:R-:W-:-:S13]  /*0080*/  ISETP.GE.AND P0, PT, R5, UR5, PT ;  /* 0x0000000505007c0c */ /* 0x004fda000bf06270 */
[----:B------:R-:W-:Y:S05]  /*0090*/  @P0 EXIT ;  /* 0x000000000000094d */ /* 0x000fea0003800000 */
[----:B------:R-:W0:Y:S01]  /*00a0*/  I2F.U32.RP R8, R0 ;  /* 0x0000000000087306 */ /* 0x000e220000209000 */
[C---:B------:R-:W-:Y:S01]  /*00b0*/  IMAD.IADD R4, R0.reuse, 0x1, R5 ;  /* 0x0000000100047824 */ /* 0x040fe200078e0205 */
[----:B------:R-:W-:Y:S01]  /*00c0*/  ISETP.NE.U32.AND P2, PT, R0, RZ, PT ;  /* 0x000000ff0000720c */ /* 0x000fe20003f45070 */
[----:B------:R-:W-:Y:S01]  /*00d0*/  IMAD.MOV R9, RZ, RZ, -R0 ;  /* 0x000000ffff097224 */ /* 0x000fe200078e0a00 */
[----:B------:R-:W-:Y:S02]  /*00e0*/  BSSY.RECONVERGENT B0, `(.L_x_0) ;  /* 0x0000049000007945 */ /* 0x000fe40003800200 */
[C---:B------:R-:W-:Y:S02]  /*00f0*/  ISETP.GE.AND P0, PT, R4.reuse, UR5, PT ;  /* 0x0000000504007c0c */ /* 0x040fe4000bf06270 */
[----:B------:R-:W-:Y:S01]  /*0100*/  VIMNMX R7, PT, PT, R4, UR5, !PT ;  /* 0x0000000504077c48 */ /* 0x000fe2000ffe0100 */
[----:B------:R-:W1:Y:S01]  /*0110*/  LDCU.64 UR4, c[0x0][0x358] ;  /* 0x00006b00ff0477ac */ /* 0x000e620008000a00 */
[----:B------:R-:W-:-:S04]  /*0120*/  SEL R6, RZ, 0x1, P0 ;  /* 0x00000001ff067807 */ /* 0x000fc80000000000 */
[----:B------:R-:W-:Y:S01]  /*0130*/  IADD3 R7, PT, PT, R7, -R4, -R6 ;  /* 0x8000000407077210 */ /* 0x000fe20007ffe806 */
[----:B0-----:R-:W0:Y:S02]  /*0140*/  MUFU.RCP R8, R8 ;  /* 0x0000000800087308 */ /* 0x001e240000001000 */
[----:B0-----:R-:W-:-:S06]  /*0150*/  VIADD R2, R8, 0xffffffe ;  /* 0x0ffffffe08027836 */ /* 0x001fcc0000000000 */
[----:B------:R0:W2:Y:S02]  /*0160*/  F2I.FTZ.U32.TRUNC.NTZ R3, R2 ;  /* 0x0000000200037305 */ /* 0x0000a4000021f000 */
[----:B0-----:R-:W-:Y:S02]  /*0170*/  IMAD.MOV.U32 R2, RZ, RZ, RZ ;  /* 0x000000ffff027224 */ /* 0x001fe400078e00ff */
[----:B--2---:R-:W-:-:S04]  /*0180*/  IMAD R9, R9, R3, RZ ;  /* 0x0000000309097224 */ /* 0x004fc800078e02ff */
[----:B------:R-:W-:-:S06]  /*0190*/  IMAD.HI.U32 R8, R3, R9, R2 ;  /* 0x0000000903087227 */ /* 0x000fcc00078e0002 */
[----:B------:R-:W-:-:S05]  /*01a0*/  IMAD.HI.U32 R3, R8, R7, RZ ;  /* 0x0000000708037227 */ /* 0x000fca00078e00ff */
[----:B------:R-:W-:-:S05]  /*01b0*/  IADD3 R2, PT, PT, -R3, RZ, RZ ;  /* 0x000000ff03027210 */ /* 0x000fca0007ffe1ff */
[----:B------:R-:W-:-:S05]  /*01c0*/  IMAD R7, R0, R2, R7 ;  /* 0x0000000200077224 */ /* 0x000fca00078e0207 */
[----:B------:R-:W-:-:S13]  /*01d0*/  ISETP.GE.U32.AND P0, PT, R7, R0, PT ;  /* 0x000000000700720c */ /* 0x000fda0003f06070 */
[----:B------:R-:W-:Y:S02]  /*01e0*/  @P0 IMAD.IADD R7, R7, 0x1, -R0 ;  /* 0x0000000107070824 */ /* 0x000fe400078e0a00 */
[----:B------:R-:W-:-:S03]  /*01f0*/  @P0 VIADD R3, R3, 0x1 ;  /* 0x0000000103030836 */ /* 0x000fc60000000000 */
[----:B------:R-:W-:-:S13]  /*0200*/  ISETP.GE.U32.AND P1, PT, R7, R0, PT ;  /* 0x000000000700720c */ /* 0x000fda0003f26070 */
[----:B------:R-:W-:Y:S01]  /*0210*/  @P1 VIADD R3, R3, 0x1 ;  /* 0x0000000103031836 */ /* 0x000fe20000000000 */
[----:B------:R-:W-:-:S05]  /*0220*/  @!P2 LOP3.LUT R3, RZ, R0, RZ, 0x33, !PT ;  /* 0x00000000ff03a212 */ /* 0x000fca00078e33ff */
[----:B------:R-:W-:-:S05]  /*0230*/  IMAD.IADD R6, R6, 0x1, R3 ;  /* 0x0000000106067824 */ /* 0x000fca00078e0203 */
[C---:B------:R-:W-:Y:S02]  /*0240*/  LOP3.LUT R2, R6.reuse, 0x3, RZ, 0xc0, !PT ;  /* 0x0000000306027812 */ /* 0x040fe400078ec0ff */
[----:B------:R-:W-:Y:S02]  /*0250*/  ISETP.GE.U32.AND P0, PT, R6, 0x3, PT ;  /* 0x000000030600780c */ /* 0x000fe40003f06070 */
[----:B------:R-:W-:-:S13]  /*0260*/  ISETP.NE.AND P1, PT, R2, 0x3, PT ;  /* 0x000000030200780c */ /* 0x000fda0003f25270 */
[----:B-1----:R-:W-:Y:S05]  /*0270*/  @!P1 BRA `(.L_x_1) ;  /* 0x0000000000bc9947 */ /* 0x002fea0003800000 */
[----:B------:R-:W0:Y:S01]  /*0280*/  LDC R12, c[0x0][0x38c] ;  /* 0x0000e300ff0c7b82 */ /* 0x000e220000000800 */
[----:B------:R-:W-:-:S05]  /*0290*/  VIADD R6, R6, 0x1 ;  /* 0x0000000106067836 */ /* 0x000fca0000000000 */
[----:B------:R-:W-:Y:S01]  /*02a0*/  LOP3.LUT R13, R6, 0x3, RZ, 0xc0, !PT ;  /* 0x00000003060d7812 */ /* 0x000fe200078ec0ff */
[----:B------:R-:W-:Y:S01]  /*02b0*/  IMAD.MOV.U32 R6, RZ, RZ, RZ ;  /* 0x000000ffff067224 */ /* 0x000fe200078e00ff */
[----:B------:R-:W1:Y:S02]  /*02c0*/  LDC.64 R2, c[0x0][0x380] ;  /* 0x0000e000ff027b82 */ /* 0x000e640000000a00 */
[----:B------:R-:W-:-:S06]  /*02d0*/  IADD3 R13, PT, PT, -R13, RZ, RZ ;  /* 0x000000ff0d0d7210 */ /* 0x000fcc0007ffe1ff */
[----:B------:R-:W2:Y:S01]  /*02e0*/  LDC R8, c[0x0][0x38c] ;  /* 0x0000e300ff087b82 */ /* 0x000ea20000000800 */
[-C--:B0-----:R-:W-:Y:S02]  /*02f0*/  IABS R4, R12.reuse ;  /* 0x0000000c00047213 */ /* 0x081fe40000000000 */
[----:B------:R-:W-:Y:S02]  /*0300*/  ISETP.NE.AND P1, PT, R12, RZ, PT ;  /* 0x000000ff0c00720c */ /* 0x000fe40003f25270 */
[----:B------:R-:W0:Y:S01]  /*0310*/  I2F.RP R9, R4 ;  /* 0x0000000400097306 */ /* 0x000e220000209400 */
[----:B------:R-:W-:Y:S02]  /*0320*/  LOP3.LUT R12, RZ, R12, RZ, 0x33, !PT ;  /* 0x0000000cff0c7212 */ /* 0x000fe400078e33ff */
[----:B-1----:R-:W-:-:S05]  /*0330*/  IADD3 R2, P2, PT, R2, 0x20, RZ ;  /* 0x0000002002027810 */ /* 0x002fca0007f5e0ff */
[----:B------:R-:W-:Y:S01]  /*0340*/  IMAD.X R3, RZ, RZ, R3, P2 ;  /* 0x000000ffff037224 */ /* 0x000fe200010e0603 */
[----:B0-----:R-:W0:Y:S02]  /*0350*/  MUFU.RCP R9, R9 ;  /* 0x0000000900097308 */ /* 0x001e240000001000 */
[----:B0-----:R-:W-:-:S06]  /*0360*/  IADD3 R7, PT, PT, R9, 0xffffffe, RZ ;  /* 0x0ffffffe09077810 */ /* 0x001fcc0007ffe0ff */
[----:B------:R-:W0:Y:S02]  /*0370*/  F2I.FTZ.U32.TRUNC.NTZ R7, R7 ;  /* 0x0000000700077305 */ /* 0x000e24000021f000 */
[----:B0-----:R-:W-:-:S04]  /*0380*/  IMAD.MOV R11, RZ, RZ, -R7 ;  /* 0x000000ffff0b7224 */ /* 0x001fc800078e0a07 */
[----:B------:R-:W-:-:S04]  /*0390*/  IMAD R11, R11, R4, RZ ;  /* 0x000000040b0b7224 */ /* 0x000fc800078e02ff */
[----:B--2---:R-:W-:-:S07]  /*03a0*/  IMAD.HI.U32 R9, R7, R11, R6 ;  /* 0x0000000b07097227 */ /* 0x004fce00078e0006 */
.L_x_2:
[----:B0-----:R-:W-:-:S05]  /*03b0*/  IMAD.WIDE R6, R5, 0x30, R2 ;  /* 0x0000003005067825 */ /* 0x001fca00078e0202 */
[----:B------:R-:W2:Y:S01]  /*03c0*/  LDG.E.64 R10, desc[UR4][R6.64+-0x20] ;  /* 0xffffe004060a7981 */ /* 0x000ea2000c1e1b00 */
[----:B------:R-:W-:Y:S01]  /*03d0*/  IABS R16, R5 ;  /* 0x0000000500107213 */ /* 0x000fe20000000000 */
[----:B------:R-:W-:Y:S01]  /*03e0*/  UMOV UR6, 0xa2000000 ;  /* 0xa200000000067882 */ /* 0x000fe20000000000 */
[----:B------:R-:W-:Y:S01]  /*03f0*/  IABS R18, R8 ;  /* 0x0000000800127213 */ /* 0x000fe20000000000 */
[----:B------:R-:W-:Y:S01]  /*0400*/  UMOV UR7, 0x426d1a94 ;  /* 0x426d1a9400077882 */ /* 0x000fe20000000000 */
[----:B------:R-:W-:Y:S02]  /*0410*/  VIADD R13, R13, 0x1 ;  /* 0x000000010d0d7836 */ /* 0x000fe40000000000 */
[----:B------:R-:W-:-:S04]  /*0420*/  IMAD.HI.U32 R14, R9, R16, RZ ;  /* 0x00000010090e7227 */ /* 0x000fc800078e00ff */
[----:B------:R-:W-:-:S04]  /*0430*/  IMAD.MOV R15, RZ, RZ, -R14 ;  /* 0x000000ffff0f7224 */ /* 0x000fc800078e0a0e */
[----:B------:R-:W-:-:S05]  /*0440*/  IMAD R15, R18, R15, R16 ;  /* 0x0000000f120f7224 */ /* 0x000fca00078e0210 */
[----:B------:R-:W-:-:S13]  /*0450*/  ISETP.GT.U32.AND P3, PT, R4, R15, PT ;  /* 0x0000000f0400720c */ /* 0x000fda0003f64070 */
[----:B------:R-:W-:Y:S02]  /*0460*/  @!P3 IMAD.IADD R15, R15, 0x1, -R18 ;  /* 0x000000010f0fb824 */ /* 0x000fe400078e0a12 */
[----:B------:R-:W-:-:S03]  /*0470*/  @!P3 VIADD R14, R14, 0x1 ;  /* 0x000000010e0eb836 */ /* 0x000fc60000000000 */
[----:B------:R-:W-:Y:S02]  /*0480*/  ISETP.GE.U32.AND P2, PT, R15, R4, PT ;  /* 0x000000040f00720c */ /* 0x000fe40003f46070 */
[----:B------:R-:W-:Y:S01]  /*0490*/  LOP3.LUT R15, R5, R8, RZ, 0x3c, !PT ;  /* 0x00000008050f7212 */ /* 0x000fe200078e3cff */
[----:B------:R-:W-:-:S03]  /*04a0*/  IMAD.IADD R5, R0, 0x1, R5 ;  /* 0x0000000100057824 */ /* 0x000fc600078e0205 */
[----:B------:R-:W-:-:S07]  /*04b0*/  ISETP.GE.AND P4, PT, R15, RZ, PT ;  /* 0x000000ff0f00720c */ /* 0x000fce0003f86270 */
[----:B------:R-:W-:Y:S01]  /*04c0*/  @P2 VIADD R14, R14, 0x1 ;  /* 0x000000010e0e2836 */ /* 0x000fe20000000000 */
[----:B------:R-:W-:-:S05]  /*04d0*/  ISETP.NE.AND P2, PT, R13, RZ, PT ;  /* 0x000000ff0d00720c */ /* 0x000fca0003f45270 */
[----:B------:R-:W-:-:S04]  /*04e0*/  @!P4 IADD3 R14, PT, PT, -R14, RZ, RZ ;  /* 0x000000ff0e0ec210 */ /* 0x000fc80007ffe1ff */
[----:B------:R-:W-:-:S04]  /*04f0*/  SEL R14, R12, R14, !P1 ;  /* 0x0000000e0c0e7207 */ /* 0x000fc80004800000 */
[----:B------:R-:W-:-:S06]  /*0500*/  SHF.R.S32.HI R15, RZ, 0x1f, R14 ;  /* 0x0000001fff0f7819 */ /* 0x000fcc000001140e */
[----:B------:R-:W-:Y:S08]  /*0510*/  I2F.F64.U64 R14, R14 ;  /* 0x0000000e000e7312 */ /* 0x000ff00000301800 */
[----:B--2---:R-:W0:Y:S02]  /*0520*/  I2F.F64.S64 R10, R10 ;  /* 0x0000000a000a7312 */ /* 0x004e240000301c00 */
[----:B0-----:R-:W-:-:S10]  /*0530*/  DFMA R16, R14, UR6, R10 ;  /* 0x000000060e107c2b */ /* 0x001fd4000800000a */
[----:B------:R-:W0:Y:S02]  /*0540*/  F2I.U64.F64.TRUNC R16, R16 ;  /* 0x0000001000107311 */ /* 0x000e24000030d800 */
[----:B0-----:R0:W-:Y:S01]  /*0550*/  STG.E.64 desc[UR4][R6.64], R16 ;  /* 0x0000001006007986 */ /* 0x0011e2000c101b04 */
[----:B------:R-:W-:Y:S05]  /*0560*/  @P2 BRA `(.L_x_2) ;  /* 0xfffffffc00902947 */ /* 0x000fea000383ffff */
.L_x_1:
[----:B------:R-:W-:Y:S05]  /*0570*/  BSYNC.RECONVERGENT B0 ;  /* 0x0000000000007941 */ /* 0x000fea0003800200 */
.L_x_0:
[----:B------:R-:W-:Y:S05]  /*0580*/  @!P0 EXIT ;  /* 0x000000000000894d */ /* 0x000fea0003800000 */
[----:B------:R-:W1:Y:S01]  /*0590*/  LDC R2, c[0x0][0x38c] ;  /* 0x0000e300ff027b82 */ /* 0x000e620000000800 */
[----:B------:R-:W2:Y:S07]  /*05a0*/  LDCU UR8, c[0x0][0x388] ;  /* 0x00007100ff0877ac */ /* 0x000eae0008000800 */
[----:B0-----:R-:W0:Y:S01]  /*05b0*/  LDC R6, c[0x0][0x38c] ;  /* 0x0000e300ff067b82 */ /* 0x001e220000000800 */
[----:B-1----:R-:W-:-:S07]  /*05c0*/  IABS R11, R2 ;  /* 0x00000002000b7213 */ /* 0x002fce0000000000 */
[----:B------:R-:W1:Y:S01]  /*05d0*/  LDC.64 R2, c[0x0][0x380] ;  /* 0x0000e000ff027b82 */ /* 0x000e620000000a00 */
[----:B------:R-:W3:Y:S08]  /*05e0*/  I2F.RP R4, R11 ;  /* 0x0000000b00047306 */ /* 0x000ef00000209400 */
[----:B---3--:R-:W3:Y:S02]  /*05f0*/  MUFU.RCP R4, R4 ;  /* 0x0000000400047308 */ /* 0x008ee40000001000 */
[----:B---3--:R-:W-:-:S06]  /*0600*/  VIADD R8, R4, 0xffffffe ;  /* 0x0ffffffe04087836 */ /* 0x008fcc0000000000 */
[----:B------:R3:W4:Y:S02]  /*0610*/  F2I.FTZ.U32.TRUNC.NTZ R9, R8 ;  /* 0x0000000800097305 */ /* 0x000724000021f000 */
[----:B---3--:R-:W-:Y:S01]  /*0620*/  IMAD.MOV.U32 R8, RZ, RZ, RZ ;  /* 0x000000ffff087224 */ /* 0x008fe200078e00ff */
[----:B----4-:R-:W-:-:S05]  /*0630*/  IADD3 R10, PT, PT, RZ, -R9, RZ ;  /* 0x80000009ff0a7210 */ /* 0x010fca0007ffe0ff */
[----:B------:R-:W-:-:S04]  /*0640*/  IMAD R7, R10, R11, RZ ;  /* 0x0000000b0a077224 */ /* 0x000fc800078e02ff */
[----:B012---:R-:W-:-:S07]  /*0650*/  IMAD.HI.U32 R10, R9, R7, R8 ;  /* 0x00000007090a7227 */ /* 0x007fce00078e0008 */
.L_x_3:
[----:B------:R-:W-:-:S05]  /*0660*/  IMAD.WIDE R8, R5, 0x30, R2 ;  /* 0x0000003005087825 */ /* 0x000fca00078e0202 */
[----:B0-----:R-:W2:Y:S01]  /*0670*/  LDG.E.64 R16, desc[UR4][R8.64] ;  /* 0x0000000408107981 */ /* 0x001ea2000c1e1b00 */
[----:B------:R-:W-:Y:S01]  /*0680*/  IABS R4, R5 ;  /* 0x0000000500047213 */ /* 0x000fe20000000000 */
[----:B------:R-:W-:Y:S01]  /*0690*/  UMOV UR6, 0xa2000000 ;  /* 0xa200000000067882 */ /* 0x000fe20000000000 */
[----:B------:R-:W-:Y:S01]  /*06a0*/  IABS R7, R6 ;  /* 0x0000000600077213 */ /* 0x000fe20000000000 */
[----:B------:R-:W-:Y:S02]  /*06b0*/  UMOV UR7, 0x426d1a94 ;  /* 0x426d1a9400077882 */ /* 0x000fe40000000000 */
[----:B------:R-:W-:-:S04]  /*06c0*/  IMAD.HI.U32 R10, R10, R4, RZ ;  /* 0x000000040a0a7227 */ /* 0x000fc800078e00ff */
[----:B------:R-:W-:-:S04]  /*06d0*/  IMAD.MOV R12, RZ, RZ, -R10 ;  /* 0x000000ffff0c7224 */ /* 0x000fc800078e0a0a */
[----:B------:R-:W-:Y:S02]  /*06e0*/  IMAD R4, R7, R12, R4 ;  /* 0x0000000c07047224 */ /* 0x000fe400078e0204 */
[----:B------:R-:W-:-:S03]  /*06f0*/  IMAD.WIDE R12, R0, 0x30, R8 ;  /* 0x00000030000c7825 */ /* 0x000fc600078e0208 */
[----:B------:R-:W-:-:S13]  /*0700*/  ISETP.GT.U32.AND P1, PT, R11, R4, PT ;  /* 0x000000040b00720c */ /* 0x000fda0003f24070 */
[----:B------:R-:W-:Y:S01]  /*0710*/  @!P1 IMAD.IADD R4, R4, 0x1, -R7 ;  /* 0x0000000104049824 */ /* 0x000fe200078e0a07 */
[----:B------:R-:W-:-:S04]  /*0720*/  @!P1 IADD3 R10, PT, PT, R10, 0x1, RZ ;  /* 0x000000010a0a9810 */ /* 0x000fc80007ffe0ff */
[----:B------:R-:W-:Y:S02]  /*0730*/  ISETP.GE.U32.AND P0, PT, R4, R11, PT ;  /* 0x0000000b0400720c */ /* 0x000fe40003f06070 */
[----:B------:R-:W-:-:S04]  /*0740*/  LOP3.LUT R4, R5, R6, RZ, 0x3c, !PT ;  /* 0x0000000605047212 */ /* 0x000fc800078e3cff */
[----:B------:R-:W-:Y:S02]  /*0750*/  ISETP.GE.AND P2, PT, R4, RZ, PT ;  /* 0x000000ff0400720c */ /* 0x000fe40003f46270 */
[----:B------:R-:W-:-:S05]  /*0760*/  LOP3.LUT R4, RZ, R6, RZ, 0x33, !PT ;  /* 0x00000006ff047212 */ /* 0x000fca00078e33ff */
[----:B------:R-:W-:Y:S01]  /*0770*/  @P0 VIADD R10, R10, 0x1 ;  /* 0x000000010a0a0836 */ /* 0x000fe20000000000 */
[----:B------:R-:W-:-:S05]  /*0780*/  ISETP.NE.AND P0, PT, R6, RZ, PT ;  /* 0x000000ff0600720c */ /* 0x000fca0003f05270 */
[----:B------:R-:W-:-:S05]  /*0790*/  @!P2 IMAD.MOV R10, RZ, RZ, -R10 ;  /* 0x000000ffff0aa224 */ /* 0x000fca00078e0a0a */
[----:B------:R-:W-:-:S04]  /*07a0*/  SEL R10, R4, R10, !P0 ;  /* 0x0000000a040a7207 */ /* 0x000fc80004000000 */
[----:B------:R-:W-:-:S06]  /*07b0*/  SHF.R.S32.HI R11, RZ, 0x1f, R10 ;  /* 0x0000001fff0b7819 */ /* 0x000fcc000001140a */
[----:B------:R-:W-:Y:S08]  /*07c0*/  I2F.F64.U64 R10, R10 ;  /* 0x0000000a000a7312 */ /* 0x000ff00000301800 */
[----:B------:R-:W0:Y:S08]  /*07d0*/  I2F.RP R20, R7 ;  /* 0x0000000700147306 */ /* 0x000e300000209400 */
[----:B--2---:R-:W1:Y:S02]  /*07e0*/  I2F.F64.S64 R16, R16 ;  /* 0x0000001000107312 */ /* 0x004e640000301c00 */
[----:B-1----:R-:W-:-:S10]  /*07f0*/  DFMA R18, R10, UR6, R16 ;  /* 0x000000060a127c2b */ /* 0x002fd40008000010 */
[----:B------:R-:W1:Y:S02]  /*0800*/  F2I.U64.F64.TRUNC R18, R18 ;  /* 0x0000001200127311 */ /* 0x000e64000030d800 */
[----:B-1----:R1:W-:Y:S04]  /*0810*/  STG.E.64 desc[UR4][R8.64+0x20], R18 ;  /* 0x0000201208007986 */ /* 0x0023e8000c101b04 */
[----:B------:R-:W2:Y:S02]  /*0820*/  LDG.E.64 R14, desc[UR4][R12.64] ;  /* 0x000000040c0e7981 */ /* 0x000ea4000c1e1b00 */
[----:B0-----:R-:W0:Y:S01]  /*0830*/  MUFU.RCP R20, R20 ;  /* 0x0000001400147308 */ /* 0x001e220000001000 */
[----:B------:R-:W-:Y:S02]  /*0840*/  IMAD.IADD R5, R0, 0x1, R5 ;  /* 0x0000000100057824 */ /* 0x000fe400078e0205 */
[----:B------:R-:W-:-:S03]  /*0850*/  IMAD.MOV.U32 R16, RZ, RZ, RZ ;  /* 0x000000ffff107224 */ /* 0x000fc600078e00ff */
[----:B------:R-:W-:Y:S01]  /*0860*/  IABS R21, R5 ;  /* 0x0000000500157213 */ /* 0x000fe20000000000 */
[----:B0-----:R-:W-:-:S06]  /*0870*/  VIADD R17, R20, 0xffffffe ;  /* 0x0ffffffe14117836 */ /* 0x001fcc0000000000 */
[----:B------:R-:W0:Y:S02]  /*0880*/  F2I.FTZ.U32.TRUNC.NTZ R17, R17 ;  /* 0x0000001100117305 */ /* 0x000e24000021f000 */
[----:B0-----:R-:W-:-:S05]  /*0890*/  IADD3 R10, PT, PT, RZ, -R17, RZ ;  /* 0x80000011ff0a7210 */ /* 0x001fca0007ffe0ff */
[----:B------:R-:W-:-:S04]  /*08a0*/  IMAD R11, R10, R7, RZ ;  /* 0x000000070a0b7224 */ /* 0x000fc800078e02ff */
[----:B------:R-:W-:-:S04]  /*08b0*/  IMAD.HI.U32 R10, R17, R11, R16 ;  /* 0x0000000b110a7227 */ /* 0x000fc800078e0010 */
[----:B------:R-:W-:Y:S02]  /*08c0*/  IMAD.MOV.U32 R16, RZ, RZ, R21 ;  /* 0x000000ffff107224 */ /* 0x000fe400078e0015 */
[----:B------:R-:W-:Y:S02]  /*08d0*/  IMAD.MOV.U32 R11, RZ, RZ, R7 ;  /* 0x000000ffff0b7224 */ /* 0x000fe400078e0007 */
[----:B-1----:R-:W-:-:S05]  /*08e0*/  IMAD.HI.U32 R8, R10, R16, RZ ;  /* 0x000000100a087227 */ /* 0x002fca00078e00ff */
[----:B------:R-:W-:-:S05]  /*08f0*/  IADD3 R9, PT, PT, -R8, RZ, RZ ;  /* 0x000000ff08097210 */ /* 0x000fca0007ffe1ff */
[----:B------:R-:W-:Y:S01]  /*0900*/  IMAD R16, R7, R9, R16 ;  /* 0x0000000907107224 */ /* 0x000fe200078e0210 */
[----:B------:R-:W-:-:S04]  /*0910*/  LOP3.LUT R9, R5, R6, RZ, 0x3c, !PT ;  /* 0x0000000605097212 */ /* 0x000fc800078e3cff */
[----:B------:R-:W-:Y:S02]  /*0920*/  ISETP.GT.U32.AND P2, PT, R11, R16, PT ;  /* 0x000000100b00720c */ /* 0x000fe40003f44070 */
[----:B------:R-:W-:-:S11]  /*0930*/  ISETP.GE.AND P3, PT, R9, RZ, PT ;  /* 0x000000ff0900720c */ /* 0x000fd60003f66270 */
[----:B------:R-:W-:Y:S02]  /*0940*/  @!P2 IMAD.IADD R16, R16, 0x1, -R7 ;  /* 0x000000011010a824 */ /* 0x000fe400078e0a07 */
[----:B------:R-:W-:-:S03]  /*0950*/  @!P2 VIADD R8, R8, 0x1 ;  /* 0x000000010808a836 */ /* 0x000fc60000000000 */
[----:B------:R-:W-:-:S13]  /*0960*/  ISETP.GE.U32.AND P1, PT, R16, R11, PT ;  /* 0x0000000b1000720c */ /* 0x000fda0003f26070 */
[----:B------:R-:W-:-:S05]  /*0970*/  @P1 IADD3 R8, PT, PT, R8, 0x1, RZ ;  /* 0x0000000108081810 */ /* 0x000fca0007ffe0ff */
[----:B------:R-:W-:-:S05]  /*0980*/  @!P3 IMAD.MOV R8, RZ, RZ, -R8 ;  /* 0x000000ffff08b224 */ /* 0x000fca00078e0a08 */
[----:B------:R-:W-:Y:S01]  /*0990*/  SEL R18, R4, R8, !P0 ;  /* 0x0000000804127207 */ /* 0x000fe20004000000 */
[----:B------:R-:W-:-:S03]  /*09a0*/  IMAD.WIDE R8, R0, 0x30, R12 ;  /* 0x0000003000087825 */ /* 0x000fc600078e020c */
[----:B------:R-:W-:-:S06]  /*09b0*/  SHF.R.S32.HI R19, RZ, 0x1f, R18 ;  /* 0x0000001fff137819 */ /* 0x000fcc0000011412 */
[----:B------:R-:W-:Y:S08]  /*09c0*/  I2F.F64.U64 R18, R18 ;  /* 0x0000001200127312 */ /* 0x000ff00000301800 */
[----:B--2---:R-:W0:Y:S02]  /*09d0*/  I2F.F64.S64 R14, R14 ;  /* 0x0000000e000e7312 */ /* 0x004e240000301c00 */
[----:B0-----:R-:W-:-:S10]  /*09e0*/  DFMA R20, R18, UR6, R14 ;  /* 0x0000000612147c2b */ /* 0x001fd4000800000e */
[----:B------:R-:W0:Y:S02]  /*09f0*/  F2I.U64.F64.TRUNC R20, R20 ;  /* 0x0000001400147311 */ /* 0x000e24000030d800 */
[----:B0-----:R0:W-:Y:S04]  /*0a00*/  STG.E.64 desc[UR4][R12.64+0x20], R20 ;  /* 0x000020140c007986 */ /* 0x0011e8000c101b04 */
[----:B------:R-:W2:Y:S01]  /*0a10*/  LDG.E.64 R16, desc[UR4][R8.64] ;  /* 0x0000000408107981 */ /* 0x000ea2000c1e1b00 */
[----:B------:R-:W-:-:S05]  /*0a20*/  IMAD.IADD R5, R0, 0x1, R5 ;  /* 0x0000000100057824 */ /* 0x000fca00078e0205 */
[----:B------:R-:W-:Y:S02]  /*0a30*/  IABS R22, R5 ;  /* 0x0000000500167213 */ /* 0x000fe40000000000 */
[----:B0-----:R-:W-:-:S03]  /*0a40*/  LOP3.LUT R12, R5, R6, RZ, 0x3c, !PT ;  /* 0x00000006050c7212 */ /* 0x001fc600078e3cff */
[----:B------:R-:W-:Y:S01]  /*0a50*/  IMAD.HI.U32 R14, R10, R22, RZ ;  /* 0x000000160a0e7227 */ /* 0x000fe200078e00ff */
[----:B------:R-:W-:-:S03]  /*0a60*/  ISETP.GE.AND P3, PT, R12, RZ, PT ;  /* 0x000000ff0c00720c */ /* 0x000fc60003f66270 */
[----:B------:R-:W-:Y:S02]  /*0a70*/  IMAD.MOV R15, RZ, RZ, -R14 ;  /* 0x000000ffff0f7224 */ /* 0x000fe400078e0a0e */
[----:B------:R-:W-:-:S04]  /*0a80*/  IMAD.WIDE R12, R0, 0x30, R8 ;  /* 0x00000030000c7825 */ /* 0x000fc800078e0208 */
[----:B------:R-:W-:-:S05]  /*0a90*/  IMAD R18, R7, R15, R22 ;  /* 0x0000000f07127224 */ /* 0x000fca00078e0216 */
[----:B------:R-:W-:-:S13]  /*0aa0*/  ISETP.GT.U32.AND P2, PT, R11, R18, PT ;  /* 0x000000120b00720c */ /* 0x000fda0003f44070 */
[----:B------:R-:W-:Y:S01]  /*0ab0*/  @!P2 IADD3 R18, PT, PT, R18, -R7, RZ ;  /* 0x800000071212a210 */ /* 0x000fe20007ffe0ff */
[----:B------:R-:W-:-:S03]  /*0ac0*/  @!P2 VIADD R14, R14, 0x1 ;  /* 0x000000010e0ea836 */ /* 0x000fc60000000000 */
[----:B------:R-:W-:-:S13]  /*0ad0*/  ISETP.GE.U32.AND P1, PT, R18, R11, PT ;  /* 0x0000000b1200720c */ /* 0x000fda0003f26070 */
[----:B------:R-:W-:-:S04]  /*0ae0*/  @P1 VIADD R14, R14, 0x1 ;  /* 0x000000010e0e1836 */ /* 0x000fc80000000000 */
[----:B------:R-:W-:-:S05]  /*0af0*/  @!P3 IMAD.MOV R14, RZ, RZ, -R14 ;  /* 0x000000ffff0eb224 */ /* 0x000fca00078e0a0e */
[----:B------:R-:W-:-:S04]  /*0b00*/  SEL R18, R4, R14, !P0 ;  /* 0x0000000e04127207 */ /* 0x000fc80004000000 */
[----:B------:R-:W-:-:S06]  /*0b10*/  SHF.R.S32.HI R19, RZ, 0x1f, R18 ;  /* 0x0000001fff137819 */ /* 0x000fcc0000011412 */
[----:B------:R-:W-:Y:S08]  /*0b20*/  I2F.F64.U64 R18, R18 ;  /* 0x0000001200127312 */ /* 0x000ff00000301800 */
[----:B--2---:R-:W0:Y:S02]  /*0b30*/  I2F.F64.S64 R16, R16 ;  /* 0x0000001000107312 */ /* 0x004e240000301c00 */
[----:B0-----:R-:W-:-:S10]  /*0b40*/  DFMA R20, R18, UR6, R16 ;  /* 0x0000000612147c2b */ /* 0x001fd40008000010 */
[----:B------:R-:W0:Y:S02]  /*0b50*/  F2I.U64.F64.TRUNC R20, R20 ;  /* 0x0000001400147311 */ /* 0x000e24000030d800 */
[----:B0-----:R0:W-:Y:S04]  /*0b60*/  STG.E.64 desc[UR4][R8.64+0x20], R20 ;  /* 0x0000201408007986 */ /* 0x0011e8000c101b04 */
[----:B------:R-:W2:Y:S01]  /*0b70*/  LDG.E.64 R14, desc[UR4][R12.64] ;  /* 0x000000040c0e7981 */ /* 0x000ea2000c1e1b00 */
[----:B------:R-:W-:-:S04]  /*0b80*/  IADD3 R5, PT, PT, R0, R5, RZ ;  /* 0x0000000500057210 */ /* 0x000fc80007ffe0ff */
[----:B------:R-:W-:-:S05]  /*0b90*/  IABS R23, R5 ;  /* 0x0000000500177213 */ /* 0x000fca0000000000 */
[----:B------:R-:W-:-:S04]  /*0ba0*/  IMAD.HI.U32 R22, R10, R23, RZ ;  /* 0x000000170a167227 */ /* 0x000fc800078e00ff */
[----:B------:R-:W-:-:S04]  /*0bb0*/  IMAD.MOV R18, RZ, RZ, -R22 ;  /* 0x000000ffff127224 */ /* 0x000fc800078e0a16 */
[----:B------:R-:W-:-:S05]  /*0bc0*/  IMAD R16, R7, R18, R23 ;  /* 0x0000001207107224 */ /* 0x000fca00078e0217 */
[----:B------:R-:W-:-:S13]  /*0bd0*/  ISETP.GT.U32.AND P2, PT, R11, R16, PT ;  /* 0x000000100b00720c */ /* 0x000fda0003f44070 */
[----:B------:R-:W-:Y:S01]  /*0be0*/  @!P2 IMAD.IADD R16, R16, 0x1, -R7 ;  /* 0x000000011010a824 */ /* 0x000fe200078e0a07 */
[----:B------:R-:W-:Y:S01]  /*0bf0*/  LOP3.LUT R7, R5, R6, RZ, 0x3c, !PT ;  /* 0x0000000605077212 */ /* 0x000fe200078e3cff */
[----:B------:R-:W-:Y:S02]  /*0c00*/  @!P2 VIADD R22, R22, 0x1 ;  /* 0x000000011616a836 */ /* 0x000fe40000000000 */
[----:B------:R-:W-:Y:S01]  /*0c10*/  IMAD.IADD R5, R0, 0x1, R5 ;  /* 0x0000000100057824 */ /* 0x000fe200078e0205 */
[----:B------:R-:W-:Y:S02]  /*0c20*/  ISETP.GE.U32.AND P1, PT, R16, R11, PT ;  /* 0x0000000b1000720c */ /* 0x000fe40003f26070 */
[----:B------:R-:W-:-:S11]  /*0c30*/  ISETP.GE.AND P3, PT, R7, RZ, PT ;  /* 0x000000ff0700720c */ /* 0x000fd60003f66270 */
[----:B------:R-:W-:-:S05]  /*0c40*/  @P1 IADD3 R22, PT, PT, R22, 0x1, RZ ;  /* 0x0000000116161810 */ /* 0x000fca0007ffe0ff */
[----:B------:R-:W-:-:S05]  /*0c50*/  @!P3 IMAD.MOV R22, RZ, RZ, -R22 ;  /* 0x000000ffff16b224 */ /* 0x000fca00078e0a16 */
[----:B0-----:R-:W-:Y:S02]  /*0c60*/  SEL R8, R4, R22, !P0 ;  /* 0x0000001604087207 */ /* 0x001fe40004000000 */
[----:B------:R-:W-:Y:S02]  /*0c70*/  ISETP.GE.AND P0, PT, R5, UR8, PT ;  /* 0x0000000805007c0c */ /* 0x000fe4000bf06270 */
[----:B------:R-:W-:-:S06]  /*0c80*/  SHF.R.S32.HI R9, RZ, 0x1f, R8 ;  /* 0x0000001fff097819 */ /* 0x000fcc0000011408 */
[----:B------:R-:W-:Y:S08]  /*0c90*/  I2F.F64.U64 R8, R8 ;  /* 0x0000000800087312 */ /* 0x000ff00000301800 */
[----:B--2---:R-:W0:Y:S02]  /*0ca0*/  I2F.F64.S64 R14, R14 ;  /* 0x0000000e000e7312 */ /* 0x004e240000301c00 */
[----:B0-----:R-:W-:-:S10]  /*0cb0*/  DFMA R16, R8, UR6, R14 ;  /* 0x0000000608107c2b */ /* 0x001fd4000800000e */
[----:B------:R-:W0:Y:S02]  /*0cc0*/  F2I.U64.F64.TRUNC R16, R16 ;  /* 0x0000001000107311 */ /* 0x000e24000030d800 */
[----:B0-----:R0:W-:Y:S01]  /*0cd0*/  STG.E.64 desc[UR4][R12.64+0x20], R16 ;  /* 0x000020100c007986 */ /* 0x0011e2000c101b04 */
[----:B------:R-:W-:Y:S05]  /*0ce0*/  @!P0 BRA `(.L_x_3) ;  /* 0xfffffff8005c8947 */ /* 0x000fea000383ffff */
[----:B------:R-:W-:Y:S05]  /*0cf0*/  EXIT ;  /* 0x000000000000794d */ /* 0x000fea0003800000 */
.L_x_4:
[----:B------:R-:W-:-:S00]  /*0d00*/  BRA `(.L_x_4) ;  /* 0xfffffffc00fc7947 */ /* 0x000fc0000383ffff */
[----:B------:R-:W-:-:S00]  /*0d10*/  NOP ;  /* 0x0000000000007918 */ /* 0x000fc00000000000 */
        /* <DEDUP_REMOVED lines=14> */
.L_x_179:


//--------------------- .text._Z7changeYP3MBRii   --------------------------
	.section	.text._Z7changeYP3MBRii,"ax",@progbits
	.align	128
        .global         _Z7changeYP3MBRii
        .type           _Z7changeYP3MBRii,@function
        .size           _Z7changeYP3MBRii,(.L_x_180 - _Z7changeYP3MBRii)
        .other          _Z7changeYP3MBRii,@"STO_CUDA_ENTRY STV_DEFAULT"
_Z7changeYP3MBRii:
.text._Z7changeYP3MBRii:
        /* <DEDUP_REMOVED lines=59> */
.L_x_7:
        /* <DEDUP_REMOVED lines=28> */
.L_x_6:
[----:B------:R-:W-:Y:S05]  /*0570*/  BSYNC.RECONVERGENT B0 ;  /* 0x0000000000007941 */ /* 0x000fea0003800200 */
.L_x_5:
        /* <DEDUP_REMOVED lines=14> */
.L_x_8:
        /* <DEDUP_REMOVED lines=106> */
.L_x_9:
        /* <DEDUP_REMOVED lines=16> */
.L_x_180:


//--------------------- .text._Z4initP3MBRiiPiS1_S0_ii --------------------------
	.section	.text._Z4initP3MBRiiPiS1_S0_ii,"ax",@progbits
	.align	128
        .global         _Z4initP3MBRiiPiS1_S0_ii
        .type           _Z4initP3MBRiiPiS1_S0_ii,@function
        .size           _Z4initP3MBRiiPiS1_S0_ii,(.L_x_181 - _Z4initP3MBRiiPiS1_S0_ii)
        .other          _Z4initP3MBRiiPiS1_S0_ii,@"STO_CUDA_ENTRY STV_DEFAULT"
_Z4initP3MBRiiPiS1_S0_ii:
.text._Z4initP3MBRiiPiS1_S0_ii:
[----:B------:R-:W-:Y:S01]  /*0000*/  LDC R1, c[0x0][0x37c] ;  /* 0x0000df00ff017b82 */ /* 0x000fe20000000800 */
[----:B------:R-:W0:Y:S01]  /*0010*/  S2R R11, SR_TID.X ;  /* 0x00000000000b7919 */ /* 0x000e220000002100 */
[----:B------:R-:W0:Y:S01]  /*0020*/  LDCU UR4, c[0x0][0x360] ;  /* 0x00006c00ff0477ac */ /* 0x000e220008000800 */
[----:B------:R-:W0:Y:S01]  /*0030*/  S2R R0, SR_CTAID.X ;  /* 0x0000000000007919 */ /* 0x000e220000002500 */
[----:B------:R-:W1:Y:S01]  /*0040*/  LDCU UR5, c[0x0][0x3a8] ;  /* 0x00007500ff0577ac */ /* 0x000e620008000800 */
[----:B0-----:R-:W-:-:S05]  /*0050*/  IMAD R11, R0, UR4, R11 ;  /* 0x00000004000b7c24 */ /* 0x001fca000f8e020b */
[----:B-1----:R-:W-:-:S13]  /*0060*/  ISETP.GE.AND P0, PT, R11, UR5, PT ;  /* 0x000000050b007c0c */ /* 0x002fda000bf06270 */
[----:B------:R-:W-:Y:S05]  /*0070*/  @P0 EXIT ;  /* 0x000000000000094d */ /* 0x000fea0003800000 */
[----:B------:R-:W0:Y:S01]  /*0080*/  LDC.64 R2, c[0x0][0x398] ;  /* 0x0000e600ff027b82 */ /* 0x000e220000000a00 */
[----:B------:R-:W1:Y:S01]  /*0090*/  LDCU UR5, c[0x0][0x370] ;  /* 0x00006e00ff0577ac */ /* 0x000e620008000800 */
[----:B------:R-:W2:Y:S06]  /*00a0*/  LDCU.64 UR6, c[0x0][0x358] ;  /* 0x00006b00ff0677ac */ /* 0x000eac0008000a00 */
[----:B------:R-:W3:Y:S01]  /*00b0*/  LDC.64 R4, c[0x0][0x390] ;  /* 0x0000e400ff047b82 */ /* 0x000ee20000000a00 */
[----:B------:R-:W4:Y:S01]  /*00c0*/  LDCU UR9, c[0x0][0x3a8] ;  /* 0x00007500ff0977ac */ /* 0x000f220008000800 */
[----:B------:R-:W0:Y:S06]  /*00d0*/  LDCU UR8, c[0x0][0x3ac] ;  /* 0x00007580ff0877ac */ /* 0x000e2c0008000800 */
[----:B------:R-:W0:Y:S01]  /*00e0*/  LDC.64 R6, c[0x0][0x3a0] ;  /* 0x0000e800ff067b82 */ /* 0x000e220000000a00 */
[----:B------:R-:W0:Y:S01]  /*00f0*/  LDCU.64 UR10, c[0x0][0x388] ;  /* 0x00007100ff0a77ac */ /* 0x000e220008000a00 */
[----:B-1----:R-:W-:-:S06]  /*0100*/  UIMAD UR4, UR4, UR5, URZ ;  /* 0x00000005040472a4 */ /* 0x002fcc000f8e02ff */
[----:B--2---:R-:W1:Y:S06]  /*0110*/  LDC.64 R8, c[0x0][0x380] ;  /* 0x0000e000ff087b82 */ /* 0x004e6c0000000a00 */
.L_x_13:
[C---:B0-2---:R-:W-:Y:S01]  /*0120*/  IMAD R13, R11.reuse, UR8, RZ ;  /* 0x000000080b0d7c24 */ /* 0x045fe2000f8e02ff */
[----:B------:R-:W-:Y:S01]  /*0130*/  IADD3 R17, PT, PT, R11, UR11, RZ ;  /* 0x0000000b0b117c10 */ /* 0x000fe2000fffe0ff */
[----:B------:R-:W-:Y:S02]  /*0140*/  BSSY.RECONVERGENT B0, `(.L_x_10) ;  /* 0x0000019000007945 */ /* 0x000fe40003800200 */
[----:B---3--:R-:W-:Y:S01]  /*0150*/  IMAD.WIDE R12, R13, 0x4, R4 ;  /* 0x000000040d0c7825 */ /* 0x008fe200078e0204 */
[----:B------:R-:W-:-:S04]  /*0160*/  ISETP.GE.AND P0, PT, R17, UR10, PT ;  /* 0x0000000a11007c0c */ /* 0x000fc8000bf06270 */
[----:B------:R0:W-:Y:S09]  /*0170*/  STG.E desc[UR6][R12.64], RZ ;  /* 0x000000ff0c007986 */ /* 0x0001f2000c101906 */
[----:B------:R-:W-:Y:S05]  /*0180*/  @P0 BRA `(.L_x_11) ;  /* 0x0000000000480947 */ /* 0x000fea0003800000 */
[----:B------:R-:W-:Y:S02]  /*0190*/  HFMA2 R0, -RZ, RZ, 0, 5.9604644775390625e-08 ;  /* 0x00000001ff007431 */ /* 0x000fe400000001ff */
[----:B0-----:R-:W-:-:S04]  /*01a0*/  IMAD.WIDE R12, R11, 0x4, R2 ;  /* 0x000000040b0c7825 */ /* 0x001fc800078e0202 */
[----:B-1----:R-:W-:Y:S01]  /*01b0*/  IMAD.WIDE R16, R17, 0x30, R8 ;  /* 0x0000003011107825 */ /* 0x002fe200078e0208 */
[----:B------:R0:W-:Y:S04]  /*01c0*/  STG.E desc[UR6][R12.64], R0 ;  /* 0x000000000c007986 */ /* 0x0001e8000c101906 */
[----:B------:R-:W2:Y:S04]  /*01d0*/  LDG.E.64 R18, desc[UR6][R16.64] ;  /* 0x0000000610127981 */ /* 0x000ea8000c1e1b00 */
[----:B------:R-:W3:Y:S04]  /*01e0*/  LDG.E.64 R20, desc[UR6][R16.64+0x8] ;  /* 0x0000080610147981 */ /* 0x000ee8000c1e1b00 */
[----:B------:R-:W5:Y:S04]  /*01f0*/  LDG.E.64 R22, desc[UR6][R16.64+0x10] ;  /* 0x0000100610167981 */ /* 0x000f68000c1e1b00 */
[----:B------:R-:W4:Y:S04]  /*0200*/  LDG.E.64 R24, desc[UR6][R16.64+0x18] ;  /* 0x0000180610187981 */ /* 0x000f28000c1e1b00 */
[----:B------:R-:W4:Y:S04]  /*0210*/  LDG.E.64 R26, desc[UR6][R16.64+0x20] ;  /* 0x00002006101a7981 */ /* 0x000f28000c1e1b00 */
[----:B------:R-:W4:Y:S01]  /*0220*/  LDG.E.64 R28, desc[UR6][R16.64+0x28] ;  /* 0x00002806101c7981 */ /* 0x000f22000c1e1b00 */
[----:B------:R-:W-:-:S05]  /*0230*/  IMAD.WIDE R14, R11, 0x30, R6 ;  /* 0x000000300b0e7825 */ /* 0x000fca00078e0206 */
[----:B--2---:R0:W-:Y:S04]  /*0240*/  STG.E.64 desc[UR6][R14.64], R18 ;  /* 0x000000120e007986 */ /* 0x0041e8000c101b06 */
[----:B---3--:R0:W-:Y:S04]  /*0250*/  STG.E.64 desc[UR6][R14.64+0x8], R20 ;  /* 0x000008140e007986 */ /* 0x0081e8000c101b06 */
[----:B-----5:R0:W-:Y:S04]  /*0260*/  STG.E.64 desc[UR6][R14.64+0x10], R22 ;  /* 0x000010160e007986 */ /* 0x0201e8000c101b06 */
[----:B----4-:R0:W-:Y:S04]  /*0270*/  STG.E.64 desc[UR6][R14.64+0x18], R24 ;  /* 0x000018180e007986 */ /* 0x0101e8000c101b06 */
[----:B------:R0:W-:Y:S04]  /*0280*/  STG.E.64 desc[UR6][R14.64+0x20], R26 ;  /* 0x0000201a0e007986 */ /* 0x0001e8000c101b06 */
[----:B------:R0:W-:Y:S01]  /*0290*/  STG.E.64 desc[UR6][R14.64+0x28], R28 ;  /* 0x0000281c0e007986 */ /* 0x0001e2000c101b06 */
[----:B------:R-:W-:Y:S05]  /*02a0*/  BRA `(.L_x_12) ;  /* 0x0000000000087947 */ /* 0x000fea0003800000 */
.L_x_11:
[----:B0-----:R-:W-:-:S05]  /*02b0*/  IMAD.WIDE R12, R11, 0x4, R2 ;  /* 0x000000040b0c7825 */ /* 0x001fca00078e0202 */
[----:B------:R2:W-:Y:S02]  /*02c0*/  STG.E desc[UR6][R12.64], RZ ;  /* 0x000000ff0c007986 */ /* 0x0005e4000c101906 */
.L_x_12:
[----:B----4-:R-:W-:Y:S05]  /*02d0*/  BSYNC.RECONVERGENT B0 ;  /* 0x0000000000007941 */ /* 0x010fea0003800200 */
.L_x_10:
[----:B------:R-:W-:-:S04]  /*02e0*/  IADD3 R11, PT, PT, R11, UR4, RZ ;  /* 0x000000040b0b7c10 */ /* 0x000fc8000fffe0ff */
[----:B------:R-:W-:-:S13]  /*02f0*/  ISETP.GE.AND P0, PT, R11, UR9, PT ;  /* 0x000000090b007c0c */ /* 0x000fda000bf06270 */
[----:B------:R-:W-:Y:S05]  /*0300*/  @!P0 BRA `(.L_x_13) ;  /* 0xfffffffc00848947 */ /* 0x000fea000383ffff */
[----:B------:R-:W-:Y:S05]  /*0310*/  EXIT ;  /* 0x000000000000794d */ /* 0x000fea0003800000 */
.L_x_14:
        /* <DEDUP_REMOVED lines=14> */
.L_x_181:


//--------------------- .text._Z11getnewqueuePiS_S_S_ii --------------------------
	.section	.text._Z11getnewqueuePiS_S_S_ii,"ax",@progbits
	.align	128
        .global         _Z11getnewqueuePiS_S_S_ii
        .type           _Z11getnewqueuePiS_S_S_ii,@function
        .size           _Z11getnewqueuePiS_S_S_ii,(.L_x_182 - _Z11getnewqueuePiS_S_S_ii)
        .other          _Z11getnewqueuePiS_S_S_ii,@"STO_CUDA_ENTRY STV_DEFAULT"
_Z11getnewqueuePiS_S_S_ii:
.text._Z11getnewqueuePiS_S_S_ii:
[----:B------:R-:W-:Y:S08]  /*0000*/  LDC R1, c[0x0][0x37c] ;  /* 0x0000df00ff017b82 */ /* 0x000ff00000000800 */
[----:B------:R-:W0:Y:S08]  /*0010*/  S2UR UR8, SR_CTAID.X ;  /* 0x00000000000879c3 */ /* 0x000e300000002500 */
[----:B------:R-:W0:Y:S02]  /*0020*/  LDC R0, c[0x0][0x3a0] ;  /* 0x0000e800ff007b82 */ /* 0x000e240000000800 */
[----:B0-----:R-:W-:-:S13]  /*0030*/  ISETP.LE.AND P0, PT, R0, UR8, PT ;  /* 0x0000000800007c0c */ /* 0x001fda000bf03270 */
[----:B------:R-:W-:Y:S05]  /*0040*/  @P0 EXIT ;  /* 0x000000000000094d */ /* 0x000fea0003800000 */
[----:B------:R-:W0:Y:S01]  /*0050*/  S2R R0, SR_TID.X ;  /* 0x0000000000007919 */ /* 0x000e220000002100 */
[----:B------:R-:W1:Y:S01]  /*0060*/  LDCU UR14, c[0x0][0x360] ;  /* 0x00006c00ff0e77ac */ /* 0x000e620008000800 */
[----:B------:R-:W2:Y:S01]  /*0070*/  LDC R2, c[0x0][0x370] ;  /* 0x0000dc00ff027b82 */ /* 0x000ea20000000800 */
[----:B------:R-:W3:Y:S02]  /*0080*/  LDCU.64 UR12, c[0x0][0x358] ;  /* 0x00006b00ff0c77ac */ /* 0x000ee40008000a00 */
[----:B01-3--:R-:W-:-:S07]  /*0090*/  VIADD R3, R0, 0x1 ;  /* 0x0000000100037836 */ /* 0x00bfce0000000000 */
.L_x_25:
[----:B---3--:R-:W0:Y:S01]  /*00a0*/  LDC.64 R6, c[0x0][0x390] ;  /* 0x0000e400ff067b82 */ /* 0x008e220000000a00 */
[----:B-1----:R-:W-:-:S04]  /*00b0*/  IMAD.U32 R5, RZ, RZ, UR8 ;  /* 0x00000008ff057e24 */ /* 0x002fc8000f8e00ff */
[----:B0-----:R-:W-:-:S05]  /*00c0*/  IMAD.WIDE.U32 R6, R5, 0x4, R6 ;  /* 0x0000000405067825 */ /* 0x001fca00078e0006 */
[----:B------:R-:W3:Y:S01]  /*00d0*/  LDG.E R8, desc[UR12][R6.64] ;  /* 0x0000000c06087981 */ /* 0x000ee2000c1e1900 */
[----:B------:R-:W-:Y:S01]  /*00e0*/  BSSY.RECONVERGENT B0, `(.L_x_15) ;  /* 0x0000021000007945 */ /* 0x000fe20003800200 */
[----:B---3--:R-:W-:-:S04]  /*00f0*/  SHF.L.U32 R8, R8, 0x2, RZ ;  /* 0x0000000208087819 */ /* 0x008fc800000006ff */
[----:B------:R-:W-:-:S13]  /*0100*/  ISETP.GE.AND P0, PT, R3, R8, PT ;  /* 0x000000080300720c */ /* 0x000fda0003f06270 */
[----:B------:R-:W-:Y:S05]  /*0110*/  @P0 BRA `(.L_x_16) ;  /* 0x0000000000740947 */ /* 0x000fea0003800000 */
[----:B------:R-:W0:Y:S01]  /*0120*/  LDC R10, c[0x0][0x3a4] ;  /* 0x0000e900ff0a7b82 */ /* 0x000e220000000800 */
[----:B------:R-:W-:-:S07]  /*0130*/  IMAD.MOV.U32 R11, RZ, RZ, R0 ;  /* 0x000000ffff0b7224 */ /* 0x000fce00078e0000 */
[----:B------:R-:W1:Y:S01]  /*0140*/  LDC.64 R4, c[0x0][0x398] ;  /* 0x0000e600ff047b82 */ /* 0x000e620000000a00 */
[----:B0-----:R-:W-:-:S04]  /*0150*/  IMAD R10, R10, UR8, RZ ;  /* 0x000000080a0a7c24 */ /* 0x001fc8000f8e02ff */
[----:B------:R-:W-:-:S07]  /*0160*/  IMAD.IADD R9, R3, 0x1, R10 ;  /* 0x0000000103097824 */ /* 0x000fce00078e020a */
.L_x_17:
[----:B-1----:R-:W-:Y:S01]  /*0170*/  IMAD.WIDE R12, R9, 0x4, R4 ;  /* 0x00000004090c7825 */ /* 0x002fe200078e0204 */
[----:B------:R-:W0:Y:S04]  /*0180*/  LDC.64 R14, c[0x0][0x388] ;  /* 0x0000e200ff0e7b82 */ /* 0x000e280000000a00 */
[----:B------:R-:W3:Y:S04]  /*0190*/  LDG.E R16, desc[UR12][R12.64] ;  /* 0x0000000c0c107981 */ /* 0x000ee8000c1e1900 */
[----:B------:R-:W3:Y:S02]  /*01a0*/  LDG.E R23, desc[UR12][R12.64+-0x4] ;  /* 0xfffffc0c0c177981 */ /* 0x000ee4000c1e1900 */
[----:B---3--:R-:W-:-:S13]  /*01b0*/  ISETP.NE.AND P0, PT, R16, R23, PT ;  /* 0x000000171000720c */ /* 0x008fda0003f05270 */
[----:B------:R-:W-:-:S04]  /*01c0*/  @P0 IADD3 R19, PT, PT, R11, 0x1, RZ ;  /* 0x000000010b130810 */ /* 0x000fc80007ffe0ff */
[----:B------:R-:W-:-:S05]  /*01d0*/  @P0 LEA.HI R17, R19, R10, RZ, 0x1e ;  /* 0x0000000a13110211 */ /* 0x000fca00078ff0ff */
[----:B0-----:R-:W-:Y:S02]  /*01e0*/  @P0 IMAD.WIDE R14, R17, 0x4, R14 ;  /* 0x00000004110e0825 */ /* 0x001fe400078e020e */
[----:B------:R-:W0:Y:S04]  /*01f0*/  LDC.64 R16, c[0x0][0x380] ;  /* 0x0000e000ff107b82 */ /* 0x000e280000000a00 */
[----:B------:R-:W0:Y:S01]  /*0200*/  @P0 LDG.E R15, desc[UR12][R14.64] ;  /* 0x0000000c0e0f0981 */ /* 0x000e22000c1e1900 */
[----:B------:R-:W1:Y:S01]  /*0210*/  @P0 S2R R21, SR_CgaCtaId ;  /* 0x0000000000150919 */ /* 0x000e620000008800 */
[----:B0-----:R-:W-:-:S06]  /*0220*/  @P0 IMAD.WIDE R16, R15, 0x4, R16 ;  /* 0x000000040f100825 */ /* 0x001fcc00078e0210 */
[----:B------:R-:W3:Y:S01]  /*0230*/  @P0 LDG.E R16, desc[UR12][R16.64] ;  /* 0x0000000c10100981 */ /* 0x000ee2000c1e1900 */
[----:B------:R-:W-:Y:S01]  /*0240*/  @P0 MOV R12, 0x400 ;  /* 0x00000400000c0802 */ /* 0x000fe20000000f00 */
[----:B------:R-:W-:Y:S01]  /*0250*/  VIADD R9, R9, UR14 ;  /* 0x0000000e09097c36 */ /* 0x000fe20008000000 */
[----:B------:R-:W-:Y:S02]  /*0260*/  @P0 LOP3.LUT R19, R19, 0x3, RZ, 0xc0, !PT ;  /* 0x0000000313130812 */ /* 0x000fe400078ec0ff */
[----:B-1----:R-:W-:Y:S02]  /*0270*/  @P0 LEA R12, R21, R12, 0x18 ;  /* 0x0000000c150c0211 */ /* 0x002fe400078ec0ff */
[----:B------:R-:W-:-:S03]  /*0280*/  IADD3 R11, PT, PT, R11, UR14, RZ ;  /* 0x0000000e0b0b7c10 */ /* 0x000fc6000fffe0ff */
[----:B------:R-:W-:Y:S02]  /*0290*/  @P0 IMAD R12, R23, 0x4, R12 ;  /* 0x00000004170c0824 */ /* 0x000fe400078e020c */
[----:B------:R-:W-:Y:S02]  /*02a0*/  VIADD R13, R11, 0x1 ;  /* 0x000000010b0d7836 */ /* 0x000fe40000000000 */
[----:B---3--:R-:W-:-:S05]  /*02b0*/  @P0 IMAD.IADD R19, R16, 0x1, R19 ;  /* 0x0000000110130824 */ /* 0x008fca00078e0213 */
[----:B------:R0:W-:Y:S01]  /*02c0*/  @P0 STS [R12], R19 ;  /* 0x000000130c000388 */ /* 0x0001e20000000800 */
[----:B------:R-:W-:-:S13]  /*02d0*/  ISETP.GE.AND P0, PT, R13, R8, PT ;  /* 0x000000080d00720c */ /* 0x000fda0003f06270 */
[----:B0-----:R-:W-:Y:S05]  /*02e0*/  @!P0 BRA `(.L_x_17) ;  /* 0xfffffffc00a08947 */ /* 0x001fea000383ffff */
.L_x_16:
[----:B------:R-:W-:Y:S05]  /*02f0*/  BSYNC.RECONVERGENT B0 ;  /* 0x0000000000007941 */ /* 0x000fea0003800200 */
.L_x_15:
[----:B------:R-:W0:Y:S01]  /*0300*/  LDCU UR10, c[0x0][0x3a4] ;  /* 0x00007480ff0a77ac */ /* 0x000e220008000800 */
[----:B------:R-:W1:Y:S01]  /*0310*/  LDC.64 R10, c[0x0][0x398] ;  /* 0x0000e600ff0a7b82 */ /* 0x000e620000000a00 */
[----:B0-----:R-:W-:-:S05]  /*0320*/  MOV R4, UR10 ;  /* 0x0000000a00047c02 */ /* 0x001fca0008000f00 */
[----:B------:R-:W-:-:S04]  /*0330*/  IMAD R8, R4, UR8, R8 ;  /* 0x0000000804087c24 */ /* 0x000fc8000f8e0208 */
[----:B------:R-:W-:-:S04]  /*0340*/  VIADD R9, R8, 0xffffffff ;  /* 0xffffffff08097836 */ /* 0x000fc80000000000 */
[----:B-1----:R-:W-:Y:S01]  /*0350*/  IMAD.WIDE R8, R9, 0x4, R10 ;  /* 0x0000000409087825 */ /* 0x002fe200078e020a */
[----:B------:R-:W-:Y:S06]  /*0360*/  BAR.SYNC.DEFER_BLOCKING 0x0 ;  /* 0x0000000000007b1d */ /* 0x000fec0000010000 */
[----:B------:R-:W3:Y:S01]  /*0370*/  LDG.E R11, desc[UR12][R8.64] ;  /* 0x0000000c080b7981 */ /* 0x000ee2000c1e1900 */
[----:B------:R-:W-:-:S13]  /*0380*/  ISETP.NE.AND P0, PT, R0, RZ, PT ;  /* 0x000000ff0000720c */ /* 0x000fda0003f05270 */
[----:B---3--:R0:W-:Y:S01]  /*0390*/  @!P0 STG.E desc[UR12][R6.64], R11 ;  /* 0x0000000b06008986 */ /* 0x0081e2000c10190c */
[----:B------:R-:W-:-:S13]  /*03a0*/  ISETP.GE.AND P0, PT, R11, 0x1, PT ;  /* 0x000000010b00780c */ /* 0x000fda0003f06270 */
[----:B0-----:R-:W-:Y:S05]  /*03b0*/  @!P0 BRA `(.L_x_18) ;  /* 0x0000001000288947 */ /* 0x001fea0003800000 */
[----:B------:R-:W0:Y:S01]  /*03c0*/  I2F.U32.RP R5, UR14 ;  /* 0x0000000e00057d06 */ /* 0x000e220008209000 */
[----:B------:R-:W-:Y:S01]  /*03d0*/  VIADD R11, R11, 0xffffffff ;  /* 0xffffffff0b0b7836 */ /* 0x000fe20000000000 */
[----:B------:R-:W-:-:S04]  /*03e0*/  UISETP.NE.U32.AND UP2, UPT, UR14, URZ, UPT ;  /* 0x000000ff0e00728c */ /* 0x000fc8000bf45070 */
[----:B------:R-:W-:Y:S02]  /*03f0*/  R2UR UR6, R11 ;  /* 0x000000000b0672ca */ /* 0x000fe400000e0000 */
[----:B0-----:R-:W0:Y:S02]  /*0400*/  MUFU.RCP R5, R5 ;  /* 0x0000000500057308 */ /* 0x001e240000001000 */
[----:B0-----:R-:W-:-:S06]  /*0410*/  VIADD R6, R5, 0xffffffe ;  /* 0x0ffffffe05067836 */ /* 0x001fcc0000000000 */
[----:B------:R0:W1:Y:S02]  /*0420*/  F2I.FTZ.U32.TRUNC.NTZ R7, R6 ;  /* 0x0000000600077305 */ /* 0x000064000021f000 */
[----:B0-----:R-:W-:-:S05]  /*0430*/  IMAD.MOV.U32 R6, RZ, RZ, RZ ;  /* 0x000000ffff067224 */ /* 0x001fca00078e00ff */
[----:B------:R-:W-:Y:S02]  /*0440*/  R2UR UR4, R6 ;  /* 0x00000000060472ca */ /* 0x000fe400000e0000 */
[----:B-1----:R-:W-:Y:S02]  /*0450*/  R2UR UR5, R7 ;  /* 0x00000000070572ca */ /* 0x002fe400000e0000 */
[----:B------:R-:W-:Y:S02]  /*0460*/  IADD3 R9, PT, PT, RZ, -R7, RZ ;  /* 0x80000007ff097210 */ /* 0x000fe40007ffe0ff */
[----:B------:R-:W-:-:S03]  /*0470*/  MOV R6, UR6 ;  /* 0x0000000600067c02 */ /* 0x000fc60008000f00 */
[----:B------:R-:W-:-:S06]  /*0480*/  IMAD R9, R9, UR14, RZ ;  /* 0x0000000e09097c24 */ /* 0x000fcc000f8e02ff */
[----:B------:R-:W-:-:S05]  /*0490*/  IMAD.HI.U32 R9, R7, R9, UR4 ;  /* 0x0000000407097e27 */ /* 0x000fca000f8e0009 */
[----:B------:R-:W-:-:S13]  /*04a0*/  R2UR UR4, R9 ;  /* 0x00000000090472ca */ /* 0x000fda00000e0000 */
[----:B------:R-:W-:-:S06]  /*04b0*/  UIMAD.WIDE.U32 UR4, UR4, UR6, URZ ;  /* 0x00000006040472a5 */ /* 0x000fcc000f8e00ff */
[----:B------:R-:W-:Y:S01]  /*04c0*/  IMAD R5, RZ, RZ, -UR5 ;  /* 0x80000005ff057e24 */ /* 0x000fe2000f8e02ff */
[----:B------:R-:W-:-:S03]  /*04d0*/  UMOV UR4, URZ ;  /* 0x000000ff00047c82 */ /* 0x000fc60008000000 */
[----:B------:R-:W-:-:S05]  /*04e0*/  IMAD R5, R5, UR14, R6 ;  /* 0x0000000e05057c24 */ /* 0x000fca000f8e0206 */
[----:B------:R-:W-:-:S13]  /*04f0*/  ISETP.GE.U32.AND P0, PT, R5, UR14, PT ;  /* 0x0000000e05007c0c */ /* 0x000fda000bf06070 */
[----:B------:R-:W-:Y:S01]  /*0500*/  VOTEU.ANY UP0, P0 ;  /* 0x0000000000ff7886 */ /* 0x000fe20000000100 */
[----:B------:R-:W-:-:S04]  /*0510*/  PLOP3.LUT P0, PT, PT, PT, UP0, 0x80, 0x8 ;  /* 0x000000000008781c */ /* 0x000fc80003f0f008 */
[----:B------:R-:W-:-:S09]  /*0520*/  @UP0 UIADD3 UR5, UPT, UPT, UR5, 0x1, URZ ;  /* 0x0000000105050890 */ /* 0x000fd2000fffe0ff */
[----:B------:R-:W-:-:S05]  /*0530*/  @P0 VIADD R5, R5, -UR14 ;  /* 0x8000000e05050c36 */ /* 0x000fca0008000000 */
[----:B------:R-:W-:-:S13]  /*0540*/  ISETP.GE.U32.AND P0, PT, R5, UR14, PT ;  /* 0x0000000e05007c0c */ /* 0x000fda000bf06070 */
[----:B------:R-:W-:-:S05]  /*0550*/  VOTEU.ANY UP1, P0 ;  /* 0x0000000000ff7886 */ /* 0x000fca0000020100 */
[----:B------:R-:W-:Y:S02]  /*0560*/  @UP1 UIADD3 UR5, UPT, UPT, UR5, 0x1, URZ ;  /* 0x0000000105051890 */ /* 0x000fe4000fffe0ff */
[----:B------:R-:W-:-:S04]  /*0570*/  @!UP2 ULOP3.LUT UR5, URZ, UR14, URZ, 0x33, !UPT ;  /* 0x0000000eff05a292 */ /* 0x000fc8000f8e33ff */
[----:B------:R-:W-:Y:S02]  /*0580*/  UISETP.GE.U32.AND UP0, UPT, UR5, 0x3, UPT ;  /* 0x000000030500788c */ /* 0x000fe4000bf06070 */
[----:B------:R-:W-:-:S04]  /*0590*/  UIADD3 UR6, UPT, UPT, UR5, 0x1, URZ ;  /* 0x0000000105067890 */ /* 0x000fc8000fffe0ff */
[----:B------:R-:W-:-:S03]  /*05a0*/  ULOP3.LUT UR18, UR6, 0x3, URZ, 0xc0, !UPT ;  /* 0x0000000306127892 */ /* 0x000fc6000f8ec0ff */
[----:B------:R-:W-:Y:S09]  /*05b0*/  BRA.U !UP0, `(.L_x_19) ;  /* 0x0000000d08287547 */ /* 0x000ff2000b800000 */
[----:B------:R-:W-:Y:S01]  /*05c0*/  ULOP3.LUT UR9, UR6, 0xfffffffc, URZ, 0xc0, !UPT ;  /* 0xfffffffc06097892 */ /* 0x000fe2000f8ec0ff */
[----:B------:R-:W-:Y:S01]  /*05d0*/  UMOV UR4, URZ ;  /* 0x000000ff00047c82 */ /* 0x000fe20008000000 */
[----:B------:R-:W-:Y:S02]  /*05e0*/  UMOV UR5, URZ ;  /* 0x000000ff00057c82 */ /* 0x000fe40008000000 */
[----:B------:R-:W-:-:S09]  /*05f0*/  UISETP.GT.AND UP0, UPT, UR9, URZ, UPT ;  /* 0x000000ff0900728c */ /* 0x000fd2000bf04270 */
[----:B------:R-:W-:Y:S05]  /*0600*/  BRA.U !UP0, `(.L_x_20) ;  /* 0x0000000908947547 */ /* 0x000fea000b800000 */
[----:B------:R-:W-:Y:S02]  /*0610*/  UIADD3 UR6, UPT, UPT, UR9, -UR5, URZ ;  /* 0x8000000509067290 */ /* 0x000fe4000fffe0ff */
[----:B------:R-:W-:Y:S02]  /*0620*/  UPLOP3.LUT UP0, UPT, UPT, UPT, UPT, 0x80, 0x8 ;  /* 0x000000000008789c */ /* 0x000fe40003f0f070 */
[----:B------:R-:W-:-:S09]  /*0630*/  UISETP.GT.AND UP1, UPT, UR6, 0xc, UPT ;  /* 0x0000000c0600788c */ /* 0x000fd2000bf24270 */
[----:B------:R-:W-:Y:S05]  /*0640*/  BRA.U !UP1, `(.L_x_21) ;  /* 0x0000000509987547 */ /* 0x000fea000b800000 */
[----:B------:R-:W0:Y:S01]  /*0650*/  S2UR UR7, SR_CgaCtaId ;  /* 0x00000000000779c3 */ /* 0x000e220000008800 */
[----:B------:R-:W-:Y:S01]  /*0660*/  UMOV UR6, 0x400 ;  /* 0x0000040000067882 */ /* 0x000fe20000000000 */
[----:B------:R-:W-:Y:S02]  /*0670*/  UIADD3 UR17, UPT, UPT, UR9, -0xc, URZ ;  /* 0xfffffff409117890 */ /* 0x000fe4000fffe0ff */
[----:B------:R-:W-:Y:S02]  /*0680*/  USHF.L.U32 UR15, UR14, 0x2, URZ ;  /* 0x000000020e0f7899 */ /* 0x000fe400080006ff */
[----:B------:R-:W-:Y:S02]  /*0690*/  UPLOP3.LUT UP0, UPT, UPT, UPT, UPT, 0x40, 0x4 ;  /* 0x000000000004789c */ /* 0x000fe40003f0e870 */
[----:B------:R-:W1:Y:S01]  /*06a0*/  LDC.64 R8, c[0x0][0x388] ;  /* 0x0000e200ff087b82 */ /* 0x000e620000000a00 */
[----:B0-----:R-:W-:-:S12]  /*06b0*/  ULEA UR7, UR7, UR6, 0x18 ;  /* 0x0000000607077291 */ /* 0x001fd8000f8ec0ff */
.L_x_22:
[----:B------:R-:W-:Y:S01]  /*06c0*/  ULEA UR11, UR4, UR7, 0x2 ;  /* 0x00000007040b7291 */ /* 0x000fe2000f8e10ff */
[----:B---3--:R-:W-:Y:S01]  /*06d0*/  MOV R17, UR15 ;  /* 0x0000000f00117c02 */ /* 0x008fe20008000f00 */
[----:B------:R-:W-:Y:S01]  /*06e0*/  UIADD3 UR5, UPT, UPT, UR5, 0x10, URZ ;  /* 0x0000001005057890 */ /* 0x000fe2000fffe0ff */
[----:B------:R-:W-:Y:S01]  /*06f0*/  MOV R11, UR4 ;  /* 0x00000004000b7c02 */ /* 0x000fe20008000f00 */
[----:B------:R-:W-:Y:S02]  /*0700*/  UIADD3 UR6, UPT, UPT, UR11, UR15, URZ ;  /* 0x0000000f0b067290 */ /* 0x000fe4000fffe0ff */
[----:B------:R-:W-:Y:S02]  /*0710*/  UIADD3 UR4, UPT, UPT, UR15, UR4, URZ ;  /* 0x000000040f047290 */ /* 0x000fe4000fffe0ff */
[----:B------:R-:W-:Y:S01]  /*0720*/  IMAD R11, R4, UR8, R11 ;  /* 0x00000008040b7c24 */ /* 0x000fe2000f8e020b */
[----:B------:R-:W0:Y:S01]  /*0730*/  LDS R15, [UR11] ;  /* 0x0000000bff0f7984 */ /* 0x000e220008000800 */
[----:B------:R-:W-:Y:S01]  /*0740*/  IMAD.U32 R19, RZ, RZ, UR6 ;  /* 0x00000006ff137e24 */ /* 0x000fe2000f8e00ff */
[----:B------:R-:W-:Y:S01]  /*0750*/  UIADD3 UR6, UPT, UPT, UR15, UR6, URZ ;  /* 0x000000060f067290 */ /* 0x000fe2000fffe0ff */
[----:B-1----:R-:W-:Y:S01]  /*0760*/  IMAD.WIDE R10, R11, 0x4, R8 ;  /* 0x000000040b0a7825 */ /* 0x002fe200078e0208 */
[----:B------:R-:W1:Y:S01]  /*0770*/  LDS R17, [R17+UR11] ;  /* 0x0000000b11117984 */ /* 0x000e620008000800 */
[----:B------:R-:W-:-:S02]  /*0780*/  UIADD3 UR16, UPT, UPT, UR15, UR4, URZ ;  /* 0x000000040f107290 */ /* 0x000fc4000fffe0ff */
[----:B------:R-:W-:Y:S01]  /*0790*/  IMAD.U32 R21, RZ, RZ, UR4 ;  /* 0x00000004ff157e24 */ /* 0x000fe2000f8e00ff */
[----:B------:R-:W3:Y:S01]  /*07a0*/  LDS R19, [R19+UR15] ;  /* 0x0000000f13137984 */ /* 0x000ee20008000800 */
[----:B------:R-:W-:Y:S01]  /*07b0*/  IMAD.U32 R5, RZ, RZ, UR6 ;  /* 0x00000006ff057e24 */ /* 0x000fe2000f8e00ff */
[----:B------:R-:W-:Y:S01]  /*07c0*/  ULEA UR6, UR4, UR7, 0x2 ;  /* 0x0000000704067291 */ /* 0x000fe2000f8e10ff */
[----:B------:R-:W-:Y:S01]  /*07d0*/  IADD3 R12, P0, PT, R10, UR15, RZ ;  /* 0x0000000f0a0c7c10 */ /* 0x000fe2000ff1e0ff */
[----:B------:R-:W-:Y:S01]  /*07e0*/  UIADD3 UR4, UPT, UPT, UR15, UR16, URZ ;  /* 0x000000100f047290 */ /* 0x000fe2000fffe0ff */
[----:B------:R-:W-:Y:S01]  /*07f0*/  IMAD R21, R4, UR8, R21 ;  /* 0x0000000804157c24 */ /* 0x000fe2000f8e0215 */
[----:B------:R-:W-:Y:S01]  /*0800*/  MOV R29, UR16 ;  /* 0x00000010001d7c02 */ /* 0x000fe20008000f00 */
[----:B------:R-:W4:Y:S01]  /*0810*/  LDS R5, [R5+UR15] ;  /* 0x0000000f05057984 */ /* 0x000f220008000800 */
[----:B------:R-:W-:Y:S01]  /*0820*/  IMAD.U32 R16, RZ, RZ, UR6 ;  /* 0x00000006ff107e24 */ /* 0x000fe2000f8e00ff */
[----:B------:R-:W-:Y:S01]  /*0830*/  UISETP.GE.AND UP1, UPT, UR5, UR17, UPT ;  /* 0x000000110500728c */ /* 0x000fe2000bf26270 */
[----:B------:R-:W-:Y:S01]  /*0840*/  IMAD.X R13, RZ, RZ, R11, P0 ;  /* 0x000000ffff0d7224 */ /* 0x000fe200000e060b */
[----:B------:R-:W5:Y:S01]  /*0850*/  LDS R23, [UR6] ;  /* 0x00000006ff177984 */ /* 0x000f620008000800 */
[----:B------:R-:W-:-:S02]  /*0860*/  UIADD3 UR6, UPT, UPT, UR15, UR6, URZ ;  /* 0x000000060f067290 */ /* 0x000fc4000fffe0ff */
[----:B------:R-:W-:Y:S01]  /*0870*/  IADD3 R6, P0, PT, R12, UR15, RZ ;  /* 0x0000000f0c067c10 */ /* 0x000fe2000ff1e0ff */
[----:B------:R-:W-:Y:S01]  /*0880*/  IMAD.WIDE R20, R21, 0x4, R8 ;  /* 0x0000000415147825 */ /* 0x000fe200078e0208 */
[----:B------:R-:W2:Y:S01]  /*0890*/  LDS R16, [R16+UR15] ;  /* 0x0000000f10107984 */ /* 0x000ea20008000800 */
[----:B------:R-:W-:Y:S01]  /*08a0*/  UIADD3 UR11, UPT, UPT, UR15, UR6, URZ ;  /* 0x000000060f0b7290 */ /* 0x000fe2000fffe0ff */
[----:B------:R-:W-:Y:S01]  /*08b0*/  IADD3.X R7, PT, PT, RZ, R13, RZ, P0, !PT ;  /* 0x0000000dff077210 */ /* 0x000fe200007fe4ff */
[----:B------:R-:W-:Y:S01]  /*08c0*/  IMAD.U32 R14, RZ, RZ, UR6 ;  /* 0x00000006ff0e7e24 */ /* 0x000fe2000f8e00ff */
[----:B------:R-:W-:Y:S01]  /*08d0*/  ULEA UR6, UR16, UR7, 0x2 ;  /* 0x0000000710067291 */ /* 0x000fe2000f8e10ff */
[----:B------:R-:W-:Y:S02]  /*08e0*/  IMAD R29, R4, UR8, R29 ;  /* 0x00000008041d7c24 */ /* 0x000fe4000f8e021d */
[----:B------:R-:W-:Y:S01]  /*08f0*/  MOV R18, UR11 ;  /* 0x0000000b00127c02 */ /* 0x000fe20008000f00 */
[----:B------:R-:W-:Y:S01]  /*0900*/  ULEA UR11, UR4, UR7, 0x2 ;  /* 0x00000007040b7291 */ /* 0x000fe2000f8e10ff */
[----:B------:R-:W-:-:S04]  /*0910*/  IMAD.WIDE R28, R29, 0x4, R8 ;  /* 0x000000041d1c7825 */ /* 0x000fc800078e0208 */
[----:B------:R-:W-:Y:S01]  /*0920*/  IMAD.U32 R26, RZ, RZ, UR6 ;  /* 0x00000006ff1a7e24 */ /* 0x000fe2000f8e00ff */
[----:B0-----:R0:W-:Y:S04]  /*0930*/  STG.E desc[UR12][R10.64], R15 ;  /* 0x0000000f0a007986 */ /* 0x0011e8000c10190c */
[----:B------:R-:W-:Y:S01]  /*0940*/  IADD3 R25, PT, PT, R26, UR15, RZ ;  /* 0x0000000f1a197c10 */ /* 0x000fe2000fffe0ff */
[----:B------:R3:W2:Y:S04]  /*0950*/  LDS R15, [R14+UR15] ;  /* 0x0000000f0e0f7984 */ /* 0x0006a80008000800 */
[----:B------:R-:W-:Y:S01]  /*0960*/  VIADD R24, R25, UR15 ;  /* 0x0000000f19187c36 */ /* 0x000fe20008000000 */
[----:B-1----:R1:W-:Y:S01]  /*0970*/  STG.E desc[UR12][R12.64], R17 ;  /* 0x000000110c007986 */ /* 0x0023e2000c10190c */
[----:B0-----:R-:W-:-:S03]  /*0980*/  IADD3 R10, P0, PT, R6, UR15, RZ ;  /* 0x0000000f060a7c10 */ /* 0x001fc6000ff1e0ff */
[----:B---3--:R0:W-:Y:S01]  /*0990*/  STG.E desc[UR12][R6.64], R19 ;  /* 0x0000001306007986 */ /* 0x0081e2000c10190c */
[----:B------:R-:W-:Y:S01]  /*09a0*/  IMAD.U32 R14, RZ, RZ, UR4 ;  /* 0x00000004ff0e7e24 */ /* 0x000fe2000f8e00ff */
[----:B------:R-:W-:Y:S02]  /*09b0*/  UIADD3 UR4, UPT, UPT, UR15, UR4, URZ ;  /* 0x000000040f047290 */ /* 0x000fe4000fffe0ff */
[----:B------:R-:W3:Y:S01]  /*09c0*/  LDS R17, [R18+UR15] ;  /* 0x0000000f12117984 */ /* 0x000ee20008000800 */
[----:B------:R-:W-:Y:S01]  /*09d0*/  IMAD.X R11, RZ, RZ, R7, P0 ;  /* 0x000000ffff0b7224 */ /* 0x000fe200000e0607 */
[----:B-1----:R-:W-:Y:S02]  /*09e0*/  IADD3 R12, P0, PT, R20, UR15, RZ ;  /* 0x0000000f140c7c10 */ /* 0x002fe4000ff1e0ff */
[----:B------:R-:W1:Y:S01]  /*09f0*/  LDS R19, [UR6] ;  /* 0x00000006ff137984 */ /* 0x000e620008000800 */
[----:B0-----:R-:W-:-:S03]  /*0a00*/  IMAD.U32 R7, RZ, RZ, UR11 ;  /* 0x0000000bff077e24 */ /* 0x001fc6000f8e00ff */
[----:B----4-:R0:W-:Y:S01]  /*0a10*/  STG.E desc[UR12][R10.64], R5 ;  /* 0x000000050a007986 */ /* 0x0101e2000c10190c */
[----:B------:R-:W-:Y:S02]  /*0a20*/  IMAD.X R13, RZ, RZ, R21, P0 ;  /* 0x000000ffff0d7224 */ /* 0x000fe400000e0615 */
[----:B------:R-:W-:Y:S01]  /*0a30*/  VIADD R6, R7, UR15 ;  /* 0x0000000f07067c36 */ /* 0x000fe20008000000 */
[----:B------:R-:W4:Y:S04]  /*0a40*/  LDS R26, [R26+UR15] ;  /* 0x0000000f1a1a7984 */ /* 0x000f280008000800 */
[----:B------:R-:W4:Y:S01]  /*0a50*/  LDS R25, [R25+UR15] ;  /* 0x0000000f19197984 */ /* 0x000f220008000800 */
[----:B0-----:R-:W-:-:S03]  /*0a60*/  IADD3 R5, PT, PT, R6, UR15, RZ ;  /* 0x0000000f06057c10 */ /* 0x001fc6000fffe0ff */
[----:B------:R-:W0:Y:S01]  /*0a70*/  LDS R24, [R24+UR15] ;  /* 0x0000000f18187984 */ /* 0x000e220008000800 */
[----:B------:R-:W-:-:S03]  /*0a80*/  IADD3 R10, P0, PT, R12, UR15, RZ ;  /* 0x0000000f0c0a7c10 */ /* 0x000fc6000ff1e0ff */
[----:B------:R-:W0:Y:S02]  /*0a90*/  LDS R27, [UR11] ;  /* 0x0000000bff1b7984 */ /* 0x000e240008000800 */
[----:B------:R-:W-:Y:S01]  /*0aa0*/  IMAD.X R11, RZ, RZ, R13, P0 ;  /* 0x000000ffff0b7224 */ /* 0x000fe200000e060d */
[----:B------:R-:W-:Y:S01]  /*0ab0*/  IADD3 R22, P0, PT, R10, UR15, RZ ;  /* 0x0000000f0a167c10 */ /* 0x000fe2000ff1e0ff */
[----:B------:R-:W0:Y:S04]  /*0ac0*/  LDS R7, [R7+UR15] ;  /* 0x0000000f07077984 */ /* 0x000e280008000800 */
[----:B------:R-:W0:Y:S04]  /*0ad0*/  LDS R6, [R6+UR15] ;  /* 0x0000000f06067984 */ /* 0x000e280008000800 */
[----:B------:R-:W0:Y:S04]  /*0ae0*/  LDS R5, [R5+UR15] ;  /* 0x0000000f05057984 */ /* 0x000e280008000800 */
[----:B-----5:R5:W-:Y:S04]  /*0af0*/  STG.E desc[UR12][R20.64], R23 ;  /* 0x0000001714007986 */ /* 0x020be8000c10190c */
[----:B--2---:R-:W-:Y:S04]  /*0b00*/  STG.E desc[UR12][R12.64], R16 ;  /* 0x000000100c007986 */ /* 0x004fe8000c10190c */
[----:B------:R2:W-:Y:S01]  /*0b10*/  STG.E desc[UR12][R10.64], R15 ;  /* 0x0000000f0a007986 */ /* 0x0005e2000c10190c */
[----:B-----5:R-:W-:Y:S01]  /*0b20*/  IMAD R21, R4, UR8, R14 ;  /* 0x0000000804157c24 */ /* 0x020fe2000f8e020e */
[----:B------:R-:W-:-:S02]  /*0b30*/  IADD3 R20, P1, PT, R28, UR15, RZ ;  /* 0x0000000f1c147c10 */ /* 0x000fc4000ff3e0ff */
[----:B------:R-:W-:Y:S01]  /*0b40*/  IADD3.X R23, PT, PT, RZ, R11, RZ, P0, !PT ;  /* 0x0000000bff177210 */ /* 0x000fe200007fe4ff */
[----:B--2---:R-:W-:-:S04]  /*0b50*/  IMAD.WIDE R14, R21, 0x4, R8 ;  /* 0x00000004150e7825 */ /* 0x004fc800078e0208 */
[----:B---3--:R-:W-:Y:S01]  /*0b60*/  STG.E desc[UR12][R22.64], R17 ;  /* 0x0000001116007986 */ /* 0x008fe2000c10190c */
[----:B------:R-:W-:Y:S01]  /*0b70*/  IMAD.X R21, RZ, RZ, R29, P1 ;  /* 0x000000ffff157224 */ /* 0x000fe200008e061d */
[----:B------:R-:W-:Y:S02]  /*0b80*/  IADD3 R18, P1, PT, R20, UR15, RZ ;  /* 0x0000000f14127c10 */ /* 0x000fe4000ff3e0ff */
[----:B-1----:R1:W-:Y:S01]  /*0b90*/  STG.E desc[UR12][R28.64], R19 ;  /* 0x000000131c007986 */ /* 0x0023e2000c10190c */
[----:B------:R-:W-:-:S03]  /*0ba0*/  IADD3 R12, P0, PT, R14, UR15, RZ ;  /* 0x0000000f0e0c7c10 */ /* 0x000fc6000ff1e0ff */
[----:B----4-:R3:W-:Y:S01]  /*0bb0*/  STG.E desc[UR12][R20.64], R26 ;  /* 0x0000001a14007986 */ /* 0x0107e2000c10190c */
[----:B------:R-:W-:Y:S02]  /*0bc0*/  IADD3.X R13, PT, PT, RZ, R15, RZ, P0, !PT ;  /* 0x0000000fff0d7210 */ /* 0x000fe400007fe4ff */
[----:B------:R-:W-:-:S04]  /*0bd0*/  IADD3 R10, P0, PT, R12, UR15, RZ ;  /* 0x0000000f0c0a7c10 */ /* 0x000fc8000ff1e0ff */
[----:B------:R-:W-:Y:S01]  /*0be0*/  IADD3.X R11, PT, PT, RZ, R13, RZ, P0, !PT ;  /* 0x0000000dff0b7210 */ /* 0x000fe200007fe4ff */
[----:B-1----:R-:W-:Y:S01]  /*0bf0*/  IMAD.X R19, RZ, RZ, R21, P1 ;  /* 0x000000ffff137224 */ /* 0x002fe200008e0615 */
[----:B------:R-:W-:Y:S02]  /*0c00*/  IADD3 R16, P1, PT, R18, UR15, RZ ;  /* 0x0000000f12107c10 */ /* 0x000fe4000ff3e0ff */
[----:B------:R-:W-:Y:S02]  /*0c10*/  IADD3 R22, P0, PT, R10, UR15, RZ ;  /* 0x0000000f0a167c10 */ /* 0x000fe4000ff1e0ff */
[----:B------:R3:W-:Y:S01]  /*0c20*/  STG.E desc[UR12][R18.64], R25 ;  /* 0x0000001912007986 */ /* 0x0007e2000c10190c */
[----:B------:R-:W-:Y:S02]  /*0c30*/  IMAD.X R17, RZ, RZ, R19, P1 ;  /* 0x000000ffff117224 */ /* 0x000fe400008e0613 */
[----:B------:R-:W-:-:S03]  /*0c40*/  IMAD.X R23, RZ, RZ, R11, P0 ;  /* 0x000000ffff177224 */ /* 0x000fc600000e060b */
[----:B0-----:R3:W-:Y:S04]  /*0c50*/  STG.E desc[UR12][R16.64], R24 ;  /* 0x0000001810007986 */ /* 0x0017e8000c10190c */
[----:B------:R3:W-:Y:S04]  /*0c60*/  STG.E desc[UR12][R14.64], R27 ;  /* 0x0000001b0e007986 */ /* 0x0007e8000c10190c */
[----:B------:R3:W-:Y:S04]  /*0c70*/  STG.E desc[UR12][R12.64], R7 ;  /* 0x000000070c007986 */ /* 0x0007e8000c10190c */
[----:B------:R3:W-:Y:S04]  /*0c80*/  STG.E desc[UR12][R10.64], R6 ;  /* 0x000000060a007986 */ /* 0x0007e8000c10190c */
[----:B------:R3:W-:Y:S01]  /*0c90*/  STG.E desc[UR12][R22.64], R5 ;  /* 0x0000000516007986 */ /* 0x0007e2000c10190c */
[----:B------:R-:W-:Y:S05]  /*0ca0*/  BRA.U !UP1, `(.L_x_22) ;  /* 0xfffffff909847547 */ /* 0x000fea000b83ffff */
.L_x_21:
[----:B------:R-:W-:-:S04]  /*0cb0*/  UIADD3 UR6, UPT, UPT, UR9, -UR5, URZ ;  /* 0x8000000509067290 */ /* 0x000fc8000fffe0ff */
[----:B------:R-:W-:-:S09]  /*0cc0*/  UISETP.GT.AND UP1, UPT, UR6, 0x4, UPT ;  /* 0x000000040600788c */ /* 0x000fd2000bf24270 */
[----:B------:R-:W-:Y:S05]  /*0cd0*/  BRA.U !UP1, `(.L_x_23) ;  /* 0x0000000109d87547 */ /* 0x000fea000b800000 */
[----:B------:R-:W0:Y:S01]  /*0ce0*/  S2UR UR7, SR_CgaCtaId ;  /* 0x00000000000779c3 */ /* 0x000e220000008800 */
[----:B------:R-:W-:Y:S01]  /*0cf0*/  UMOV UR6, 0x400 ;  /* 0x0000040000067882 */ /* 0x000fe20000000000 */
[----:B------:R-:W-:Y:S01]  /*0d00*/  USHF.L.U32 UR11, UR14, 0x2, URZ ;  /* 0x000000020e0b7899 */ /* 0x000fe200080006ff */
[----:B---3--:R-:W-:Y:S01]  /*0d10*/  MOV R21, UR4 ;  /* 0x0000000400157c02 */ /* 0x008fe20008000f00 */
[----:B------:R-:W-:Y:S02]  /*0d20*/  UIADD3 UR5, UPT, UPT, UR5, 0x8, URZ ;  /* 0x0000000805057890 */ /* 0x000fe4000fffe0ff */
[----:B------:R-:W-:Y:S02]  /*0d30*/  UPLOP3.LUT UP0, UPT, UPT, UPT, UPT, 0x40, 0x4 ;  /* 0x000000000004789c */ /* 0x000fe40003f0e870 */
[----:B------:R-:W1:Y:S01]  /*0d40*/  LDC.64 R8, c[0x0][0x388] ;  /* 0x0000e200ff087b82 */ /* 0x000e620000000a00 */
[----:B------:R-:W-:Y:S01]  /*0d50*/  IMAD R21, R4, UR8, R21 ;  /* 0x0000000804157c24 */ /* 0x000fe2000f8e0215 */
[----:B0-----:R-:W-:-:S02]  /*0d60*/  ULEA UR7, UR7, UR6, 0x18 ;  /* 0x0000000607077291 */ /* 0x001fc4000f8ec0ff */
[----:B------:R-:W-:Y:S02]  /*0d70*/  UIADD3 UR6, UPT, UPT, UR4, UR11, URZ ;  /* 0x0000000b04067290 */ /* 0x000fe4000fffe0ff */
[----:B------:R-:W-:Y:S02]  /*0d80*/  ULEA UR15, UR4, UR7, 0x2 ;  /* 0x00000007040f7291 */ /* 0x000fe4000f8e10ff */
[----:B------:R-:W-:Y:S02]  /*0d90*/  ULEA UR7, UR6, UR7, 0x2 ;  /* 0x0000000706077291 */ /* 0x000fe4000f8e10ff */
[----:B------:R-:W-:Y:S01]  /*0da0*/  UIADD3 UR16, UPT, UPT, UR11, UR15, URZ ;  /* 0x0000000f0b107290 */ /* 0x000fe2000fffe0ff */
[----:B------:R-:W-:Y:S01]  /*0db0*/  IMAD.U32 R7, RZ, RZ, UR6 ;  /* 0x00000006ff077e24 */ /* 0x000fe2000f8e00ff */
[----:B------:R-:W-:Y:S01]  /*0dc0*/  MOV R24, UR15 ;  /* 0x0000000f00187c02 */ /* 0x000fe20008000f00 */
[----:B------:R-:W-:Y:S02]  /*0dd0*/  UIADD3 UR17, UPT, UPT, UR11, UR7, URZ ;  /* 0x000000070b117290 */ /* 0x000fe4000fffe0ff */
[----:B------:R-:W-:Y:S01]  /*0de0*/  IMAD.U32 R27, RZ, RZ, UR7 ;  /* 0x00000007ff1b7e24 */ /* 0x000fe2000f8e00ff */
[----:B------:R-:W0:Y:S01]  /*0df0*/  LDS R26, [UR15] ;  /* 0x0000000fff1a7984 */ /* 0x000e220008000800 */
[----:B------:R-:W-:-:S02]  /*0e00*/  UIADD3 UR15, UPT, UPT, UR11, UR16, URZ ;  /* 0x000000100b0f7290 */ /* 0x000fc4000fffe0ff */
[----:B------:R-:W-:Y:S01]  /*0e10*/  IMAD.U32 R5, RZ, RZ, UR16 ;  /* 0x00000010ff057e24 */ /* 0x000fe2000f8e00ff */
[----:B------:R-:W-:Y:S01]  /*0e20*/  UIADD3 UR4, UPT, UPT, UR11, UR6, URZ ;  /* 0x000000060b047290 */ /* 0x000fe2000fffe0ff */
[----:B------:R-:W-:Y:S01]  /*0e30*/  MOV R29, UR17 ;  /* 0x00000011001d7c02 */ /* 0x000fe20008000f00 */
[----:B------:R-:W3:Y:S01]  /*0e40*/  LDS R24, [R24+UR11] ;  /* 0x0000000b18187984 */ /* 0x000ee20008000800 */
[----:B-1----:R-:W-:Y:S01]  /*0e50*/  IMAD.WIDE R20, R21, 0x4, R8 ;  /* 0x0000000415147825 */ /* 0x002fe200078e0208 */
[----:B------:R-:W-:Y:S02]  /*0e60*/  MOV R23, UR15 ;  /* 0x0000000f00177c02 */ /* 0x000fe40008000f00 */
[----:B------:R-:W1:Y:S01]  /*0e70*/  LDS R5, [R5+UR11] ;  /* 0x0000000b05057984 */ /* 0x000e620008000800 */
[----:B------:R-:W-:Y:S01]  /*0e80*/  VIADD R22, R29, UR11 ;  /* 0x0000000b1d167c36 */ /* 0x000fe20008000000 */
[----:B------:R-:W-:Y:S01]  /*0e90*/  IADD3 R6, P0, PT, R20, UR11, RZ ;  /* 0x0000000b14067c10 */ /* 0x000fe2000ff1e0ff */
[----:B------:R-:W-:Y:S01]  /*0ea0*/  IMAD R7, R4, UR8, R7 ;  /* 0x0000000804077c24 */ /* 0x000fe2000f8e0207 */
[----:B------:R-:W4:Y:S02]  /*0eb0*/  LDS R23, [R23+UR11] ;  /* 0x0000000b17177984 */ /* 0x000f240008000800 */
[----:B------:R-:W-:Y:S01]  /*0ec0*/  IADD3 R10, P1, PT, R6, UR11, RZ ;  /* 0x0000000b060a7c10 */ /* 0x000fe2000ff3e0ff */
[----:B------:R-:W-:Y:S01]  /*0ed0*/  IMAD.WIDE R8, R7, 0x4, R8 ;  /* 0x0000000407087825 */ /* 0x000fe200078e0208 */
[----:B------:R-:W5:Y:S01]  /*0ee0*/  LDS R25, [UR7] ;  /* 0x00000007ff197984 */ /* 0x000f620008000800 */
[----:B------:R-:W-:-:S03]  /*0ef0*/  IADD3.X R7, PT, PT, RZ, R21, RZ, P0, !PT ;  /* 0x00000015ff077210 */ /* 0x000fc600007fe4ff */
[----:B------:R-:W2:Y:S01]  /*0f00*/  LDS R27, [R27+UR11] ;  /* 0x0000000b1b1b7984 */ /* 0x000ea20008000800 */
[----:B------:R-:W-:Y:S01]  /*0f10*/  IADD3 R12, P0, PT, R8, UR11, RZ ;  /* 0x0000000b080c7c10 */ /* 0x000fe2000ff1e0ff */
[----:B------:R-:W-:Y:S01]  /*0f20*/  IMAD.X R11, RZ, RZ, R7, P1 ;  /* 0x000000ffff0b7224 */ /* 0x000fe200008e0607 */
[----:B------:R-:W-:Y:S01]  /*0f30*/  IADD3 R14, P1, PT, R10, UR11, RZ ;  /* 0x0000000b0a0e7c10 */ /* 0x000fe2000ff3e0ff */
[----:B------:R-:W2:Y:S01]  /*0f40*/  LDS R29, [R29+UR11] ;  /* 0x0000000b1d1d7984 */ /* 0x000ea20008000800 */
[----:B------:R-:W-:Y:S02]  /*0f50*/  IADD3.X R13, PT, PT, RZ, R9, RZ, P0, !PT ;  /* 0x00000009ff0d7210 */ /* 0x000fe400007fe4ff */
[----:B------:R-:W-:Y:S01]  /*0f60*/  IADD3 R16, P0, PT, R12, UR11, RZ ;  /* 0x0000000b0c107c10 */ /* 0x000fe2000ff1e0ff */
[----:B------:R-:W2:Y:S01]  /*0f70*/  LDS R22, [R22+UR11] ;  /* 0x0000000b16167984 */ /* 0x000ea20008000800 */
[----:B------:R-:W-:Y:S02]  /*0f80*/  IMAD.X R15, RZ, RZ, R11, P1 ;  /* 0x000000ffff0f7224 */ /* 0x000fe400008e060b */
[----:B------:R-:W-:-:S02]  /*0f90*/  IADD3.X R17, PT, PT, RZ, R13, RZ, P0, !PT ;  /* 0x0000000dff117210 */ /* 0x000fc400007fe4ff */
[----:B------:R-:W-:-:S05]  /*0fa0*/  IADD3 R18, P0, PT, R16, UR11, RZ ;  /* 0x0000000b10127c10 */ /* 0x000fca000ff1e0ff */
[----:B------:R-:W-:Y:S01]  /*0fb0*/  IMAD.X R19, RZ, RZ, R17, P0 ;  /* 0x000000ffff137224 */ /* 0x000fe200000e0611 */
[----:B0-----:R0:W-:Y:S04]  /*0fc0*/  STG.E desc[UR12][R20.64], R26 ;  /* 0x0000001a14007986 */ /* 0x0011e8000c10190c */
[----:B---3--:R0:W-:Y:S04]  /*0fd0*/  STG.E desc[UR12][R6.64], R24 ;  /* 0x0000001806007986 */ /* 0x0081e8000c10190c */
[----:B-1----:R0:W-:Y:S04]  /*0fe0*/  STG.E desc[UR12][R10.64], R5 ;  /* 0x000000050a007986 */ /* 0x0021e8000c10190c */
[----:B----4-:R0:W-:Y:S04]  /*0ff0*/  STG.E desc[UR12][R14.64], R23 ;  /* 0x000000170e007986 */ /* 0x0101e8000c10190c */
[----:B-----5:R0:W-:Y:S04]  /*1000*/  STG.E desc[UR12][R8.64], R25 ;  /* 0x0000001908007986 */ /* 0x0201e8000c10190c */
[----:B--2---:R0:W-:Y:S04]  /*1010*/  STG.E desc[UR12][R12.64], R27 ;  /* 0x0000001b0c007986 */ /* 0x0041e8000c10190c */
[----:B------:R0:W-:Y:S04]  /*1020*/  STG.E desc[UR12][R16.64], R29 ;  /* 0x0000001d10007986 */ /* 0x0001e8000c10190c */
[----:B------:R0:W-:Y:S02]  /*1030*/  STG.E desc[UR12][R18.64], R22 ;  /* 0x0000001612007986 */ /* 0x0001e4000c10190c */
.L_x_23:
[----:B------:R-:W-:-:S09]  /*1040*/  UISETP.NE.OR UP0, UPT, UR5, UR9, UP0 ;  /* 0x000000090500728c */ /* 0x000fd20008705670 */
[----:B------:R-:W-:Y:S05]  /*1050*/  BRA.U !UP0, `(.L_x_19) ;  /* 0x0000000108807547 */ /* 0x000fea000b800000 */
.L_x_20:
[----:B------:R-:W1:Y:S01]  /*1060*/  S2UR UR7, SR_CgaCtaId ;  /* 0x00000000000779c3 */ /* 0x000e620000008800 */
[----:B------:R-:W-:Y:S01]  /*1070*/  UMOV UR6, 0x400 ;  /* 0x0000040000067882 */ /* 0x000fe20000000000 */
[----:B------:R-:W-:-:S06]  /*1080*/  USHF.L.U32 UR11, UR14, 0x2, URZ ;  /* 0x000000020e0b7899 */ /* 0x000fcc00080006ff */
[----:B0--3--:R-:W0:Y:S01]  /*1090*/  LDC.64 R6, c[0x0][0x388] ;  /* 0x0000e200ff067b82 */ /* 0x009e220000000a00 */
[----:B-1----:R-:W-:-:S12]  /*10a0*/  ULEA UR6, UR7, UR6, 0x18 ;  /* 0x0000000607067291 */ /* 0x002fd8000f8ec0ff */
.L_x_24:
[----:B------:R-:W-:Y:S01]  /*10b0*/  ULEA UR7, UR4, UR6, 0x2 ;  /* 0x0000000604077291 */ /* 0x000fe2000f8e10ff */
[----:B-1----:R-:W-:Y:S01]  /*10c0*/  MOV R17, UR11 ;  /* 0x0000000b00117c02 */ /* 0x002fe20008000f00 */
[----:B------:R-:W-:Y:S01]  /*10d0*/  IMAD.U32 R9, RZ, RZ, UR4 ;  /* 0x00000004ff097e24 */ /* 0x000fe2000f8e00ff */
[----:B------:R-:W-:Y:S02]  /*10e0*/  UIADD3 UR5, UPT, UPT, UR5, 0x4, URZ ;  /* 0x0000000405057890 */ /* 0x000fe4000fffe0ff */
[----:B------:R-:W-:Y:S01]  /*10f0*/  UIADD3 UR15, UPT, UPT, UR7, UR11, URZ ;  /* 0x0000000b070f7290 */ /* 0x000fe2000fffe0ff */
[----:B------:R-:W-:Y:S01]  /*1100*/  IMAD R9, R4, UR8, R9 ;  /* 0x0000000804097c24 */ /* 0x000fe2000f8e0209 */
[----:B------:R-:W-:Y:S02]  /*1110*/  UISETP.NE.AND UP0, UPT, UR5, UR9, UPT ;  /* 0x000000090500728c */ /* 0x000fe4000bf05270 */
[----:B------:R-:W-:Y:S01]  /*1120*/  UIADD3 UR16, UPT, UPT, UR11, UR15, URZ ;  /* 0x0000000f0b107290 */ /* 0x000fe2000fffe0ff */
[----:B------:R-:W1:Y:S01]  /*1130*/  LDS R5, [UR7] ;  /* 0x00000007ff057984 */ /* 0x000e620008000800 */
[----:B------:R-:W-:Y:S01]  /*1140*/  IMAD.U32 R19, RZ, RZ, UR15 ;  /* 0x0000000fff137e24 */ /* 0x000fe2000f8e00ff */
[----:B------:R-:W-:Y:S01]  /*1150*/  UIADD3 UR4, UPT, UPT, UR11, UR4, URZ ;  /* 0x000000040b047290 */ /* 0x000fe2000fffe0ff */
[----:B0-----:R-:W-:Y:S01]  /*1160*/  IMAD.WIDE R8, R9, 0x4, R6 ;  /* 0x0000000409087825 */ /* 0x001fe200078e0206 */
[----:B------:R-:W0:Y:S01]  /*1170*/  LDS R17, [R17+UR7] ;  /* 0x0000000711117984 */ /* 0x000e220008000800 */
[----:B------:R-:W-:-:S03]  /*1180*/  MOV R21, UR16 ;  /* 0x0000001000157c02 */ /* 0x000fc60008000f00 */
[----:B------:R-:W3:Y:S01]  /*1190*/  LDS R19, [R19+UR11] ;  /* 0x0000000b13137984 */ /* 0x000ee20008000800 */
[----:B------:R-:W-:-:S03]  /*11a0*/  IADD3 R10, P0, PT, R8, UR11, RZ ;  /* 0x0000000b080a7c10 */ /* 0x000fc6000ff1e0ff */
[----:B------:R-:W4:Y:S01]  /*11b0*/  LDS R21, [R21+UR11] ;  /* 0x0000000b15157984 */ /* 0x000f220008000800 */
[----:B------:R-:W-:Y:S02]  /*11c0*/  IADD3.X R11, PT, PT, RZ, R9, RZ, P0, !PT ;  /* 0x00000009ff0b7210 */ /* 0x000fe400007fe4ff */
[----:B------:R-:W-:-:S05]  /*11d0*/  IADD3 R12, P0, PT, R10, UR11, RZ ;  /* 0x0000000b0a0c7c10 */ /* 0x000fca000ff1e0ff */
[----:B------:R-:W-:Y:S01]  /*11e0*/  IMAD.X R13, RZ, RZ, R11, P0 ;  /* 0x000000ffff0d7224 */ /* 0x000fe200000e060b */
[----:B------:R-:W-:-:S04]  /*11f0*/  IADD3 R14, P0, PT, R12, UR11, RZ ;  /* 0x0000000b0c0e7c10 */ /* 0x000fc8000ff1e0ff */
[----:B------:R-:W-:Y:S01]  /*1200*/  IADD3.X R15, PT, PT, RZ, R13, RZ, P0, !PT ;  /* 0x0000000dff0f7210 */ /* 0x000fe200007fe4ff */
[----:B-1----:R1:W-:Y:S04]  /*1210*/  STG.E desc[UR12][R8.64], R5 ;  /* 0x0000000508007986 */ /* 0x0023e8000c10190c */
[----:B0-----:R1:W-:Y:S04]  /*1220*/  STG.E desc[UR12][R10.64], R17 ;  /* 0x000000110a007986 */ /* 0x0013e8000c10190c */
[----:B---3--:R1:W-:Y:S04]  /*1230*/  STG.E desc[UR12][R12.64], R19 ;  /* 0x000000130c007986 */ /* 0x0083e8000c10190c */
[----:B----4-:R1:W-:Y:S01]  /*1240*/  STG.E desc[UR12][R14.64], R21 ;  /* 0x000000150e007986 */ /* 0x0103e2000c10190c */
[----:B------:R-:W-:Y:S05]  /*1250*/  BRA.U UP0, `(.L_x_24) ;  /* 0xfffffffd00947547 */ /* 0x000fea000b83ffff */
.L_x_19:
[----:B------:R-:W-:-:S09]  /*1260*/  UISETP.NE.AND UP0, UPT, UR18, URZ, UPT ;  /* 0x000000ff1200728c */ /* 0x000fd2000bf05270 */
[----:B------:R-:W-:Y:S05]  /*1270*/  BRA.U !UP0, `(.L_x_18) ;  /* 0x0000000108787547 */ /* 0x000fea000b800000 */
[----:B------:R-:W4:Y:S01]  /*1280*/  S2UR UR6, SR_CgaCtaId ;  /* 0x00000000000679c3 */ /* 0x000f220000008800 */
[----:B------:R-:W-:Y:S01]  /*1290*/  UMOV UR5, 0x400 ;  /* 0x0000040000057882 */ /* 0x000fe20000000000 */
[----:B------:R-:W-:Y:S02]  /*12a0*/  UISETP.NE.AND UP0, UPT, UR18, 0x1, UPT ;  /* 0x000000011200788c */ /* 0x000fe4000bf05270 */
[----:B----4-:R-:W-:Y:S01]  /*12b0*/  ULEA UR5, UR6, UR5, 0x18 ;  /* 0x0000000506057291 */ /* 0x010fe2000f8ec0ff */
[----:B------:R-:W4:Y:S03]  /*12c0*/  LDCU.64 UR6, c[0x0][0x388] ;  /* 0x00007100ff0677ac */ /* 0x000f260008000a00 */
[----:B------:R-:W-:Y:S02]  /*12d0*/  ULEA UR9, UR4, UR5, 0x2 ;  /* 0x0000000504097291 */ /* 0x000fe4000f8e10ff */
[----:B------:R-:W-:-:S07]  /*12e0*/  UIMAD UR4, UR8, UR10, UR4 ;  /* 0x0000000a080472a4 */ /* 0x000fce000f8e0204 */
[----:B0--3--:R-:W0:Y:S01]  /*12f0*/  LDS R7, [UR9] ;  /* 0x00000009ff077984 */ /* 0x009e220008000800 */
[----:B----4-:R-:W-:-:S06]  /*1300*/  UIMAD.WIDE UR4, UR4, 0x4, UR6 ;  /* 0x00000004040478a5 */ /* 0x010fcc000f8e0206 */
[----:B------:R-:W-:Y:S01]  /*1310*/  IMAD.U32 R4, RZ, RZ, UR4 ;  /* 0x00000004ff047e24 */ /* 0x000fe2000f8e00ff */
[----:B-1----:R-:W-:-:S05]  /*1320*/  MOV R5, UR5 ;  /* 0x0000000500057c02 */ /* 0x002fca0008000f00 */
[----:B0-----:R4:W-:Y:S01]  /*1330*/  STG.E desc[UR12][R4.64], R7 ;  /* 0x0000000704007986 */ /* 0x0019e2000c10190c */
[----:B------:R-:W-:Y:S05]  /*1340*/  BRA.U !UP0, `(.L_x_18) ;  /* 0x0000000108447547 */ /* 0x000fea000b800000 */
[----:B------:R-:W-:Y:S02]  /*1350*/  UISETP.NE.AND UP0, UPT, UR18, 0x2, UPT ;  /* 0x000000021200788c */ /* 0x000fe4000bf05270 */
[----:B------:R-:W-:-:S04]  /*1360*/  USHF.L.U32 UR7, UR14, 0x2, URZ ;  /* 0x000000020e077899 */ /* 0x000fc800080006ff */
[----:B------:R-:W-:Y:S01]  /*1370*/  PLOP3.LUT P0, PT, PT, PT, UP0, 0x80, 0x8 ;  /* 0x000000000008781c */ /* 0x000fe20003f0f008 */
[----:B------:R-:W-:Y:S02]  /*1380*/  UIADD3 UR6, UPT, UPT, UR9, UR7, URZ ;  /* 0x0000000709067290 */ /* 0x000fe4000fffe0ff */
[----:B------:R-:W-:-:S05]  /*1390*/  IMAD.U32 R8, RZ, RZ, UR7 ;  /* 0x00000007ff087e24 */ /* 0x000fca000f8e00ff */
[----:B------:R-:W0:Y:S01]  /*13a0*/  LDS R9, [R8+UR9] ;  /* 0x0000000908097984 */ /* 0x000e220008000800 */
[----:B------:R-:W-:-:S04]  /*13b0*/  UIADD3 UR9, UP1, UPT, UR4, UR7, URZ ;  /* 0x0000000704097290 */ /* 0x000fc8000ff3e0ff */
[----:B------:R-:W1:Y:S01]  /*13c0*/  @P0 LDS R11, [R8+UR6] ;  /* 0x00000006080b0984 */ /* 0x000e620008000800 */
[----:B------:R-:W-:Y:S01]  /*13d0*/  UIADD3.X UR6, UPT, UPT, URZ, UR5, URZ, UP1, !UPT ;  /* 0x00000005ff067290 */ /* 0x000fe20008ffe4ff */
[----:B----4-:R-:W-:Y:S01]  /*13e0*/  MOV R4, UR9 ;  /* 0x0000000900047c02 */ /* 0x010fe20008000f00 */
[----:B------:R-:W-:-:S04]  /*13f0*/  @UP0 UIADD3 UR4, UP1, UPT, UR7, UR9, URZ ;  /* 0x0000000907040290 */ /* 0x000fc8000ff3e0ff */
[----:B------:R-:W-:Y:S02]  /*1400*/  @UP0 UIADD3.X UR5, UPT, UPT, URZ, UR6, URZ, UP1, !UPT ;  /* 0x00000006ff050290 */ /* 0x000fe40008ffe4ff */
[----:B------:R-:W-:Y:S01]  /*1410*/  IMAD.U32 R5, RZ, RZ, UR6 ;  /* 0x00000006ff057e24 */ /* 0x000fe2000f8e00ff */
[----:B------:R-:W-:-:S03]  /*1420*/  MOV R6, UR4 ;  /* 0x0000000400067c02 */ /* 0x000fc60008000f00 */
[----:B------:R-:W-:Y:S01]  /*1430*/  IMAD.U32 R7, RZ, RZ, UR5 ;  /* 0x00000005ff077e24 */ /* 0x000fe2000f8e00ff */
[----:B0-----:R0:W-:Y:S04]  /*1440*/  STG.E desc[UR12][R4.64], R9 ;  /* 0x0000000904007986 */ /* 0x0011e8000c10190c */
[----:B-1----:R0:W-:Y:S02]  /*1450*/  @P0 STG.E desc[UR12][R6.64], R11 ;  /* 0x0000000b06000986 */ /* 0x0021e4000c10190c */
.L_x_18:
[----:B------:R-:W5:Y:S01]  /*1460*/  LDCU UR4, c[0x0][0x3a0] ;  /* 0x00007400ff0477ac */ /* 0x000f620008000800 */
[----:B0-2-4-:R-:W-:-:S04]  /*1470*/  IADD3 R4, PT, PT, R2, UR8, RZ ;  /* 0x0000000802047c10 */ /* 0x015fc8000fffe0ff */
[C---:B------:R-:W-:Y:S02]  /*1480*/  R2UR UR8, R4.reuse ;  /* 0x00000000040872ca */ /* 0x040fe400000e0000 */
[----:B-----5:R-:W-:-:S13]  /*1490*/  ISETP.GE.AND P0, PT, R4, UR4, PT ;  /* 0x0000000404007c0c */ /* 0x020fda000bf06270 */
[----:B------:R-:W-:Y:S05]  /*14a0*/  @!P0 BRA `(.L_x_25) ;  /* 0xffffffe800fc8947 */ /* 0x000fea000383ffff */
[----:B------:R-:W-:Y:S05]  /*14b0*/  EXIT ;  /* 0x000000000000794d */ /* 0x000fea0003800000 */
.L_x_26:
        /* <DEDUP_REMOVED lines=12> */
.L_x_182:


//--------------------- .text._Z12getprifixsumPiS_ii --------------------------
	.section	.text._Z12getprifixsumPiS_ii,"ax",@progbits
	.align	128
        .global         _Z12getprifixsumPiS_ii
        .type           _Z12getprifixsumPiS_ii,@function
        .size           _Z12getprifixsumPiS_ii,(.L_x_183 - _Z12getprifixsumPiS_ii)
        .other          _Z12getprifixsumPiS_ii,@"STO_CUDA_ENTRY STV_DEFAULT"
_Z12getprifixsumPiS_ii:
.text._Z12getprifixsumPiS_ii:
[----:B------:R-:W-:Y:S08]  /*0000*/  LDC R1, c[0x0][0x37c] ;  /* 0x0000df00ff017b82 */ /* 0x000ff00000000800 */
[----:B------:R-:W0:Y:S08]  /*0010*/  S2UR UR4, SR_CTAID.X ;  /* 0x00000000000479c3 */ /* 0x000e300000002500 */
[----:B------:R-:W0:Y:S02]  /*0020*/  LDC R0, c[0x0][0x390] ;  /* 0x0000e400ff007b82 */ /* 0x000e240000000800 */
[----:B0-----:R-:W-:-:S13]  /*0030*/  ISETP.LE.AND P0, PT, R0, UR4, PT ;  /* 0x0000000400007c0c */ /* 0x001fda000bf03270 */
[----:B------:R-:W-:Y:S05]  /*0040*/  @P0 EXIT ;  /* 0x000000000000094d */ /* 0x000fea0003800000 */
[----:B------:R-:W0:Y:S01]  /*0050*/  LDC R6, c[0x0][0x360] ;  /* 0x0000d800ff067b82 */ /* 0x000e220000000800 */
[----:B------:R-:W1:Y:S01]  /*0060*/  S2R R0, SR_TID.X ;  /* 0x0000000000007919 */ /* 0x000e620000002100 */
[----:B------:R-:W-:Y:S01]  /*0070*/  IMAD.U32 R8, RZ, RZ, UR4 ;  /* 0x00000004ff087e24 */ /* 0x000fe2000f8e00ff */
[----:B------:R-:W2:Y:S05]  /*0080*/  LDCU.64 UR10, c[0x0][0x358] ;  /* 0x00006b00ff0a77ac */ /* 0x000eaa0008000a00 */
[----:B------:R-:W3:Y:S02]  /*0090*/  LDC R7, c[0x0][0x370] ;  /* 0x0000dc00ff077b82 */ /* 0x000ee40000000800 */
.L_x_35:
[----:B------:R-:W4:Y:S02]  /*00a0*/  LDC.64 R2, c[0x0][0x380] ;  /* 0x0000e000ff027b82 */ /* 0x000f240000000a00 */
[----:B----4-:R-:W-:-:S06]  /*00b0*/  IMAD.WIDE.U32 R2, R8, 0x4, R2 ;  /* 0x0000000408027825 */ /* 0x010fcc00078e0002 */
[----:B--2---:R-:W2:Y:S02]  /*00c0*/  LDG.E R2, desc[UR10][R2.64] ;  /* 0x0000000a02027981 */ /* 0x004ea4000c1e1900 */
[----:B--2---:R-:W-:-:S13]  /*00d0*/  ISETP.GE.AND P0, PT, R2, 0x1, PT ;  /* 0x000000010200780c */ /* 0x004fda0003f06270 */
[----:B-1----:R-:W-:Y:S05]  /*00e0*/  @!P0 BRA `(.L_x_27) ;  /* 0x0000000000d48947 */ /* 0x002fea0003800000 */
[----:B------:R-:W1:Y:S01]  /*00f0*/  LDCU UR4, c[0x0][0x394] ;  /* 0x00007280ff0477ac */ /* 0x000e620008000800 */
[----:B------:R-:W-:Y:S01]  /*0100*/  IMAD.SHL.U32 R9, R2, 0x4, RZ ;  /* 0x0000000402097824 */ /* 0x000fe200078e00ff */
[----:B------:R-:W-:Y:S01]  /*0110*/  UMOV UR6, 0x1 ;  /* 0x0000000100067882 */ /* 0x000fe20000000000 */
[----:B-1----:R-:W-:-:S07]  /*0120*/  IMAD R19, R8, UR4, R0 ;  /* 0x0000000408137c24 */ /* 0x002fce000f8e0200 */
.L_x_34:
[----:B------:R-:W-:Y:S01]  /*0130*/  VIADD R12, R0, UR6 ;  /* 0x00000006000c7c36 */ /* 0x000fe20008000000 */
[----:B------:R-:W-:Y:S04]  /*0140*/  BSSY.RECONVERGENT B0, `(.L_x_28) ;  /* 0x0000019000007945 */ /* 0x000fe80003800200 */
[----:B------:R-:W-:-:S13]  /*0150*/  ISETP.GE.AND P0, PT, R12, R9, PT ;  /* 0x000000090c00720c */ /* 0x000fda0003f06270 */
[----:B-1----:R-:W-:Y:S05]  /*0160*/  @P0 BRA `(.L_x_29) ;  /* 0x0000000000580947 */ /* 0x002fea0003800000 */
[----:B------:R-:W1:Y:S01]  /*0170*/  S2UR UR5, SR_CgaCtaId ;  /* 0x00000000000579c3 */ /* 0x000e620000008800 */
[----:B------:R-:W-:Y:S02]  /*0180*/  UIMAD.WIDE UR8, UR6, 0x4, URZ ;  /* 0x00000004060878a5 */ /* 0x000fe4000f8e02ff */
[----:B------:R-:W-:Y:S01]  /*0190*/  IADD3 R17, PT, PT, R19, UR6, RZ ;  /* 0x0000000613117c10 */ /* 0x000fe2000fffe0ff */
[----:B------:R-:W-:Y:S01]  /*01a0*/  UMOV UR4, 0x400 ;  /* 0x0000040000047882 */ /* 0x000fe20000000000 */
[----:B------:R-:W-:-:S03]  /*01b0*/  IMAD.MOV.U32 R16, RZ, RZ, R12 ;  /* 0x000000ffff107224 */ /* 0x000fc600078e000c */
[----:B------:R-:W2:Y:S08]  /*01c0*/  LDC.64 R4, c[0x0][0x388] ;  /* 0x0000e200ff047b82 */ /* 0x000eb00000000a00 */
[----:B------:R-:W4:Y:S01]  /*01d0*/  LDC.64 R2, c[0x0][0x388] ;  /* 0x0000e200ff027b82 */ /* 0x000f220000000a00 */
[----:B-1----:R-:W-:-:S06]  /*01e0*/  ULEA UR4, UR5, UR4, 0x18 ;  /* 0x0000000405047291 */ /* 0x002fcc000f8ec0ff */
[----:B------:R-:W-:Y:S02]  /*01f0*/  LEA R13, R12, UR4, 0x2 ;  /* 0x000000040c0d7c11 */ /* 0x000fe4000f8e10ff */
[----:B--2---:R-:W-:-:S04]  /*0200*/  IADD3 R4, P0, PT, R4, -UR8, RZ ;  /* 0x8000000804047c10 */ /* 0x004fc8000ff1e0ff */
[----:B------:R-:W-:-:S09]  /*0210*/  IADD3.X R5, PT, PT, R5, ~UR9, RZ, P0, !PT ;  /* 0x8000000905057c10 */ /* 0x000fd200087fe4ff */
.L_x_30:
[----:B----4-:R-:W-:-:S04]  /*0220*/  IMAD.WIDE R14, R17, 0x4, R2 ;  /* 0x00000004110e7825 */ /* 0x010fc800078e0202 */
[----:B------:R-:W-:Y:S02]  /*0230*/  IMAD.WIDE R10, R17, 0x4, R4 ;  /* 0x00000004110a7825 */ /* 0x000fe400078e0204 */
[----:B------:R-:W2:Y:S04]  /*0240*/  LDG.E R14, desc[UR10][R14.64] ;  /* 0x0000000a0e0e7981 */ /* 0x000ea8000c1e1900 */
[----:B------:R-:W2:Y:S01]  /*0250*/  LDG.E R11, desc[UR10][R10.64] ;  /* 0x0000000a0a0b7981 */ /* 0x000ea2000c1e1900 */
[C---:B0-----:R-:W-:Y:S01]  /*0260*/  IADD3 R16, PT, PT, R6.reuse, R16, RZ ;  /* 0x0000001006107210 */ /* 0x041fe20007ffe0ff */
[----:B------:R-:W-:-:S03]  /*0270*/  IMAD.IADD R17, R6, 0x1, R17 ;  /* 0x0000000106117824 */ /* 0x000fc600078e0211 */
[----:B------:R-:W-:Y:S01]  /*0280*/  ISETP.GE.AND P0, PT, R16, R9, PT ;  /* 0x000000091000720c */ /* 0x000fe20003f06270 */
[----:B--2---:R-:W-:-:S05]  /*0290*/  IMAD.IADD R18, R14, 0x1, R11 ;  /* 0x000000010e127824 */ /* 0x004fca00078e020b */
[----:B------:R0:W-:Y:S02]  /*02a0*/  STS [R13], R18 ;  /* 0x000000120d007388 */ /* 0x0001e40000000800 */
[----:B0-----:R-:W-:-:S05]  /*02b0*/  IMAD R13, R6, 0x4, R13 ;  /* 0x00000004060d7824 */ /* 0x001fca00078e020d */
[----:B------:R-:W-:Y:S05]  /*02c0*/  @!P0 BRA `(.L_x_30) ;  /* 0xfffffffc00d48947 */ /* 0x000fea000383ffff */
.L_x_29:
[----:B------:R-:W-:Y:S05]  /*02d0*/  BSYNC.RECONVERGENT B0 ;  /* 0x0000000000007941 */ /* 0x000fea0003800200 */
.L_x_28:
[----:B------:R-:W-:Y:S01]  /*02e0*/  BAR.SYNC.DEFER_BLOCKING 0x0 ;  /* 0x0000000000007b1d */ /* 0x000fe20000010000 */
[----:B------:R-:W-:-:S05]  /*02f0*/  ISETP.GE.AND P0, PT, R12, R9, PT ;  /* 0x000000090c00720c */ /* 0x000fca0003f06270 */
[----:B------:R-:W-:Y:S08]  /*0300*/  BSSY.RECONVERGENT B0, `(.L_x_31) ;  /* 0x000000f000007945 */ /* 0x000ff00003800200 */
[----:B------:R-:W-:Y:S05]  /*0310*/  @P0 BRA `(.L_x_32) ;  /* 0x0000000000340947 */ /* 0x000fea0003800000 */
[----:B------:R-:W1:Y:S01]  /*0320*/  S2R R5, SR_CgaCtaId ;  /* 0x0000000000057919 */ /* 0x000e620000008800 */
[----:B------:R-:W2:Y:S01]  /*0330*/  LDC R15, c[0x0][0x394] ;  /* 0x0000e500ff0f7b82 */ /* 0x000ea20000000800 */
[----:B------:R-:W-:-:S07]  /*0340*/  MOV R4, 0x400 ;  /* 0x0000040000047802 */ /* 0x000fce0000000f00 */
[----:B------:R-:W4:Y:S01]  /*0350*/  LDC.64 R2, c[0x0][0x388] ;  /* 0x0000e200ff027b82 */ /* 0x000f220000000a00 */
[----:B-1----:R-:W-:-:S07]  /*0360*/  LEA R13, R5, R4, 0x18 ;  /* 0x00000004050d7211 */ /* 0x002fce00078ec0ff */
.L_x_33:
[----:B------:R-:W-:Y:S01]  /*0370*/  LEA R10, R12, R13, 0x2 ;  /* 0x0000000d0c0a7211 */ /* 0x000fe200078e10ff */
[--C-:B-12---:R-:W-:Y:S02]  /*0380*/  IMAD R5, R8, R15, R12.reuse ;  /* 0x0000000f08057224 */ /* 0x106fe400078e020c */
[----:B0-----:R-:W-:Y:S02]  /*0390*/  IMAD.IADD R12, R6, 0x1, R12 ;  /* 0x00000001060c7824 */ /* 0x001fe400078e020c */
[----:B------:R-:W0:Y:S01]  /*03a0*/  LDS R11, [R10] ;  /* 0x000000000a0b7984 */ /* 0x000e220000000800 */
[----:B----4-:R-:W-:Y:S02]  /*03b0*/  IMAD.WIDE R4, R5, 0x4, R2 ;  /* 0x0000000405047825 */ /* 0x010fe400078e0202 */
[----:B------:R-:W-:-:S03]  /*03c0*/  ISETP.GE.AND P0, PT, R12, R9, PT ;  /* 0x000000090c00720c */ /* 0x000fc60003f06270 */
[----:B0-----:R1:W-:Y:S10]  /*03d0*/  STG.E desc[UR10][R4.64], R11 ;  /* 0x0000000b04007986 */ /* 0x0013f4000c10190a */
[----:B------:R-:W-:Y:S05]  /*03e0*/  @!P0 BRA `(.L_x_33) ;  /* 0xfffffffc00e08947 */ /* 0x000fea000383ffff */
.L_x_32:
[----:B------:R-:W-:Y:S05]  /*03f0*/  BSYNC.RECONVERGENT B0 ;  /* 0x0000000000007941 */ /* 0x000fea0003800200 */
.L_x_31:
[----:B------:R-:W-:Y:S01]  /*0400*/  USHF.L.U32 UR6, UR6, 0x1, URZ ;  /* 0x0000000106067899 */ /* 0x000fe200080006ff */
[----:B------:R-:W-:Y:S05]  /*0410*/  BAR.SYNC.DEFER_BLOCKING 0x0 ;  /* 0x0000000000007b1d */ /* 0x000fea0000010000 */
[----:B------:R-:W-:-:S13]  /*0420*/  ISETP.LE.AND P0, PT, R9, UR6, PT ;  /* 0x0000000609007c0c */ /* 0x000fda000bf03270 */
[----:B------:R-:W-:Y:S05]  /*0430*/  @!P0 BRA `(.L_x_34) ;  /* 0xfffffffc003c8947 */ /* 0x000fea000383ffff */
.L_x_27:
[----:B------:R-:W2:Y:S01]  /*0440*/  LDCU UR4, c[0x0][0x390] ;  /* 0x00007200ff0477ac */ /* 0x000ea20008000800 */
[----:B---3--:R-:W-:-:S04]  /*0450*/  IADD3 R8, PT, PT, R7, R8, RZ ;  /* 0x0000000807087210 */ /* 0x008fc80007ffe0ff */
[----:B--2---:R-:W-:-:S13]  /*0460*/  ISETP.GE.AND P0, PT, R8, UR4, PT ;  /* 0x0000000408007c0c */ /* 0x004fda000bf06270 */
[----:B------:R-:W-:Y:S05]  /*0470*/  @!P0 BRA `(.L_x_35) ;  /* 0xfffffffc00088947 */ /* 0x000fea000383ffff */
[----:B------:R-:W-:Y:S05]  /*0480*/  EXIT ;  /* 0x000000000000794d */ /* 0x000fea0003800000 */
.L_x_36:
        /* <DEDUP_REMOVED lines=15> */
.L_x_183:


//--------------------- .text._Z5queryPiP3MBRS_S_S1_S_ii --------------------------
	.section	.text._Z5queryPiP3MBRS_S_S1_S_ii,"ax",@progbits
	.align	128
        .global         _Z5queryPiP3MBRS_S_S1_S_ii
        .type           _Z5queryPiP3MBRS_S_S1_S_ii,@function
        .size           _Z5queryPiP3MBRS_S_S1_S_ii,(.L_x_184 - _Z5queryPiP3MBRS_S_S1_S_ii)
        .other          _Z5queryPiP3MBRS_S_S1_S_ii,@"STO_CUDA_ENTRY STV_DEFAULT"
_Z5queryPiP3MBRS_S_S1_S_ii:
.text._Z5queryPiP3MBRS_S_S1_S_ii:
[----:B------:R-:W-:Y:S08]  /*0000*/  LDC R1, c[0x0][0x37c] ;  /* 0x0000df00ff017b82 */ /* 0x000ff00000000800 */
[----:B------:R-:W0:Y:S08]  /*0010*/  S2UR UR6, SR_CTAID.X ;  /* 0x00000000000679c3 */ /* 0x000e300000002500 */
[----:B------:R-:W0:Y:S02]  /*0020*/  LDC R0, c[0x0][0x3b0] ;  /* 0x0000ec00ff007b82 */ /* 0x000e240000000800 */
[----:B0-----:R-:W-:-:S13]  /*0030*/  ISETP.LE.AND P0, PT, R0, UR6, PT ;  /* 0x0000000600007c0c */ /* 0x001fda000bf03270 */
[----:B------:R-:W-:Y:S05]  /*0040*/  @P0 EXIT ;  /* 0x000000000000094d */ /* 0x000fea0003800000 */
[----:B------:R-:W0:Y:S01]  /*0050*/  S2R R0, SR_TID.X ;  /* 0x0000000000007919 */ /* 0x000e220000002100 */
[----:B------:R-:W1:Y:S01]  /*0060*/  LDC R2, c[0x0][0x360] ;  /* 0x0000d800ff027b82 */ /* 0x000e620000000800 */
[----:B------:R-:W-:Y:S01]  /*0070*/  IMAD.U32 R3, RZ, RZ, UR6 ;  /* 0x00000006ff037e24 */ /* 0x000fe2000f8e00ff */
[----:B------:R-:W2:Y:S06]  /*0080*/  LDCU.64 UR4, c[0x0][0x358] ;  /* 0x00006b00ff0477ac */ /* 0x000eac0008000a00 */
.L_x_60:
[----:B------:R-:W3:Y:S02]  /*0090*/  LDC.64 R4, c[0x0][0x398] ;  /* 0x0000e600ff047b82 */ /* 0x000ee40000000a00 */
[----:B---3--:R-:W-:-:S06]  /*00a0*/  IMAD.WIDE.U32 R4, R3, 0x4, R4 ;  /* 0x0000000403047825 */ /* 0x008fcc00078e0004 */
[----:B--2---:R-:W0:Y:S01]  /*00b0*/  LDG.E R4, desc[UR4][R4.64] ;  /* 0x0000000404047981 */ /* 0x004e22000c1e1900 */
[----:B------:R-:W-:Y:S01]  /*00c0*/  BSSY.RECONVERGENT B0, `(.L_x_37) ;  /* 0x0000252000007945 */ /* 0x000fe20003800200 */
[----:B0-----:R-:W-:-:S13]  /*00d0*/  ISETP.GE.AND P0, PT, R0, R4, PT ;  /* 0x000000040000720c */ /* 0x001fda0003f06270 */
[----:B-----5:R-:W-:Y:S05]  /*00e0*/  @P0 BRA `(.L_x_38) ;  /* 0x00000024003c0947 */ /* 0x020fea0003800000 */
[----:B------:R-:W0:Y:S01]  /*00f0*/  LDC.64 R16, c[0x0][0x3a0] ;  /* 0x0000e800ff107b82 */ /* 0x000e220000000a00 */
[----:B------:R-:W2:Y:S01]  /*0100*/  LDCU UR6, c[0x0][0x3b4] ;  /* 0x00007680ff0677ac */ /* 0x000ea20008000800 */
[----:B0-----:R-:W-:-:S05]  /*0110*/  IMAD.WIDE.U32 R16, R3, 0x30, R16 ;  /* 0x0000003003107825 */ /* 0x001fca00078e0010 */
[----:B------:R0:W5:Y:S04]  /*0120*/  LDG.E.64 R14, desc[UR4][R16.64] ;  /* 0x00000004100e7981 */ /* 0x000168000c1e1b00 */
[----:B------:R0:W5:Y:S04]  /*0130*/  LDG.E.64 R12, desc[UR4][R16.64+0x8] ;  /* 0x00000804100c7981 */ /* 0x000168000c1e1b00 */
[----:B------:R0:W5:Y:S04]  /*0140*/  LDG.E.64 R10, desc[UR4][R16.64+0x10] ;  /* 0x00001004100a7981 */ /* 0x000168000c1e1b00 */
[----:B------:R0:W5:Y:S01]  /*0150*/  LDG.E.64 R8, desc[UR4][R16.64+0x18] ;  /* 0x0000180410087981 */ /* 0x000162000c1e1b00 */
[----:B--2---:R-:W-:-:S02]  /*0160*/  IMAD R7, R3, UR6, RZ ;  /* 0x0000000603077c24 */ /* 0x004fc4000f8e02ff */
[--C-:B------:R-:W-:Y:S02]  /*0170*/  IMAD.MOV.U32 R5, RZ, RZ, R0.reuse ;  /* 0x000000ffff057224 */ /* 0x100fe400078e0000 */
[----:B------:R-:W-:Y:S02]  /*0180*/  IMAD R6, R0, 0xa, R7 ;  /* 0x0000000a00067824 */ /* 0x000fe400078e0207 */
[----:B------:R-:W-:-:S07]  /*0190*/  IMAD.IADD R7, R7, 0x1, R0 ;  /* 0x0000000107077824 */ /* 0x000fce00078e0200 */
.L_x_59:
[----:B0-----:R-:W0:Y:S02]  /*01a0*/  LDC.64 R16, c[0x0][0x390] ;  /* 0x0000e400ff107b82 */ /* 0x001e240000000a00 */
[----:B0-----:R-:W-:-:S05]  /*01b0*/  IMAD.WIDE R16, R7, 0x4, R16 ;  /* 0x0000000407107825 */ /* 0x001fca00078e0210 */
[----:B--2---:R-:W2:Y:S01]  /*01c0*/  LDG.E R27, desc[UR4][R16.64] ;  /* 0x00000004101b7981 */ /* 0x004ea2000c1e1900 */
[----:B------:R-:W-:Y:S01]  /*01d0*/  BSSY.RECONVERGENT B1, `(.L_x_39) ;  /* 0x0000036000017945 */ /* 0x000fe20003800200 */
[----:B------:R-:W-:Y:S01]  /*01e0*/  IMAD.MOV.U32 R26, RZ, RZ, RZ ;  /* 0x000000ffff1a7224 */ /* 0x000fe200078e00ff */
[----:B--2---:R-:W-:-:S13]  /*01f0*/  ISETP.NE.AND P0, PT, R27, RZ, PT ;  /* 0x000000ff1b00720c */ /* 0x004fda0003f05270 */
[----:B------:R-:W-:Y:S05]  /*0200*/  @!P0 BRA `(.L_x_40) ;  /* 0x0000000000c88947 */ /* 0x000fea0003800000 */
[----:B------:R-:W0:Y:S02]  /*0210*/  LDC.64 R18, c[0x0][0x388] ;  /* 0x0000e200ff127b82 */ /* 0x000e240000000a00 */
[----:B0-----:R-:W-:-:S05]  /*0220*/  IMAD.WIDE R18, R27, 0x30, R18 ;  /* 0x000000301b127825 */ /* 0x001fca00078e0212 */
[----:B------:R-:W2:Y:S04]  /*0230*/  LDG.E.64 R24, desc[UR4][R18.64] ;  /* 0x0000000412187981 */ /* 0x000ea8000c1e1b00 */
[----:B------:R-:W3:Y:S01]  /*0240*/  LDG.E.64 R22, desc[UR4][R18.64+0x8] ;  /* 0x0000080412167981 */ /* 0x000ee2000c1e1b00 */
[-C--:B--2--5:R-:W-:Y:S02]  /*0250*/  IADD3 R29, P2, P3, R12, -R14.reuse, -R24 ;  /* 0x8000000e0c1d7210 */ /* 0x0a4fe40007b5e818 */
[----:B------:R-:W-:Y:S02]  /*0260*/  ISETP.LT.U32.AND P1, PT, R24, R14, PT ;  /* 0x0000000e1800720c */ /* 0x000fe40003f21070 */
[----:B---3--:R-:W-:Y:S02]  /*0270*/  ISETP.GT.U32.AND P0, PT, R22, R12, PT ;  /* 0x0000000c1600720c */ /* 0x008fe40003f04070 */
[----:B------:R-:W-:-:S02]  /*0280*/  IADD3.X R21, PT, PT, R13, ~R15, ~R25, P2, P3 ;  /* 0x8000000f0d157210 */ /* 0x000fc400017e6c19 */
[----:B------:R-:W-:Y:S02]  /*0290*/  IADD3 R20, P2, PT, R22, R29, RZ ;  /* 0x0000001d16147210 */ /* 0x000fe40007f5e0ff */
[----:B------:R-:W-:Y:S02]  /*02a0*/  ISETP.LT.AND.EX P1, PT, R25, R15, PT, P1 ;  /* 0x0000000f1900720c */ /* 0x000fe40003f21310 */
[CC--:B------:R-:W-:Y:S01]  /*02b0*/  ISETP.GT.AND.EX P0, PT, R23.reuse, R13.reuse, PT, P0 ;  /* 0x0000000d1700720c */ /* 0x0c0fe20003f04300 */
[C---:B------:R-:W-:Y:S01]  /*02c0*/  IMAD.X R21, R23.reuse, 0x1, R21, P2 ;  /* 0x0000000117157824 */ /* 0x040fe200010e0615 */
[----:B------:R-:W-:Y:S02]  /*02d0*/  SEL R24, R24, R14, P1 ;  /* 0x0000000e18187207 */ /* 0x000fe40000800000 */
[----:B------:R-:W-:Y:S02]  /*02e0*/  SEL R22, R22, R12, P0 ;  /* 0x0000000c16167207 */ /* 0x000fe40000000000 */
[----:B------:R-:W-:Y:S01]  /*02f0*/  SEL R23, R23, R13, P0 ;  /* 0x0000000d17177207 */ /* 0x000fe20000000000 */
[----:B------:R-:W0:Y:S01]  /*0300*/  I2F.F64.U64 R20, R20 ;  /* 0x0000001400147312 */ /* 0x000e220000301800 */
[----:B------:R-:W-:-:S02]  /*0310*/  SEL R25, R25, R15, P1 ;  /* 0x0000000f19197207 */ /* 0x000fc40000800000 */
[----:B------:R-:W-:-:S05]  /*0320*/  IADD3 R22, P0, PT, -R24, R22, RZ ;  /* 0x0000001618167210 */ /* 0x000fca0007f1e1ff */
[----:B------:R-:W-:-:S04]  /*0330*/  IMAD.X R23, R23, 0x1, ~R25, P0 ;  /* 0x0000000117177824 */ /* 0x000fc800000e0e19 */
[----:B------:R2:W3:Y:S02]  /*0340*/  I2F.F64.S64 R24, R22 ;  /* 0x0000001600187312 */ /* 0x0004e40000301c00 */
[----:B--2---:R-:W-:Y:S02]  /*0350*/  IMAD.MOV.U32 R22, RZ, RZ, -0x1dcf73c6 ;  /* 0xe2308c3aff167424 */ /* 0x004fe400078e00ff */
[----:B------:R-:W-:-:S06]  /*0360*/  IMAD.MOV.U32 R23, RZ, RZ, 0x3e45798e ;  /* 0x3e45798eff177424 */ /* 0x000fcc00078e00ff */
[----:B0-----:R-:W-:-:S08]  /*0370*/  DADD R20, R20, R22 ;  /* 0x0000000014147229 */ /* 0x001fd00000000016 */
[----:B---3--:R-:W-:-:S14]  /*0380*/  DSETP.GEU.AND P0, PT, R20, R24, PT ;  /* 0x000000181400722a */ /* 0x008fdc0003f0e000 */
[----:B------:R-:W-:Y:S05]  /*0390*/  @!P0 BRA `(.L_x_40) ;  /* 0x0000000000648947 */ /* 0x000fea0003800000 */
[----:B------:R-:W2:Y:S04]  /*03a0*/  LDG.E.64 R24, desc[UR4][R18.64+0x10] ;  /* 0x0000100412187981 */ /* 0x000ea8000c1e1b00 */
[----:B------:R-:W3:Y:S01]  /*03b0*/  LDG.E.64 R20, desc[UR4][R18.64+0x18] ;  /* 0x0000180412147981 */ /* 0x000ee2000c1e1b00 */
[----:B--2---:R-:W-:Y:S02]  /*03c0*/  IADD3 R29, P2, PT, R10, R24, RZ ;  /* 0x000000180a1d7210 */ /* 0x004fe40007f5e0ff */
[----:B------:R-:W-:Y:S02]  /*03d0*/  ISETP.LT.U32.AND P1, PT, R24, R10, PT ;  /* 0x0000000a1800720c */ /* 0x000fe40003f21070 */
[-C--:B---3--:R-:W-:Y:S02]  /*03e0*/  ISETP.GT.U32.AND P0, PT, R20, R8.reuse, PT ;  /* 0x000000081400720c */ /* 0x088fe40003f04070 */
[----:B------:R-:W-:Y:S01]  /*03f0*/  IADD3 R18, P3, P4, -R29, R8, R20 ;  /* 0x000000081d127210 */ /* 0x000fe20007c7e114 */
[----:B------:R-:W-:Y:S01]  /*0400*/  IMAD.X R29, R11, 0x1, R25, P2 ;  /* 0x000000010b1d7824 */ /* 0x000fe200010e0619 */
[----:B------:R-:W-:-:S02]  /*0410*/  ISETP.GT.AND.EX P0, PT, R21, R9, PT, P0 ;  /* 0x000000091500720c */ /* 0x000fc40003f04300 */
[----:B------:R-:W-:Y:S02]  /*0420*/  ISETP.LT.AND.EX P1, PT, R25, R11, PT, P1 ;  /* 0x0000000b1900720c */ /* 0x000fe40003f21310 */
[----:B------:R-:W-:Y:S02]  /*0430*/  SEL R20, R20, R8, P0 ;  /* 0x0000000814147207 */ /* 0x000fe40000000000 */
[----:B------:R-:W-:Y:S02]  /*0440*/  SEL R24, R24, R10, P1 ;  /* 0x0000000a18187207 */ /* 0x000fe40000800000 */
[-C--:B------:R-:W-:Y:S02]  /*0450*/  IADD3.X R19, PT, PT, ~R29, R9.reuse, R21, P3, P4 ;  /* 0x000000091d137210 */ /* 0x080fe40001fe8515 */
[----:B------:R-:W-:Y:S02]  /*0460*/  SEL R21, R21, R9, P0 ;  /* 0x0000000915157207 */ /* 0x000fe40000000000 */
[----:B------:R-:W-:-:S02]  /*0470*/  SEL R25, R25, R11, P1 ;  /* 0x0000000b19197207 */ /* 0x000fc40000800000 */
[----:B------:R-:W-:Y:S01]  /*0480*/  IADD3 R20, P0, PT, -R24, R20, RZ ;  /* 0x0000001418147210 */ /* 0x000fe20007f1e1ff */
[----:B------:R-:W0:Y:S04]  /*0490*/  I2F.F64.U64 R18, R18 ;  /* 0x0000001200127312 */ /* 0x000e280000301800 */
[----:B------:R-:W-:-:S06]  /*04a0*/  IMAD.X R21, R21, 0x1, ~R25, P0 ;  /* 0x0000000115157824 */ /* 0x000fcc00000e0e19 */
[----:B------:R-:W2:Y:S01]  /*04b0*/  I2F.F64.S64 R20, R20 ;  /* 0x0000001400147312 */ /* 0x000ea20000301c00 */
[----:B0-----:R-:W-:-:S08]  /*04c0*/  DADD R18, R18, R22 ;  /* 0x0000000012127229 */ /* 0x001fd00000000016 */
[----:B--2---:R-:W-:-:S14]  /*04d0*/  DSETP.GEU.AND P1, PT, R18, R20, PT ;  /* 0x000000141200722a */ /* 0x004fdc0003f2e000 */
[----:B------:R-:W0:Y:S02]  /*04e0*/  @P1 LDC.64 R18, c[0x0][0x380] ;  /* 0x0000e000ff121b82 */ /* 0x000e240000000a00 */
[----:B0-----:R-:W-:-:S06]  /*04f0*/  @P1 IMAD.WIDE R22, R27, 0x4, R18 ;  /* 0x000000041b161825 */ /* 0x001fcc00078e0212 */
[----:B------:R-:W2:Y:S02]  /*0500*/  @P1 LDG.E R22, desc[UR4][R22.64] ;  /* 0x0000000416161981 */ /* 0x000ea4000c1e1900 */
[----:B--2---:R-:W-:-:S04]  /*0510*/  @P1 ISETP.GT.AND P0, PT, R22, RZ, PT ;  /* 0x000000ff1600120c */ /* 0x004fc80003f04270 */
[----:B------:R-:W-:-:S09]  /*0520*/  @P1 SEL R26, RZ, 0x1, !P0 ;  /* 0x00000001ff1a1807 */ /* 0x000fd20004000000 */
.L_x_40:
[----:B------:R-:W-:Y:S05]  /*0530*/  BSYNC.RECONVERGENT B1 ;  /* 0x0000000000017941 */ /* 0x000fea0003800200 */
.L_x_39:
[----:B------:R-:W0:Y:S02]  /*0540*/  LDC.64 R18, c[0x0][0x3a8] ;  /* 0x0000ea00ff127b82 */ /* 0x000e240000000a00 */
[----:B0-----:R-:W-:-:S05]  /*0550*/  IMAD.WIDE R18, R6, 0x4, R18 ;  /* 0x0000000406127825 */ /* 0x001fca00078e0212 */
[----:B------:R0:W-:Y:S04]  /*0560*/  STG.E desc[UR4][R18.64], R26 ;  /* 0x0000001a12007986 */ /* 0x0001e8000c101904 */
[----:B------:R-:W2:Y:S01]  /*0570*/  LDG.E R25, desc[UR4][R16.64] ;  /* 0x0000000410197981 */ /* 0x000ea2000c1e1900 */
[----:B------:R-:W-:Y:S01]  /*0580*/  BSSY.RECONVERGENT B1, `(.L_x_41) ;  /* 0x0000036000017945 */ /* 0x000fe20003800200 */
[----:B------:R-:W-:Y:S01]  /*0590*/  IMAD.MOV.U32 R24, RZ, RZ, RZ ;  /* 0x000000ffff187224 */ /* 0x000fe200078e00ff */
[----:B--2---:R-:W-:-:S13]  /*05a0*/  ISETP.NE.AND P0, PT, R25, -0x1, PT ;  /* 0xffffffff1900780c */ /* 0x004fda0003f05270 */
[----:B0-----:R-:W-:Y:S05]  /*05b0*/  @!P0 BRA `(.L_x_42) ;  /* 0x0000000000c88947 */ /* 0x001fea0003800000 */
[----:B------:R-:W0:Y:S02]  /*05c0*/  LDC.64 R28, c[0x0][0x388] ;  /* 0x0000e200ff1c7b82 */ /* 0x000e240000000a00 */
[----:B0-----:R-:W-:-:S05]  /*05d0*/  IMAD.WIDE R28, R25, 0x30, R28 ;  /* 0x00000030191c7825 */ /* 0x001fca00078e021c */
[----:B------:R-:W2:Y:S04]  /*05e0*/  LDG.E.64 R30, desc[UR4][R28.64+0x30] ;  /* 0x000030041c1e7981 */ /* 0x000ea8000c1e1b00 */
[----:B------:R-:W3:Y:S01]  /*05f0*/  LDG.E.64 R26, desc[UR4][R28.64+0x38] ;  /* 0x000038041c1a7981 */ /* 0x000ee2000c1e1b00 */
[-C--:B--2--5:R-:W-:Y:S02]  /*0600*/  ISETP.LT.U32.AND P1, PT, R30, R14.reuse, PT ;  /* 0x0000000e1e00720c */ /* 0x0a4fe40003f21070 */
[----:B------:R-:W-:Y:S02]  /*0610*/  IADD3 R23, P2, P3, R12, -R14, -R30 ;  /* 0x8000000e0c177210 */ /* 0x000fe40007b5e81e */
[----:B---3--:R-:W-:Y:S02]  /*0620*/  ISETP.GT.U32.AND P0, PT, R26, R12, PT ;  /* 0x0000000c1a00720c */ /* 0x008fe40003f04070 */
[----:B------:R-:W-:-:S02]  /*0630*/  ISETP.LT.AND.EX P1, PT, R31, R15, PT, P1 ;  /* 0x0000000f1f00720c */ /* 0x000fc40003f21310 */
[----:B------:R-:W-:Y:S02]  /*0640*/  IADD3.X R21, PT, PT, R13, ~R15, ~R31, P2, P3 ;  /* 0x8000000f0d157210 */ /* 0x000fe400017e6c1f */
[C---:B------:R-:W-:Y:S02]  /*0650*/  ISETP.GT.AND.EX P0, PT, R27.reuse, R13, PT, P0 ;  /* 0x0000000d1b00720c */ /* 0x040fe40003f04300 */
[----:B------:R-:W-:Y:S02]  /*0660*/  IADD3 R20, P2, PT, R26, R23, RZ ;  /* 0x000000171a147210 */ /* 0x000fe40007f5e0ff */
[----:B------:R-:W-:Y:S02]  /*0670*/  SEL R22, R30, R14, P1 ;  /* 0x0000000e1e167207 */ /* 0x000fe40000800000 */
[----:B------:R-:W-:Y:S01]  /*0680*/  SEL R23, R26, R12, P0 ;  /* 0x0000000c1a177207 */ /* 0x000fe20000000000 */
[C---:B------:R-:W-:Y:S01]  /*0690*/  IMAD.X R21, R27.reuse, 0x1, R21, P2 ;  /* 0x000000011b157824 */ /* 0x040fe200010e0615 */
[----:B------:R-:W-:-:S02]  /*06a0*/  SEL R27, R27, R13, P0 ;  /* 0x0000000d1b1b7207 */ /* 0x000fc40000000000 */
[----:B------:R-:W-:Y:S02]  /*06b0*/  SEL R26, R31, R15, P1 ;  /* 0x0000000f1f1a7207 */ /* 0x000fe40000800000 */
[----:B------:R-:W-:Y:S01]  /*06c0*/  IADD3 R22, P0, PT, -R22, R23, RZ ;  /* 0x0000001716167210 */ /* 0x000fe20007f1e1ff */
[----:B------:R0:W2:Y:S04]  /*06d0*/  I2F.F64.U64 R30, R20 ;  /* 0x00000014001e7312 */ /* 0x0000a80000301800 */
[----:B------:R-:W-:-:S06]  /*06e0*/  IMAD.X R23, R27, 0x1, ~R26, P0 ;  /* 0x000000011b177824 */ /* 0x000fcc00000e0e1a */
[----:B------:R-:W3:Y:S01]  /*06f0*/  I2F.F64.S64 R22, R22 ;  /* 0x0000001600167312 */ /* 0x000ee20000301c00 */
[----:B0-----:R-:W-:Y:S02]  /*0700*/  IMAD.MOV.U32 R20, RZ, RZ, -0x1dcf73c6 ;  /* 0xe2308c3aff147424 */ /* 0x001fe400078e00ff */
[----:B------:R-:W-:-:S06]  /*0710*/  IMAD.MOV.U32 R21, RZ, RZ, 0x3e45798e ;  /* 0x3e45798eff157424 */ /* 0x000fcc00078e00ff */
[----:B--2---:R-:W-:-:S08]  /*0720*/  DADD R30, R30, R20 ;  /* 0x000000001e1e7229 */ /* 0x004fd00000000014 */
[----:B---3--:R-:W-:-:S14]  /*0730*/  DSETP.GEU.AND P0, PT, R30, R22, PT ;  /* 0x000000161e00722a */ /* 0x008fdc0003f0e000 */
[----:B------:R-:W-:Y:S05]  /*0740*/  @!P0 BRA `(.L_x_42) ;  /* 0x0000000000648947 */ /* 0x000fea0003800000 */
[----:B------:R-:W2:Y:S04]  /*0750*/  LDG.E.64 R30, desc[UR4][R28.64+0x48] ;  /* 0x000048041c1e7981 */ /* 0x000ea8000c1e1b00 */
[----:B------:R-:W3:Y:S01]  /*0760*/  LDG.E.64 R28, desc[UR4][R28.64+0x40] ;  /* 0x000040041c1c7981 */ /* 0x000ee2000c1e1b00 */
[----:B--2---:R-:W-:-:S04]  /*0770*/  ISETP.GT.U32.AND P0, PT, R30, R8, PT ;  /* 0x000000081e00720c */ /* 0x004fc80003f04070 */
[----:B------:R-:W-:-:S04]  /*0780*/  ISETP.GT.AND.EX P0, PT, R31, R9, PT, P0 ;  /* 0x000000091f00720c */ /* 0x000fc80003f04300 */
[----:B------:R-:W-:Y:S02]  /*0790*/  SEL R26, R30, R8, P0 ;  /* 0x000000081e1a7207 */ /* 0x000fe40000000000 */
[----:B---3--:R-:W-:Y:S02]  /*07a0*/  IADD3 R23, P2, PT, R10, R28, RZ ;  /* 0x0000001c0a177210 */ /* 0x008fe40007f5e0ff */
[----:B------:R-:W-:Y:S02]  /*07b0*/  ISETP.LT.U32.AND P1, PT, R28, R10, PT ;  /* 0x0000000a1c00720c */ /* 0x000fe40003f21070 */
[----:B------:R-:W-:Y:S01]  /*07c0*/  IADD3 R22, P3, P4, -R23, R8, R30 ;  /* 0x0000000817167210 */ /* 0x000fe20007c7e11e */
[----:B------:R-:W-:Y:S01]  /*07d0*/  IMAD.X R23, R11, 0x1, R29, P2 ;  /* 0x000000010b177824 */ /* 0x000fe200010e061d */
[----:B------:R-:W-:-:S04]  /*07e0*/  ISETP.LT.AND.EX P1, PT, R29, R11, PT, P1 ;  /* 0x0000000b1d00720c */ /* 0x000fc80003f21310 */
[----:B------:R-:W-:Y:S02]  /*07f0*/  SEL R27, R28, R10, P1 ;  /* 0x0000000a1c1b7207 */ /* 0x000fe40000800000 */
[-C--:B------:R-:W-:Y:S02]  /*0800*/  IADD3.X R23, PT, PT, ~R23, R9.reuse, R31, P3, P4 ;  /* 0x0000000917177210 */ /* 0x080fe40001fe851f */
[----:B------:R-:W-:Y:S02]  /*0810*/  SEL R28, R31, R9, P0 ;  /* 0x000000091f1c7207 */ /* 0x000fe40000000000 */
[----:B------:R-:W-:Y:S02]  /*0820*/  SEL R29, R29, R11, P1 ;  /* 0x0000000b1d1d7207 */ /* 0x000fe40000800000 */
        /* <DEDUP_REMOVED lines=11> */
.L_x_42:
[----:B------:R-:W-:Y:S05]  /*08e0*/  BSYNC.RECONVERGENT B1 ;  /* 0x0000000000017941 */ /* 0x000fea0003800200 */
.L_x_41:
[----:B------:R0:W-:Y:S04]  /*08f0*/  STG.E desc[UR4][R18.64+0x4], R24 ;  /* 0x0000041812007986 */ /* 0x0001e8000c101904 */
[----:B------:R-:W2:Y:S01]  /*0900*/  LDG.E R25, desc[UR4][R16.64] ;  /* 0x0000000410197981 */ /* 0x000ea2000c1e1900 */
[----:B------:R-:W-:Y:S01]  /*0910*/  BSSY.RECONVERGENT B1, `(.L_x_43) ;  /* 0x0000036000017945 */ /* 0x000fe20003800200 */
[----:B0-----:R-:W-:Y:S01]  /*0920*/  IMAD.MOV.U32 R24, RZ, RZ, RZ ;  /* 0x000000ffff187224 */ /* 0x001fe200078e00ff */
[----:B--2---:R-:W-:-:S13]  /*0930*/  ISETP.NE.AND P0, PT, R25, -0x2, PT ;  /* 0xfffffffe1900780c */ /* 0x004fda0003f05270 */
[----:B------:R-:W-:Y:S05]  /*0940*/  @!P0 BRA `(.L_x_44) ;  /* 0x0000000000c88947 */ /* 0x000fea0003800000 */
        /* <DEDUP_REMOVED lines=50> */
.L_x_44:
[----:B------:R-:W-:Y:S05]  /*0c70*/  BSYNC.RECONVERGENT B1 ;  /* 0x0000000000017941 */ /* 0x000fea0003800200 */
.L_x_43:
        /* <DEDUP_REMOVED lines=56> */
.L_x_46:
[----:B------:R-:W-:Y:S05]  /*1000*/  BSYNC.RECONVERGENT B1 ;  /* 0x0000000000017941 */ /* 0x000fea0003800200 */
.L_x_45:
        /* <DEDUP_REMOVED lines=56> */
.L_x_48:
[----:B------:R-:W-:Y:S05]  /*1390*/  BSYNC.RECONVERGENT B1 ;  /* 0x0000000000017941 */ /* 0x000fea0003800200 */
.L_x_47:
        /* <DEDUP_REMOVED lines=56> */
.L_x_50:
[----:B------:R-:W-:Y:S05]  /*1720*/  BSYNC.RECONVERGENT B1 ;  /* 0x0000000000017941 */ /* 0x000fea0003800200 */
.L_x_49:
        /* <DEDUP_REMOVED lines=56> */
.L_x_52:
[----:B------:R-:W-:Y:S05]  /*1ab0*/  BSYNC.RECONVERGENT B1 ;  /* 0x0000000000017941 */ /* 0x000fea0003800200 */
.L_x_51:
        /* <DEDUP_REMOVED lines=56> */
.L_x_54:
[----:B------:R-:W-:Y:S05]  /*1e40*/  BSYNC.RECONVERGENT B1 ;  /* 0x0000000000017941 */ /* 0x000fea0003800200 */
.L_x_53:
        /* <DEDUP_REMOVED lines=56> */
.L_x_56:
[----:B------:R-:W-:Y:S05]  /*21d0*/  BSYNC.RECONVERGENT B1 ;  /* 0x0000000000017941 */ /* 0x000fea0003800200 */
.L_x_55:
[----:B------:R0:W-:Y:S04]  /*21e0*/  STG.E desc[UR4][R18.64+0x20], R24 ;  /* 0x0000201812007986 */ /* 0x0001e8000c101904 */
[----:B------:R-:W2:Y:S01]  /*21f0*/  LDG.E R26, desc[UR4][R16.64] ;  /* 0x00000004101a7981 */ /* 0x000ea2000c1e1900 */
[----:B-1----:R-:W-:Y:S01]  /*2200*/  IMAD.IADD R5, R2, 0x1, R5 ;  /* 0x0000000102057824 */ /* 0x002fe200078e0205 */
[----:B------:R-:W-:Y:S01]  /*2210*/  BSSY.RECONVERGENT B1, `(.L_x_57) ;  /* 0x0000038000017945 */ /* 0x000fe20003800200 */
[----:B------:R-:W-:-:S03]  /*2220*/  IMAD.MOV.U32 R27, RZ, RZ, RZ ;  /* 0x000000ffff1b7224 */ /* 0x000fc600078e00ff */
[----:B------:R-:W-:Y:S02]  /*2230*/  ISETP.GE.AND P2, PT, R5, R4, PT ;  /* 0x000000040500720c */ /* 0x000fe40003f46270 */
[----:B--2---:R-:W-:-:S13]  /*2240*/  ISETP.NE.AND P0, PT, R26, -0x9, PT ;  /* 0xfffffff71a00780c */ /* 0x004fda0003f05270 */
[----:B0-----:R-:W-:Y:S05]  /*2250*/  @!P0 BRA `(.L_x_58) ;  /* 0x0000000000cc8947 */ /* 0x001fea0003800000 */
        /* <DEDUP_REMOVED lines=10> */
[C---:B------:R-:W-:Y:S01]  /*2300*/  ISETP.GT.AND.EX P1, PT, R23.reuse, R13, PT, P1 ;  /* 0x0000000d1700720c */ /* 0x040fe20003f24310 */
[----:B------:R-:W-:Y:S01]  /*2310*/  IMAD.X R21, R23, 0x1, R21, P3 ;  /* 0x0000000117157824 */ /* 0x000fe200018e0615 */
[----:B------:R-:W-:Y:S02]  /*2320*/  SEL R24, R24, R14, P0 ;  /* 0x0000000e18187207 */ /* 0x000fe40000000000 */
[----:B------:R-:W-:Y:S02]  /*2330*/  SEL R22, R22, R12, P1 ;  /* 0x0000000c16167207 */ /* 0x000fe40000800000 */
[----:B------:R-:W-:Y:S01]  /*2340*/  SEL R25, R25, R15, P0 ;  /* 0x0000000f19197207 */ /* 0x000fe20000000000 */
[----:B------:R-:W0:Y:S01]  /*2350*/  I2F.F64.U64 R20, R20 ;  /* 0x0000001400147312 */ /* 0x000e220000301800 */
[----:B------:R-:W-:-:S02]  /*2360*/  SEL R23, R23, R13, P1 ;  /* 0x0000000d17177207 */ /* 0x000fc40000800000 */
[----:B------:R-:W-:-:S05]  /*2370*/  IADD3 R22, P0, PT, -R24, R22, RZ ;  /* 0x0000001618167210 */ /* 0x000fca0007f1e1ff */
[----:B------:R-:W-:-:S04]  /*2380*/  IMAD.X R23, R23, 0x1, ~R25, P0 ;  /* 0x0000000117177824 */ /* 0x000fc800000e0e19 */
[----:B------:R1:W2:Y:S02]  /*2390*/  I2F.F64.S64 R24, R22 ;  /* 0x0000001600187312 */ /* 0x0002a40000301c00 */
[----:B-1----:R-:W-:Y:S02]  /*23a0*/  IMAD.MOV.U32 R22, RZ, RZ, -0x1dcf73c6 ;  /* 0xe2308c3aff167424 */ /* 0x002fe400078e00ff */
[----:B------:R-:W-:-:S06]  /*23b0*/  IMAD.MOV.U32 R23, RZ, RZ, 0x3e45798e ;  /* 0x3e45798eff177424 */ /* 0x000fcc00078e00ff */
[----:B0-----:R-:W-:-:S08]  /*23c0*/  DADD R20, R20, R22 ;  /* 0x0000000014147229 */ /* 0x001fd00000000016 */
[----:B--2---:R-:W-:-:S14]  /*23d0*/  DSETP.GEU.AND P0, PT, R20, R24, PT ;  /* 0x000000181400722a */ /* 0x004fdc0003f0e000 */
        /* <DEDUP_REMOVED lines=12> */
[----:B------:R-:W-:Y:S02]  /*24a0*/  IADD3.X R17, PT, PT, ~R29, R9, R21, P4, P5 ;  /* 0x000000091d117210 */ /* 0x000fe400027ea515 */
[----:B------:R-:W-:Y:S02]  /*24b0*/  SEL R25, R25, R11, P0 ;  /* 0x0000000b19197207 */ /* 0x000fe40000000000 */
[----:B------:R-:W-:-:S02]  /*24c0*/  SEL R21, R21, R9, P1 ;  /* 0x0000000915157207 */ /* 0x000fc40000800000 */
[----:B------:R-:W-:Y:S01]  /*24d0*/  IADD3 R20, P0, PT, -R24, R20, RZ ;  /* 0x0000001418147210 */ /* 0x000fe20007f1e1ff */
[----:B------:R-:W0:Y:S04]  /*24e0*/  I2F.F64.U64 R16, R16 ;  /* 0x0000001000107312 */ /* 0x000e280000301800 */
[----:B------:R-:W-:-:S06]  /*24f0*/  IMAD.X R21, R21, 0x1, ~R25, P0 ;  /* 0x0000000115157824 */ /* 0x000fcc00000e0e19 */
[----:B------:R-:W1:Y:S01]  /*2500*/  I2F.F64.S64 R20, R20 ;  /* 0x0000001400147312 */ /* 0x000e620000301c00 */
[----:B0-----:R-:W-:-:S08]  /*2510*/  DADD R16, R16, R22 ;  /* 0x0000000010107229 */ /* 0x001fd00000000016 */
[----:B-1----:R-:W-:-:S14]  /*2520*/  DSETP.GEU.AND P0, PT, R16, R20, PT ;  /* 0x000000141000722a */ /* 0x002fdc0003f0e000 */
[----:B------:R-:W-:Y:S05]  /*2530*/  @!P0 BRA `(.L_x_58) ;  /* 0x0000000000148947 */ /* 0x000fea0003800000 */
[----:B------:R-:W0:Y:S02]  /*2540*/  LDC.64 R16, c[0x0][0x380] ;  /* 0x0000e000ff107b82 */ /* 0x000e240000000a00 */
[----:B0-----:R-:W-:-:S06]  /*2550*/  IMAD.WIDE R16, R26, 0x4, R16 ;  /* 0x000000041a107825 */ /* 0x001fcc00078e0210 */
[----:B------:R-:W2:Y:S02]  /*2560*/  LDG.E R16, desc[UR4][R16.64+0x24] ;  /* 0x0000240410107981 */ /* 0x000ea4000c1e1900 */
[----:B--2---:R-:W-:-:S04]  /*2570*/  ISETP.GT.AND P0, PT, R16, RZ, PT ;  /* 0x000000ff1000720c */ /* 0x004fc80003f04270 */
[----:B------:R-:W-:-:S09]  /*2580*/  SEL R27, RZ, 0x1, !P0 ;  /* 0x00000001ff1b7807 */ /* 0x000fd20004000000 */
.L_x_58:
[----:B------:R-:W-:Y:S05]  /*2590*/  BSYNC.RECONVERGENT B1 ;  /* 0x0000000000017941 */ /* 0x000fea0003800200 */
.L_x_57:
[----:B------:R2:W-:Y:S01]  /*25a0*/  STG.E desc[UR4][R18.64+0x24], R27 ;  /* 0x0000241b12007986 */ /* 0x0005e2000c101904 */
[C---:B------:R-:W-:Y:S02]  /*25b0*/  IMAD R6, R2.reuse, 0xa, R6 ;  /* 0x0000000a02067824 */ /* 0x040fe400078e0206 */
[----:B------:R-:W-:Y:S01]  /*25c0*/  IMAD.IADD R7, R2, 0x1, R7 ;  /* 0x0000000102077824 */ /* 0x000fe200078e0207 */
[----:B------:R-:W-:Y:S06]  /*25d0*/  @!P2 BRA `(.L_x_59) ;  /* 0xffffffd800f0a947 */ /* 0x000fec000383ffff */
.L_x_38:
[----:B------:R-:W-:Y:S05]  /*25e0*/  BSYNC.RECONVERGENT B0 ;  /* 0x0000000000007941 */ /* 0x000fea0003800200 */
.L_x_37:
[----:B------:R-:W0:Y:S01]  /*25f0*/  LDC R4, c[0x0][0x370] ;  /* 0x0000dc00ff047b82 */ /* 0x000e220000000800 */
[----:B------:R-:W3:Y:S01]  /*2600*/  LDCU UR6, c[0x0][0x3b0] ;  /* 0x00007600ff0677ac */ /* 0x000ee20008000800 */
[----:B0-----:R-:W-:-:S05]  /*2610*/  IMAD.IADD R3, R4, 0x1, R3 ;  /* 0x0000000104037824 */ /* 0x001fca00078e0203 */
[----:B---3--:R-:W-:-:S13]  /*2620*/  ISETP.GE.AND P0, PT, R3, UR6, PT ;  /* 0x0000000603007c0c */ /* 0x008fda000bf06270 */
[----:B------:R-:W-:Y:S05]  /*2630*/  @!P0 BRA `(.L_x_60) ;  /* 0xffffffd800948947 */ /* 0x000fea000383ffff */
[----:B------:R-:W-:Y:S05]  /*2640*/  EXIT ;  /* 0x000000000000794d */ /* 0x000fea0003800000 */
.L_x_61:
        /* <DEDUP_REMOVED lines=11> */
.L_x_184:


//--------------------- .text._Z5checkPbPii       --------------------------
	.section	.text._Z5checkPbPii,"ax",@progbits
	.align	128
        .global         _Z5checkPbPii
        .type           _Z5checkPbPii,@function
        .size           _Z5checkPbPii,(.L_x_185 - _Z5checkPbPii)
        .other          _Z5checkPbPii,@"STO_CUDA_ENTRY STV_DEFAULT"
_Z5checkPbPii:
.text._Z5checkPbPii:
[----:B------:R-:W-:Y:S08]  /*0000*/  LDC R1, c[0x0][0x37c] ;  /* 0x0000df00ff017b82 */ /* 0x000ff00000000800 */
[----:B------:R-:W0:Y:S01]  /*0010*/  LDC R2, c[0x0][0x390] ;  /* 0x0000e400ff027b82 */ /* 0x000e220000000800 */
[----:B------:R-:W1:Y:S07]  /*0020*/  LDCU.64 UR8, c[0x0][0x358] ;  /* 0x00006b00ff0877ac */ /* 0x000e6e0008000a00 */
[----:B------:R-:W1:Y:S01]  /*0030*/  LDC.64 R4, c[0x0][0x380] ;  /* 0x0000e000ff047b82 */ /* 0x000e620000000a00 */
[----:B0-----:R-:W-:Y:S01]  /*0040*/  ISETP.GE.AND P0, PT, R2, 0x1, PT ;  /* 0x000000010200780c */ /* 0x001fe20003f06270 */
[----:B-1----:R0:W-:-:S12]  /*0050*/  STG.E.U8 desc[UR8][R4.64], RZ ;  /* 0x000000ff04007986 */ /* 0x0021d8000c101108 */
[----:B------:R-:W-:Y:S05]  /*0060*/  @!P0 EXIT ;  /* 0x000000000000894d */ /* 0x000fea0003800000 */
[C---:B------:R-:W-:Y:S01]  /*0070*/  ISETP.GE.U32.AND P1, PT, R2.reuse, 0x10, PT ;  /* 0x000000100200780c */ /* 0x040fe20003f26070 */
[----:B------:R-:W-:Y:S01]  /*0080*/  IMAD.MOV.U32 R0, RZ, RZ, RZ ;  /* 0x000000ffff007224 */ /* 0x000fe200078e00ff */
[----:B------:R-:W-:-:S04]  /*0090*/  LOP3.LUT R10, R2, 0xf, RZ, 0xc0, !PT ;  /* 0x0000000f020a7812 */ /* 0x000fc800078ec0ff */
[----:B------:R-:W-:-:S07]  /*00a0*/  ISETP.NE.AND P0, PT, R10, RZ, PT ;  /* 0x000000ff0a00720c */ /* 0x000fce0003f05270 */
[----:B------:R-:W-:Y:S06]  /*00b0*/  @!P1 BRA `(.L_x_62) ;  /* 0x00000004001c9947 */ /* 0x000fec0003800000 */
[----:B------:R-:W1:Y:S01]  /*00c0*/  LDCU.128 UR4, c[0x0][0x380] ;  /* 0x00007000ff0477ac */ /* 0x000e620008000c00 */
[----:B------:R-:W-:-:S05]  /*00d0*/  LOP3.LUT R0, R2, 0x7ffffff0, RZ, 0xc0, !PT ;  /* 0x7ffffff002007812 */ /* 0x000fca00078ec0ff */
[----:B------:R-:W-:Y:S01]  /*00e0*/  IMAD.MOV R6, RZ, RZ, -R0 ;  /* 0x000000ffff067224 */ /* 0x000fe200078e0a00 */
[----:B-1----:R-:W-:Y:S02]  /*00f0*/  UIADD3 UR6, UP0, UPT, UR6, 0x20, URZ ;  /* 0x0000002006067890 */ /* 0x002fe4000ff1e0ff */
[----:B------:R-:W-:Y:S02]  /*0100*/  UIADD3 UR4, UP1, UPT, UR4, 0x7, URZ ;  /* 0x0000000704047890 */ /* 0x000fe4000ff3e0ff */
[----:B------:R-:W-:Y:S02]  /*0110*/  UIADD3.X UR7, UPT, UPT, URZ, UR7, URZ, UP0, !UPT ;  /* 0x00000007ff077290 */ /* 0x000fe400087fe4ff */
[----:B------:R-:W-:Y:S01]  /*0120*/  UIADD3.X UR5, UPT, UPT, URZ, UR5, URZ, UP1, !UPT ;  /* 0x00000005ff057290 */ /* 0x000fe20008ffe4ff */
[----:B------:R-:W-:Y:S02]  /*0130*/  IMAD.U32 R2, RZ, RZ, UR6 ;  /* 0x00000006ff027e24 */ /* 0x000fe4000f8e00ff */
[----:B------:R-:W-:-:S02]  /*0140*/  IMAD.U32 R7, RZ, RZ, UR4 ;  /* 0x00000004ff077e24 */ /* 0x000fc4000f8e00ff */
[----:B------:R-:W-:Y:S02]  /*0150*/  IMAD.U32 R3, RZ, RZ, UR7 ;  /* 0x00000007ff037e24 */ /* 0x000fe4000f8e00ff */
[----:B------:R-:W-:-:S07]  /*0160*/  IMAD.U32 R8, RZ, RZ, UR5 ;  /* 0x00000005ff087e24 */ /* 0x000fce000f8e00ff */
.L_x_63:
[----:B01----:R-:W2:Y:S01]  /*0170*/  LDG.E R4, desc[UR8][R2.64+-0x20] ;  /* 0xffffe00802047981 */ /* 0x003ea2000c1e1900 */
[----:B------:R-:W-:Y:S02]  /*0180*/  IMAD.MOV.U32 R9, RZ, RZ, 0x1 ;  /* 0x00000001ff097424 */ /* 0x000fe400078e00ff */
[----:B------:R-:W-:Y:S01]  /*0190*/  IMAD.MOV.U32 R5, RZ, RZ, R8 ;  /* 0x000000ffff057224 */ /* 0x000fe200078e0008 */
[----:B--2---:R-:W-:Y:S01]  /*01a0*/  ISETP.GE.AND P1, PT, R4, 0x1, PT ;  /* 0x000000010400780c */ /* 0x004fe20003f26270 */
[----:B------:R-:W-:-:S12]  /*01b0*/  IMAD.MOV.U32 R4, RZ, RZ, R7 ;  /* 0x000000ffff047224 */ /* 0x000fd800078e0007 */
[----:B------:R-:W-:Y:S04]  /*01c0*/  @P1 STG.E.U8 desc[UR8][R4.64+-0x7], R9 ;  /* 0xfffff90904001986 */ /* 0x000fe8000c101108 */
[----:B------:R-:W2:Y:S01]  /*01d0*/  LDG.E R7, desc[UR8][R2.64+-0x1c] ;  /* 0xffffe40802077981 */ /* 0x000ea2000c1e1900 */
[----:B------:R-:W-:Y:S01]  /*01e0*/  IMAD.MOV.U32 R8, RZ, RZ, 0x1 ;  /* 0x00000001ff087424 */ /* 0x000fe200078e00ff */
[----:B--2---:R-:W-:-:S13]  /*01f0*/  ISETP.GE.AND P1, PT, R7, 0x1, PT ;  /* 0x000000010700780c */ /* 0x004fda0003f26270 */
[----:B------:R-:W-:Y:S04]  /*0200*/  @P1 STG.E.U8 desc[UR8][R4.64+-0x6], R8 ;  /* 0xfffffa0804001986 */ /* 0x000fe8000c101108 */
[----:B------:R-:W2:Y:S01]  /*0210*/  LDG.E R7, desc[UR8][R2.64+-0x18] ;  /* 0xffffe80802077981 */ /* 0x000ea2000c1e1900 */
[----:B------:R-:W-:Y:S01]  /*0220*/  IMAD.MOV.U32 R11, RZ, RZ, 0x1 ;  /* 0x00000001ff0b7424 */ /* 0x000fe200078e00ff */
[----:B--2---:R-:W-:-:S13]  /*0230*/  ISETP.GE.AND P1, PT, R7, 0x1, PT ;  /* 0x000000010700780c */ /* 0x004fda0003f26270 */
[----:B------:R-:W-:Y:S04]  /*0240*/  @P1 STG.E.U8 desc[UR8][R4.64+-0x5], R11 ;  /* 0xfffffb0b04001986 */ /* 0x000fe8000c101108 */
[----:B------:R-:W2:Y:S02]  /*0250*/  LDG.E R7, desc[UR8][R2.64+-0x14] ;  /* 0xffffec0802077981 */ /* 0x000ea4000c1e1900 */
        /* <DEDUP_REMOVED lines=31> */
[----:B------:R0:W-:Y:S04]  /*0450*/  @P1 STG.E.U8 desc[UR8][R4.64+0x6], R8 ;  /* 0x0000060804001986 */ /* 0x0001e8000c101108 */
[----:B------:R-:W2:Y:S02]  /*0460*/  LDG.E R7, desc[UR8][R2.64+0x18] ;  /* 0x0000180802077981 */ /* 0x000ea4000c1e1900 */
[----:B--2---:R-:W-:-:S13]  /*0470*/  ISETP.GE.AND P1, PT, R7, 0x1, PT ;  /* 0x000000010700780c */ /* 0x004fda0003f26270 */
[----:B------:R1:W-:Y:S04]  /*0480*/  @P1 STG.E.U8 desc[UR8][R4.64+0x7], R11 ;  /* 0x0000070b04001986 */ /* 0x0003e8000c101108 */
[----:B------:R-:W2:Y:S01]  /*0490*/  LDG.E R7, desc[UR8][R2.64+0x1c] ;  /* 0x00001c0802077981 */ /* 0x000ea2000c1e1900 */
[----:B------:R-:W-:-:S05]  /*04a0*/  VIADD R6, R6, 0x10 ;  /* 0x0000001006067836 */ /* 0x000fca0000000000 */
[----:B------:R-:W-:Y:S02]  /*04b0*/  ISETP.NE.AND P3, PT, R6, RZ, PT ;  /* 0x000000ff0600720c */ /* 0x000fe40003f65270 */
[----:B--2---:R-:W-:Y:S02]  /*04c0*/  ISETP.GE.AND P1, PT, R7, 0x1, PT ;  /* 0x000000010700780c */ /* 0x004fe40003f26270 */
[----:B------:R-:W-:-:S05]  /*04d0*/  IADD3 R7, P2, PT, R4, 0x10, RZ ;  /* 0x0000001004077810 */ /* 0x000fca0007f5e0ff */
[----:B0-----:R-:W-:-:S06]  /*04e0*/  IMAD.X R8, RZ, RZ, R5, P2 ;  /* 0x000000ffff087224 */ /* 0x001fcc00010e0605 */
[----:B------:R1:W-:Y:S01]  /*04f0*/  @P1 STG.E.U8 desc[UR8][R4.64+0x8], R9 ;  /* 0x0000080904001986 */ /* 0x0003e2000c101108 */
[----:B------:R-:W-:-:S05]  /*0500*/  IADD3 R2, P1, PT, R2, 0x40, RZ ;  /* 0x0000004002027810 */ /* 0x000fca0007f3e0ff */
[----:B------:R-:W-:Y:S01]  /*0510*/  IMAD.X R3, RZ, RZ, R3, P1 ;  /* 0x000000ffff037224 */ /* 0x000fe200008e0603 */
[----:B------:R-:W-:Y:S07]  /*0520*/  @P3 BRA `(.L_x_63) ;  /* 0xfffffffc00103947 */ /* 0x000fee000383ffff */
.L_x_62:
[----:B------:R-:W-:Y:S05]  /*0530*/  @!P0 EXIT ;  /* 0x000000000000894d */ /* 0x000fea0003800000 */
[----:B------:R-:W2:Y:S01]  /*0540*/  LDCU UR4, c[0x0][0x390] ;  /* 0x00007200ff0477ac */ /* 0x000ea20008000800 */
[----:B------:R-:W-:Y:S01]  /*0550*/  ISETP.GE.U32.AND P1, PT, R10, 0x8, PT ;  /* 0x000000080a00780c */ /* 0x000fe20003f26070 */
[----:B--2---:R-:W-:-:S06]  /*0560*/  ULOP3.LUT UR5, UR4, 0x7, URZ, 0xc0, !UPT ;  /* 0x0000000704057892 */ /* 0x004fcc000f8ec0ff */
[----:B------:R-:W-:-:S06]  /*0570*/  ISETP.NE.AND P0, PT, RZ, UR5, PT ;  /* 0x00000005ff007c0c */ /* 0x000fcc000bf05270 */
[----:B------:R-:W-:Y:S07]  /*0580*/  @!P1 BRA `(.L_x_64) ;  /* 0x00000000008c9947 */ /* 0x000fee0003800000 */
[----:B01----:R-:W0:Y:S01]  /*0590*/  LDC.64 R4, c[0x0][0x388] ;  /* 0x0000e200ff047b82 */ /* 0x003e220000000a00 */
[----:B------:R-:W1:Y:S01]  /*05a0*/  LDCU.64 UR6, c[0x0][0x380] ;  /* 0x00007000ff0677ac */ /* 0x000e620008000a00 */
[----:B0-----:R-:W-:-:S05]  /*05b0*/  IMAD.WIDE.U32 R4, R0, 0x4, R4 ;  /* 0x0000000400047825 */ /* 0x001fca00078e0004 */
[----:B------:R-:W2:Y:S01]  /*05c0*/  LDG.E R2, desc[UR8][R4.64] ;  /* 0x0000000804027981 */ /* 0x000ea2000c1e1900 */
[----:B------:R-:W-:Y:S01]  /*05d0*/  IMAD.MOV.U32 R7, RZ, RZ, 0x1 ;  /* 0x00000001ff077424 */ /* 0x000fe200078e00ff */
[----:B--2---:R-:W-:Y:S02]  /*05e0*/  ISETP.GE.AND P1, PT, R2, 0x1, PT ;  /* 0x000000010200780c */ /* 0x004fe40003f26270 */
[----:B-1----:R-:W-:-:S05]  /*05f0*/  IADD3 R2, P2, PT, R0, UR6, RZ ;  /* 0x0000000600027c10 */ /* 0x002fca000ff5e0ff */
[----:B------:R-:W-:-:S06]  /*0600*/  IMAD.X R3, RZ, RZ, UR7, P2 ;  /* 0x00000007ff037e24 */ /* 0x000fcc00090e06ff */
[----:B------:R2:W-:Y:S04]  /*0610*/  @P1 STG.E.U8 desc[UR8][R2.64], R7 ;  /* 0x0000000702001986 */ /* 0x0005e8000c101108 */
[----:B------:R-:W3:Y:S01]  /*0620*/  LDG.E R6, desc[UR8][R4.64+0x4] ;  /* 0x0000040804067981 */ /* 0x000ee2000c1e1900 */
[----:B------:R-:W-:Y:S01]  /*0630*/  IMAD.MOV.U32 R8, RZ, RZ, 0x1 ;  /* 0x00000001ff087424 */ /* 0x000fe200078e00ff */
[----:B---3--:R-:W-:-:S13]  /*0640*/  ISETP.GE.AND P1, PT, R6, 0x1, PT ;  /* 0x000000010600780c */ /* 0x008fda0003f26270 */
[----:B------:R2:W-:Y:S04]  /*0650*/  @P1 STG.E.U8 desc[UR8][R2.64+0x1], R8 ;  /* 0x0000010802001986 */ /* 0x0005e8000c101108 */
[----:B------:R-:W3:Y:S01]  /*0660*/  LDG.E R6, desc[UR8][R4.64+0x8] ;  /* 0x0000080804067981 */ /* 0x000ee2000c1e1900 */
[----:B------:R-:W-:Y:S01]  /*0670*/  IMAD.MOV.U32 R9, RZ, RZ, 0x1 ;  /* 0x00000001ff097424 */ /* 0x000fe200078e00ff */
[----:B---3--:R-:W-:-:S13]  /*0680*/  ISETP.GE.AND P1, PT, R6, 0x1, PT ;  /* 0x000000010600780c */ /* 0x008fda0003f26270 */
[----:B------:R2:W-:Y:S04]  /*0690*/  @P1 STG.E.U8 desc[UR8][R2.64+0x2], R9 ;  /* 0x0000020902001986 */ /* 0x0005e8000c101108 */
[----:B------:R-:W3:Y:S02]  /*06a0*/  LDG.E R6, desc[UR8][R4.64+0xc] ;  /* 0x00000c0804067981 */ /* 0x000ee4000c1e1900 */
        /* <DEDUP_REMOVED lines=11> */
[----:B------:R-:W3:Y:S01]  /*0760*/  LDG.E R6, desc[UR8][R4.64+0x1c] ;  /* 0x00001c0804067981 */ /* 0x000ee2000c1e1900 */
[----:B------:R-:W-:Y:S01]  /*0770*/  VIADD R0, R0, 0x8 ;  /* 0x0000000800007836 */ /* 0x000fe20000000000 */
[----:B---3--:R-:W-:Y:S01]  /*0780*/  ISETP.GE.AND P1, PT, R6, 0x1, PT ;  /* 0x000000010600780c */ /* 0x008fe20003f26270 */
[----:B------:R-:W-:-:S12]  /*0790*/  IMAD.MOV.U32 R6, RZ, RZ, 0x1 ;  /* 0x00000001ff067424 */ /* 0x000fd800078e00ff */
[----:B------:R-:W-:-:S05]  /*07a0*/  @P1 PRMT R5, R6, 0x7610, R5 ;  /* 0x0000761006051816 */ /* 0x000fca0000000005 */
[----:B------:R2:W-:Y:S02]  /*07b0*/  @P1 STG.E.U8 desc[UR8][R2.64+0x7], R5 ;  /* 0x0000070502001986 */ /* 0x0005e4000c101108 */
.L_x_64:
[----:B------:R-:W-:Y:S05]  /*07c0*/  @!P0 EXIT ;  /* 0x000000000000894d */ /* 0x000fea0003800000 */
[----:B------:R-:W-:Y:S02]  /*07d0*/  UISETP.GE.U32.AND UP0, UPT, UR5, 0x4, UPT ;  /* 0x000000040500788c */ /* 0x000fe4000bf06070 */
[----:B------:R-:W-:-:S06]  /*07e0*/  ULOP3.LUT UR4, UR4, 0x3, URZ, 0xc0, !UPT ;  /* 0x0000000304047892 */ /* 0x000fcc000f8ec0ff */
[----:B------:R-:W-:Y:S01]  /*07f0*/  ISETP.NE.AND P0, PT, RZ, UR4, PT ;  /* 0x00000004ff007c0c */ /* 0x000fe2000bf05270 */
[----:B------:R-:W-:-:S12]  /*0800*/  BRA.U !UP0, `(.L_x_65) ;  /* 0x00000001085c7547 */ /* 0x000fd8000b800000 */
[----:B--2---:R-:W2:Y:S01]  /*0810*/  LDC.64 R2, c[0x0][0x388] ;  /* 0x0000e200ff027b82 */ /* 0x004ea20000000a00 */
[----:B------:R-:W3:Y:S01]  /*0820*/  LDCU.64 UR6, c[0x0][0x380] ;  /* 0x00007000ff0677ac */ /* 0x000ee20008000a00 */
[----:B--2---:R-:W-:-:S05]  /*0830*/  IMAD.WIDE.U32 R2, R0, 0x4, R2 ;  /* 0x0000000400027825 */ /* 0x004fca00078e0002 */
[----:B01----:R-:W2:Y:S01]  /*0840*/  LDG.E R4, desc[UR8][R2.64] ;  /* 0x0000000802047981 */ /* 0x003ea2000c1e1900 */
[----:B------:R-:W-:Y:S01]  /*0850*/  IMAD.MOV.U32 R7, RZ, RZ, 0x1 ;  /* 0x00000001ff077424 */ /* 0x000fe200078e00ff */
[----:B--2---:R-:W-:Y:S02]  /*0860*/  ISETP.GE.AND P1, PT, R4, 0x1, PT ;  /* 0x000000010400780c */ /* 0x004fe40003f26270 */
[----:B---3--:R-:W-:-:S05]  /*0870*/  IADD3 R4, P2, PT, R0, UR6, RZ ;  /* 0x0000000600047c10 */ /* 0x008fca000ff5e0ff */
[----:B------:R-:W-:-:S06]  /*0880*/  IMAD.X R5, RZ, RZ, UR7, P2 ;  /* 0x00000007ff057e24 */ /* 0x000fcc00090e06ff */
[----:B------:R3:W-:Y:S04]  /*0890*/  @P1 STG.E.U8 desc[UR8][R4.64], R7 ;  /* 0x0000000704001986 */ /* 0x0007e8000c101108 */
[----:B------:R-:W2:Y:S01]  /*08a0*/  LDG.E R6, desc[UR8][R2.64+0x4] ;  /* 0x0000040802067981 */ /* 0x000ea2000c1e1900 */
[----:B------:R-:W-:Y:S01]  /*08b0*/  IMAD.MOV.U32 R8, RZ, RZ, 0x1 ;  /* 0x00000001ff087424 */ /* 0x000fe200078e00ff */
[----:B--2---:R-:W-:-:S13]  /*08c0*/  ISETP.GE.AND P1, PT, R6, 0x1, PT ;  /* 0x000000010600780c */ /* 0x004fda0003f26270 */
[----:B------:R3:W-:Y:S04]  /*08d0*/  @P1 STG.E.U8 desc[UR8][R4.64+0x1], R8 ;  /* 0x0000010804001986 */ /* 0x0007e8000c101108 */
[----:B------:R-:W2:Y:S01]  /*08e0*/  LDG.E R6, desc[UR8][R2.64+0x8] ;  /* 0x0000080802067981 */ /* 0x000ea2000c1e1900 */
[----:B------:R-:W-:Y:S01]  /*08f0*/  IMAD.MOV.U32 R9, RZ, RZ, 0x1 ;  /* 0x00000001ff097424 */ /* 0x000fe200078e00ff */
[----:B--2---:R-:W-:-:S13]  /*0900*/  ISETP.GE.AND P1, PT, R6, 0x1, PT ;  /* 0x000000010600780c */ /* 0x004fda0003f26270 */
[----:B------:R3:W-:Y:S04]  /*0910*/  @P1 STG.E.U8 desc[UR8][R4.64+0x2], R9 ;  /* 0x0000020904001986 */ /* 0x0007e8000c101108 */
[----:B------:R-:W2:Y:S01]  /*0920*/  LDG.E R6, desc[UR8][R2.64+0xc] ;  /* 0x00000c0802067981 */ /* 0x000ea2000c1e1900 */
[----:B------:R-:W-:Y:S01]  /*0930*/  VIADD R0, R0, 0x4 ;  /* 0x0000000400007836 */ /* 0x000fe20000000000 */
[----:B--2---:R-:W-:Y:S01]  /*0940*/  ISETP.GE.AND P1, PT, R6, 0x1, PT ;  /* 0x000000010600780c */ /* 0x004fe20003f26270 */
[----:B------:R-:W-:-:S12]  /*0950*/  IMAD.MOV.U32 R6, RZ, RZ, 0x1 ;  /* 0x00000001ff067424 */ /* 0x000fd800078e00ff */
[----:B------:R-:W-:-:S05]  /*0960*/  @P1 PRMT R3, R6, 0x7610, R3 ;  /* 0x0000761006031816 */ /* 0x000fca0000000003 */
[----:B------:R3:W-:Y:S02]  /*0970*/  @P1 STG.E.U8 desc[UR8][R4.64+0x3], R3 ;  /* 0x0000030304001986 */ /* 0x0007e4000c101108 */
.L_x_65:
[----:B------:R-:W-:Y:S05]  /*0980*/  @!P0 EXIT ;  /* 0x000000000000894d */ /* 0x000fea0003800000 */
[----:B--23--:R-:W2:Y:S01]  /*0990*/  LDC.64 R2, c[0x0][0x388] ;  /* 0x0000e200ff027b82 */ /* 0x00cea20000000a00 */
[----:B------:R-:W0:Y:S01]  /*09a0*/  LDCU.64 UR6, c[0x0][0x380] ;  /* 0x00007000ff0677ac */ /* 0x000e220008000a00 */
[----:B------:R-:W-:Y:S01]  /*09b0*/  UIADD3 UR4, UPT, UPT, -UR4, URZ, URZ ;  /* 0x000000ff04047290 */ /* 0x000fe2000fffe1ff */
[C---:B01----:R-:W-:Y:S01]  /*09c0*/  IADD3 R4, P0, PT, R0.reuse, UR6, RZ ;  /* 0x0000000600047c10 */ /* 0x043fe2000ff1e0ff */
[----:B--2---:R-:W-:-:S04]  /*09d0*/  IMAD.WIDE.U32 R2, R0, 0x4, R2 ;  /* 0x0000000400027825 */ /* 0x004fc800078e0002 */
[----:B------:R-:W-:Y:S02]  /*09e0*/  IMAD.MOV.U32 R0, RZ, RZ, R2 ;  /* 0x000000ffff007224 */ /* 0x000fe400078e0002 */
[----:B------:R-:W-:Y:S02]  /*09f0*/  IMAD.MOV.U32 R5, RZ, RZ, R3 ;  /* 0x000000ffff057224 */ /* 0x000fe400078e0003 */
[----:B------:R-:W-:-:S07]  /*0a00*/  IMAD.X R7, RZ, RZ, UR7, P0 ;  /* 0x00000007ff077e24 */ /* 0x000fce00080e06ff */
.L_x_66:
[----:B0-----:R-:W-:Y:S02]  /*0a10*/  IMAD.MOV.U32 R2, RZ, RZ, R0 ;  /* 0x000000ffff027224 */ /* 0x001fe400078e0000 */
[----:B------:R-:W-:-:S05]  /*0a20*/  IMAD.MOV.U32 R3, RZ, RZ, R5 ;  /* 0x000000ffff037224 */ /* 0x000fca00078e0005 */
[----:B------:R-:W2:Y:S01]  /*0a30*/  LDG.E R2, desc[UR8][R2.64] ;  /* 0x0000000802027981 */ /* 0x000ea2000c1e1900 */
[----:B------:R-:W-:Y:S01]  /*0a40*/  UIADD3 UR4, UPT, UPT, UR4, 0x1, URZ ;  /* 0x0000000104047890 */ /* 0x000fe2000fffe0ff */
[----:B------:R-:W-:Y:S01]  /*0a50*/  IMAD.MOV.U32 R6, RZ, RZ, 0x1 ;  /* 0x00000001ff067424 */ /* 0x000fe200078e00ff */
[----:B------:R-:W-:Y:S02]  /*0a60*/  IADD3 R0, P1, PT, R0, 0x4, RZ ;  /* 0x0000000400007810 */ /* 0x000fe40007f3e0ff */
[----:B------:R-:W-:-:S03]  /*0a70*/  UISETP.NE.AND UP0, UPT, UR4, URZ, UPT ;  /* 0x000000ff0400728c */ /* 0x000fc6000bf05270 */
[----:B------:R-:W-:Y:S01]  /*0a80*/  IMAD.X R5, RZ, RZ, R5, P1 ;  /* 0x000000ffff057224 */ /* 0x000fe200008e0605 */
[----:B--2---:R-:W-:-:S13]  /*0a90*/  ISETP.GE.AND P0, PT, R2, 0x1, PT ;  /* 0x000000010200780c */ /* 0x004fda0003f06270 */
[----:B------:R-:W-:Y:S02]  /*0aa0*/  @P0 IMAD.MOV.U32 R2, RZ, RZ, R4 ;  /* 0x000000ffff020224 */ /* 0x000fe400078e0004 */
[----:B------:R-:W-:-:S05]  /*0ab0*/  @P0 IMAD.MOV.U32 R3, RZ, RZ, R7 ;  /* 0x000000ffff030224 */ /* 0x000fca00078e0007 */
[----:B------:R0:W-:Y:S01]  /*0ac0*/  @P0 STG.E.U8 desc[UR8][R2.64], R6 ;  /* 0x0000000602000986 */ /* 0x0001e2000c101108 */
[----:B------:R-:W-:-:S05]  /*0ad0*/  IADD3 R4, P0, PT, R4, 0x1, RZ ;  /* 0x0000000104047810 */ /* 0x000fca0007f1e0ff */
[----:B------:R-:W-:Y:S01]  /*0ae0*/  IMAD.X R7, RZ, RZ, R7, P0 ;  /* 0x000000ffff077224 */ /* 0x000fe200000e0607 */
[----:B------:R-:W-:Y:S07]  /*0af0*/  BRA.U UP0, `(.L_x_66) ;  /* 0xfffffffd00c47547 */ /* 0x000fee000b83ffff */
[----:B------:R-:W-:Y:S05]  /*0b00*/  EXIT ;  /* 0x000000000000794d */ /* 0x000fea0003800000 */
.L_x_67:
        /* <DEDUP_REMOVED lines=15> */
.L_x_185:


//--------------------- .text._Z6query1PiP3MBRS_S_S1_ii --------------------------
	.section	.text._Z6query1PiP3MBRS_S_S1_ii,"ax",@progbits
	.align	128
        .global         _Z6query1PiP3MBRS_S_S1_ii
        .type           _Z6query1PiP3MBRS_S_S1_ii,@function
        .size           _Z6query1PiP3MBRS_S_S1_ii,(.L_x_186 - _Z6query1PiP3MBRS_S_S1_ii)
        .other          _Z6query1PiP3MBRS_S_S1_ii,@"STO_CUDA_ENTRY STV_DEFAULT"
_Z6query1PiP3MBRS_S_S1_ii:
.text._Z6query1PiP3MBRS_S_S1_ii:
[----:B------:R-:W-:Y:S08]  /*0000*/  LDC R1, c[0x0][0x37c] ;  /* 0x0000df00ff017b82 */ /* 0x000ff00000000800 */
[----:B------:R-:W0:Y:S08]  /*0010*/  S2UR UR6, SR_CTAID.X ;  /* 0x00000000000679c3 */ /* 0x000e300000002500 */
[----:B------:R-:W0:Y:S02]  /*0020*/  LDC R0, c[0x0][0x3a8] ;  /* 0x0000ea00ff007b82 */ /* 0x000e240000000800 */
[----:B0-----:R-:W-:-:S13]  /*0030*/  ISETP.LE.AND P0, PT, R0, UR6, PT ;  /* 0x0000000600007c0c */ /* 0x001fda000bf03270 */
[----:B------:R-:W-:Y:S05]  /*0040*/  @P0 EXIT ;  /* 0x000000000000094d */ /* 0x000fea0003800000 */
[----:B------:R-:W0:Y:S01]  /*0050*/  S2R R0, SR_TID.X ;  /* 0x0000000000007919 */ /* 0x000e220000002100 */
[----:B------:R-:W-:Y:S01]  /*0060*/  IMAD.U32 R2, RZ, RZ, UR6 ;  /* 0x00000006ff027e24 */ /* 0x000fe2000f8e00ff */
[----:B------:R-:W1:Y:S06]  /*0070*/  LDCU.64 UR4, c[0x0][0x358] ;  /* 0x00006b00ff0477ac */ /* 0x000e6c0008000a00 */
.L_x_76:
[----:B------:R-:W2:Y:S01]  /*0080*/  LDC.64 R10, c[0x0][0x398] ;  /* 0x0000e600ff0a7b82 */ /* 0x000ea20000000a00 */
[----:B0-----:R-:W-:Y:S01]  /*0090*/  ISETP.NE.AND P0, PT, R0, RZ, PT ;  /* 0x000000ff0000720c */ /* 0x001fe20003f05270 */
[----:B------:R-:W0:Y:S01]  /*00a0*/  LDCU UR7, c[0x0][0x3ac] ;  /* 0x00007580ff0777ac */ /* 0x000e220008000800 */
[----:B------:R-:W3:Y:S01]  /*00b0*/  LDCU.64 UR8, c[0x0][0x380] ;  /* 0x00007000ff0877ac */ /* 0x000ee20008000a00 */
[----:B--2---:R-:W-:-:S05]  /*00c0*/  IMAD.WIDE.U32 R10, R2, 0x4, R10 ;  /* 0x00000004020a7825 */ /* 0x004fca00078e000a */
[----:B-1----:R-:W2:Y:S01]  /*00d0*/  LDG.E R3, desc[UR4][R10.64] ;  /* 0x000000040a037981 */ /* 0x002ea2000c1e1900 */
[----:B------:R-:W-:Y:S01]  /*00e0*/  BSSY.RECONVERGENT B0, `(.L_x_68) ;  /* 0x00000b5000007945 */ /* 0x000fe20003800200 */
[----:B------:R-:W-:Y:S06]  /*00f0*/  BAR.SYNC.DEFER_BLOCKING 0x0 ;  /* 0x0000000000007b1d */ /* 0x000fec0000010000 */
[----:B------:R1:W-:Y:S02]  /*0100*/  @!P0 STG.E desc[UR4][R10.64], RZ ;  /* 0x000000ff0a008986 */ /* 0x0003e4000c101904 */
[----:B------:R-:W-:Y:S01]  /*0110*/  BAR.SYNC.DEFER_BLOCKING 0x0 ;  /* 0x0000000000007b1d */ /* 0x000fe20000010000 */
[----:B--2---:R-:W-:-:S13]  /*0120*/  ISETP.GE.AND P0, PT, R0, R3, PT ;  /* 0x000000030000720c */ /* 0x004fda0003f06270 */
[----:B01-3--:R-:W-:Y:S05]  /*0130*/  @P0 BRA `(.L_x_69) ;  /* 0x0000000800bc0947 */ /* 0x00bfea0003800000 */
[----:B------:R-:W0:Y:S02]  /*0140*/  LDC.64 R6, c[0x0][0x3a0] ;  /* 0x0000e800ff067b82 */ /* 0x000e240000000a00 */
[----:B0-----:R-:W-:-:S05]  /*0150*/  IMAD.WIDE.U32 R6, R2, 0x30, R6 ;  /* 0x0000003002067825 */ /* 0x001fca00078e0006 */
[----:B------:R0:W5:Y:S04]  /*0160*/  LDG.E.64 R12, desc[UR4][R6.64] ;  /* 0x00000004060c7981 */ /* 0x000168000c1e1b00 */
[----:B------:R0:W5:Y:S04]  /*0170*/  LDG.E.64 R14, desc[UR4][R6.64+0x8] ;  /* 0x00000804060e7981 */ /* 0x000168000c1e1b00 */
[----:B------:R0:W5:Y:S04]  /*0180*/  LDG.E.64 R16, desc[UR4][R6.64+0x10] ;  /* 0x0000100406107981 */ /* 0x000168000c1e1b00 */
[----:B------:R0:W5:Y:S01]  /*0190*/  LDG.E.64 R18, desc[UR4][R6.64+0x18] ;  /* 0x0000180406127981 */ /* 0x000162000c1e1b00 */
[----:B------:R-:W-:-:S07]  /*01a0*/  IMAD.MOV.U32 R4, RZ, RZ, R0 ;  /* 0x000000ffff047224 */ /* 0x000fce00078e0000 */
.L_x_75:
[----:B01----:R-:W1:Y:S01]  /*01b0*/  LDC.64 R20, c[0x0][0x390] ;  /* 0x0000e400ff147b82 */ /* 0x003e620000000a00 */
[----:B------:R-:W2:Y:S01]  /*01c0*/  LDCU UR6, c[0x0][0x3ac] ;  /* 0x00007580ff0677ac */ /* 0x000ea20008000800 */
[----:B------:R-:W-:Y:S02]  /*01d0*/  IMAD.MOV.U32 R5, RZ, RZ, RZ ;  /* 0x000000ffff057224 */ /* 0x000fe400078e00ff */
[----:B0-----:R-:W-:Y:S02]  /*01e0*/  IMAD.MOV.U32 R6, RZ, RZ, RZ ;  /* 0x000000ffff067224 */ /* 0x001fe400078e00ff */
[----:B------:R-:W-:Y:S02]  /*01f0*/  IMAD.MOV.U32 R8, RZ, RZ, 0xa ;  /* 0x0000000aff087424 */ /* 0x000fe400078e00ff */
[----:B--2---:R-:W-:-:S04]  /*0200*/  IMAD R7, R2, UR6, R4 ;  /* 0x0000000602077c24 */ /* 0x004fc8000f8e0204 */
[----:B-1----:R-:W-:-:S04]  /*0210*/  IMAD.WIDE R20, R7, 0x4, R20 ;  /* 0x0000000407147825 */ /* 0x002fc800078e0214 */
[----:B------:R-:W-:-:S07]  /*0220*/  IMAD.MOV.U32 R7, RZ, RZ, -0xa ;  /* 0xfffffff6ff077424 */ /* 0x000fce00078e00ff */
.L_x_74:
[----:B------:R-:W2:Y:S01]  /*0230*/  LDG.E R32, desc[UR4][R20.64] ;  /* 0x0000000414207981 */ /* 0x000ea2000c1e1900 */
[----:B------:R-:W-:Y:S01]  /*0240*/  VIADD R9, R8, 0xfffffff6 ;  /* 0xfffffff608097836 */ /* 0x000fe20000000000 */
[----:B------:R-:W-:Y:S04]  /*0250*/  BSSY.RECONVERGENT B1, `(.L_x_70) ;  /* 0x0000047000017945 */ /* 0x000fe80003800200 */
[----:B--2---:R-:W-:-:S13]  /*0260*/  ISETP.NE.AND P0, PT, R9, R32, PT ;  /* 0x000000200900720c */ /* 0x004fda0003f05270 */
[----:B01----:R-:W-:Y:S05]  /*0270*/  @!P0 BRA `(.L_x_71) ;  /* 0x0000000400108947 */ /* 0x003fea0003800000 */
[----:B------:R-:W0:Y:S01]  /*0280*/  LDC.64 R24, c[0x0][0x388] ;  /* 0x0000e200ff187b82 */ /* 0x000e220000000a00 */
[----:B------:R-:W-:-:S05]  /*0290*/  IADD3 R9, PT, PT, R7, 0xa, R32 ;  /* 0x0000000a07097810 */ /* 0x000fca0007ffe020 */
        /* <DEDUP_REMOVED lines=13> */
[----:B------:R-:W-:-:S02]  /*0370*/  SEL R27, R27, R13, P0 ;  /* 0x0000000d1b1b7207 */ /* 0x000fc40000000000 */
[----:B------:R-:W-:Y:S01]  /*0380*/  SEL R22, R23, R15, P1 ;  /* 0x0000000f17167207 */ /* 0x000fe20000800000 */
[----:B------:R-:W-:Y:S01]  /*0390*/  IMAD.MOV.U32 R23, RZ, RZ, 0x3e45798e ;  /* 0x3e45798eff177424 */ /* 0x000fe200078e00ff */
[----:B------:R-:W-:Y:S02]  /*03a0*/  IADD3 R26, P0, PT, -R26, R29, RZ ;  /* 0x0000001d1a1a7210 */ /* 0x000fe40007f1e1ff */
[----:B------:R-:W0:Y:S03]  /*03b0*/  I2F.F64.U64 R28, R30 ;  /* 0x0000001e001c7312 */ /* 0x000e260000301800 */
[----:B------:R-:W-:Y:S02]  /*03c0*/  IMAD.X R27, R22, 0x1, ~R27, P0 ;  /* 0x00000001161b7824 */ /* 0x000fe400000e0e1b */
[----:B------:R-:W-:-:S04]  /*03d0*/  IMAD.MOV.U32 R22, RZ, RZ, -0x1dcf73c6 ;  /* 0xe2308c3aff167424 */ /* 0x000fc800078e00ff */
[----:B------:R-:W1:Y:S02]  /*03e0*/  I2F.F64.S64 R26, R26 ;  /* 0x0000001a001a7312 */ /* 0x000e640000301c00 */
[----:B0-----:R-:W-:-:S08]  /*03f0*/  DADD R28, R28, R22 ;  /* 0x000000001c1c7229 */ /* 0x001fd00000000016 */
[----:B-1----:R-:W-:-:S14]  /*0400*/  DSETP.GEU.AND P0, PT, R28, R26, PT ;  /* 0x0000001a1c00722a */ /* 0x002fdc0003f0e000 */
[----:B------:R-:W-:Y:S05]  /*0410*/  @!P0 BRA `(.L_x_71) ;  /* 0x0000000000a88947 */ /* 0x000fea0003800000 */
[----:B------:R-:W2:Y:S04]  /*0420*/  LDG.E.64 R26, desc[UR4][R24.64+0x18] ;  /* 0x00001804181a7981 */ /* 0x000ea8000c1e1b00 */
[----:B------:R-:W3:Y:S01]  /*0430*/  LDG.E.64 R28, desc[UR4][R24.64+0x10] ;  /* 0x00001004181c7981 */ /* 0x000ee2000c1e1b00 */
[----:B--2---:R-:W-:Y:S02]  /*0440*/  ISETP.GT.U32.AND P1, PT, R26, R18, PT ;  /* 0x000000121a00720c */ /* 0x004fe40003f24070 */
[----:B---3--:R-:W-:Y:S02]  /*0450*/  IADD3 R31, P2, PT, R16, R28, RZ ;  /* 0x0000001c101f7210 */ /* 0x008fe40007f5e0ff */
[----:B------:R-:W-:Y:S02]  /*0460*/  ISETP.LT.U32.AND P0, PT, R28, R16, PT ;  /* 0x000000101c00720c */ /* 0x000fe40003f01070 */
[----:B------:R-:W-:-:S02]  /*0470*/  ISETP.GT.AND.EX P1, PT, R27, R19, PT, P1 ;  /* 0x000000131b00720c */ /* 0x000fc40003f24310 */
[-C--:B------:R-:W-:Y:S01]  /*0480*/  IADD3 R30, P3, P4, -R31, R18.reuse, R26 ;  /* 0x000000121f1e7210 */ /* 0x080fe20007c7e11a */
[----:B------:R-:W-:Y:S01]  /*0490*/  IMAD.X R31, R17, 0x1, R29, P2 ;  /* 0x00000001111f7824 */ /* 0x000fe200010e061d */
[----:B------:R-:W-:Y:S02]  /*04a0*/  ISETP.LT.AND.EX P0, PT, R29, R17, PT, P0 ;  /* 0x000000111d00720c */ /* 0x000fe40003f01300 */
[----:B------:R-:W-:Y:S02]  /*04b0*/  SEL R33, R26, R18, P1 ;  /* 0x000000121a217207 */ /* 0x000fe40000800000 */
[----:B------:R-:W-:Y:S02]  /*04c0*/  SEL R26, R28, R16, P0 ;  /* 0x000000101c1a7207 */ /* 0x000fe40000000000 */
[----:B------:R-:W-:Y:S02]  /*04d0*/  IADD3.X R31, PT, PT, ~R31, R19, R27, P3, P4 ;  /* 0x000000131f1f7210 */ /* 0x000fe40001fe851b */
[----:B------:R-:W-:-:S02]  /*04e0*/  SEL R28, R29, R17, P0 ;  /* 0x000000111d1c7207 */ /* 0x000fc40000000000 */
[----:B------:R-:W-:Y:S02]  /*04f0*/  SEL R27, R27, R19, P1 ;  /* 0x000000131b1b7207 */ /* 0x000fe40000800000 */
        /* <DEDUP_REMOVED lines=8> */
[----:B0-----:R-:W-:-:S05]  /*0580*/  IMAD.WIDE R22, R9, 0x4, R22 ;  /* 0x0000000409167825 */ /* 0x001fca00078e0216 */
[----:B------:R-:W2:Y:S02]  /*0590*/  LDG.E R27, desc[UR4][R22.64] ;  /* 0x00000004161b7981 */ /* 0x000ea4000c1e1900 */
[----:B--2---:R-:W-:-:S13]  /*05a0*/  ISETP.GE.AND P0, PT, R27, 0x1, PT ;  /* 0x000000011b00780c */ /* 0x004fda0003f06270 */
[----:B------:R-:W-:Y:S05]  /*05b0*/  @!P0 BRA `(.L_x_71) ;  /* 0x0000000000408947 */ /* 0x000fea0003800000 */
[----:B------:R-:W0:Y:S01]  /*05c0*/  S2R R9, SR_LANEID ;  /* 0x0000000000097919 */ /* 0x000e220000000000 */
[----:B------:R-:W-:Y:S02]  /*05d0*/  VOTEU.ANY UR6, UPT, PT ;  /* 0x0000000000067886 */ /* 0x000fe400038e0100 */
[----:B------:R-:W0:Y:S08]  /*05e0*/  FLO.U32 R24, UR6 ;  /* 0x0000000600187d00 */ /* 0x000e3000080e0000 */
[----:B------:R-:W1:Y:S01]  /*05f0*/  POPC R25, UR6 ;  /* 0x0000000600197d09 */ /* 0x000e620008000000 */
[----:B0-----:R-:W-:-:S13]  /*0600*/  ISETP.EQ.U32.AND P0, PT, R24, R9, PT ;  /* 0x000000091800720c */ /* 0x001fda0003f02070 */
[----:B-1----:R-:W2:Y:S01]  /*0610*/  @P0 ATOMG.E.ADD.STRONG.GPU PT, R25, desc[UR4][R10.64], R25 ;  /* 0x800000190a1909a8 */ /* 0x002ea200081ef104 */
[----:B------:R-:W0:Y:S02]  /*0620*/  S2R R22, SR_LTMASK ;  /* 0x0000000000167919 */ /* 0x000e240000003900 */
[----:B0-----:R-:W-:Y:S02]  /*0630*/  LOP3.LUT R26, R22, UR6, RZ, 0xc0, !PT ;  /* 0x00000006161a7c12 */ /* 0x001fe4000f8ec0ff */
[----:B------:R-:W0:Y:S04]  /*0640*/  LDC.64 R22, c[0x0][0x390] ;  /* 0x0000e400ff167b82 */ /* 0x000e280000000a00 */
[----:B------:R-:W1:Y:S01]  /*0650*/  POPC R26, R26 ;  /* 0x0000001a001a7309 */ /* 0x000e620000000000 */
[----:B--2---:R-:W1:Y:S02]  /*0660*/  SHFL.IDX PT, R9, R25, R24, 0x1f ;  /* 0x00001f1819097589 */ /* 0x004e6400000e0000 */
[----:B-1----:R-:W-:-:S04]  /*0670*/  IMAD.IADD R9, R9, 0x1, R26 ;  /* 0x0000000109097824 */ /* 0x002fc800078e021a */
[----:B------:R-:W-:-:S04]  /*0680*/  IMAD R9, R2, UR7, R9 ;  /* 0x0000000702097c24 */ /* 0x000fc8000f8e0209 */
[----:B0-----:R-:W-:-:S05]  /*0690*/  IMAD.WIDE R22, R9, 0x4, R22 ;  /* 0x0000000409167825 */ /* 0x001fca00078e0216 */
[----:B------:R0:W-:Y:S04]  /*06a0*/  STG.E desc[UR4][R22.64], R27 ;  /* 0x0000001b16007986 */ /* 0x0001e8000c101904 */
[----:B------:R0:W5:Y:S02]  /*06b0*/  LDG.E R32, desc[UR4][R20.64] ;  /* 0x0000000414207981 */ /* 0x000164000c1e1900 */
.L_x_71:
[----:B------:R-:W-:Y:S05]  /*06c0*/  BSYNC.RECONVERGENT B1 ;  /* 0x0000000000017941 */ /* 0x000fea0003800200 */
.L_x_70:
[----:B------:R-:W-:Y:S01]  /*06d0*/  VIADD R9, R7, 0xa ;  /* 0x0000000a07097836 */ /* 0x000fe20000000000 */
[----:B------:R-:W-:Y:S04]  /*06e0*/  BSSY.RECONVERGENT B1, `(.L_x_72) ;  /* 0x000004a000017945 */ /* 0x000fe80003800200 */
[----:B-----5:R-:W-:-:S04]  /*06f0*/  LOP3.LUT R9, R9, R32, RZ, 0x3c, !PT ;  /* 0x0000002009097212 */ /* 0x020fc800078e3cff */
[----:B------:R-:W-:-:S13]  /*0700*/  ISETP.NE.AND P0, PT, R9, -0x1, PT ;  /* 0xffffffff0900780c */ /* 0x000fda0003f05270 */
[----:B------:R-:W-:Y:S05]  /*0710*/  @!P0 BRA `(.L_x_73) ;  /* 0x0000000400188947 */ /* 0x000fea0003800000 */
[----:B------:R-:W1:Y:S01]  /*0720*/  LDC.64 R24, c[0x0][0x388] ;  /* 0x0000e200ff187b82 */ /* 0x000e620000000a00 */
[----:B------:R-:W-:-:S04]  /*0730*/  IADD3 R9, P0, PT, R32, R5, RZ ;  /* 0x0000000520097210 */ /* 0x000fc80007f1e0ff */
[----:B------:R-:W-:-:S05]  /*0740*/  LEA.HI.X.SX32 R32, R32, R6, 0x1, P0 ;  /* 0x0000000620207211 */ /* 0x000fca00000f0eff */
[----:B0-----:R-:W-:Y:S02]  /*0750*/  IMAD R23, R32, 0x30, RZ ;  /* 0x0000003020177824 */ /* 0x001fe400078e02ff */
[----:B-1----:R-:W-:-:S04]  /*0760*/  IMAD.WIDE.U32 R24, R9, 0x30, R24 ;  /* 0x0000003009187825 */ /* 0x002fc800078e0018 */
[----:B------:R-:W-:-:S05]  /*0770*/  IMAD.IADD R25, R25, 0x1, R23 ;  /* 0x0000000119197824 */ /* 0x000fca00078e0217 */
[----:B------:R-:W2:Y:S04]  /*0780*/  LDG.E.64 R26, desc[UR4][R24.64+0x30] ;  /* 0x00003004181a7981 */ /* 0x000ea8000c1e1b00 */
[----:B------:R-:W3:Y:S01]  /*0790*/  LDG.E.64 R22, desc[UR4][R24.64+0x38] ;  /* 0x0000380418167981 */ /* 0x000ee2000c1e1b00 */
[-C--:B--2---:R-:W-:Y:S02]  /*07a0*/  IADD3 R31, P2, P3, R14, -R12.reuse, -R26 ;  /* 0x8000000c0e1f7210 */ /* 0x084fe40007b5e81a */
        /* <DEDUP_REMOVED lines=41> */
[----:B------:R-:W-:-:S04]  /*0a40*/  LEA R22, P0, R9, UR8, 0x2 ;  /* 0x0000000809167c11 */ /* 0x000fc8000f8010ff */
[----:B------:R-:W-:-:S05]  /*0a50*/  LEA.HI.X R23, R9, UR9, R32, 0x2, P0 ;  /* 0x0000000909177c11 */ /* 0x000fca00080f1420 */
[----:B------:R-:W2:Y:S02]  /*0a60*/  LDG.E R27, desc[UR4][R22.64+0x4] ;  /* 0x00000404161b7981 */ /* 0x000ea4000c1e1900 */
[----:B--2---:R-:W-:-:S13]  /*0a70*/  ISETP.GE.AND P0, PT, R27, 0x1, PT ;  /* 0x000000011b00780c */ /* 0x004fda0003f06270 */
[----:B------:R-:W-:Y:S05]  /*0a80*/  @!P0 BRA `(.L_x_73) ;  /* 0x00000000003c8947 */ /* 0x000fea0003800000 */
[----:B------:R-:W0:Y:S01]  /*0a90*/  S2R R9, SR_LANEID ;  /* 0x0000000000097919 */ /* 0x000e220000000000 */
[----:B------:R-:W-:Y:S01]  /*0aa0*/  VOTEU.ANY UR6, UPT, PT ;  /* 0x0000000000067886 */ /* 0x000fe200038e0100 */
[----:B------:R-:W1:Y:S01]  /*0ab0*/  LDC.64 R22, c[0x0][0x390] ;  /* 0x0000e400ff167b82 */ /* 0x000e620000000a00 */
[----:B------:R-:W0:Y:S08]  /*0ac0*/  FLO.U32 R24, UR6 ;  /* 0x0000000600187d00 */ /* 0x000e3000080e0000 */
[----:B------:R-:W2:Y:S01]  /*0ad0*/  POPC R25, UR6 ;  /* 0x0000000600197d09 */ /* 0x000ea20008000000 */
[----:B0-----:R-:W-:-:S13]  /*0ae0*/  ISETP.EQ.U32.AND P0, PT, R24, R9, PT ;  /* 0x000000091800720c */ /* 0x001fda0003f02070 */
[----:B--2---:R-:W2:Y:S01]  /*0af0*/  @P0 ATOMG.E.ADD.STRONG.GPU PT, R25, desc[UR4][R10.64], R25 ;  /* 0x800000190a1909a8 */ /* 0x004ea200081ef104 */
[----:B------:R-:W0:Y:S02]  /*0b00*/  S2R R26, SR_LTMASK ;  /* 0x00000000001a7919 */ /* 0x000e240000003900 */
[----:B0-----:R-:W-:-:S06]  /*0b10*/  LOP3.LUT R26, R26, UR6, RZ, 0xc0, !PT ;  /* 0x000000061a1a7c12 */ /* 0x001fcc000f8ec0ff */
[----:B------:R-:W0:Y:S01]  /*0b20*/  POPC R26, R26 ;  /* 0x0000001a001a7309 */ /* 0x000e220000000000 */
[----:B--2---:R-:W0:Y:S02]  /*0b30*/  SHFL.IDX PT, R9, R25, R24, 0x1f ;  /* 0x00001f1819097589 */ /* 0x004e2400000e0000 */
[----:B0-----:R-:W-:-:S04]  /*0b40*/  IMAD.IADD R9, R9, 0x1, R26 ;  /* 0x0000000109097824 */ /* 0x001fc800078e021a */
[----:B------:R-:W-:-:S04]  /*0b50*/  IMAD R9, R2, UR7, R9 ;  /* 0x0000000702097c24 */ /* 0x000fc8000f8e0209 */
[----:B-1----:R-:W-:-:S05]  /*0b60*/  IMAD.WIDE R22, R9, 0x4, R22 ;  /* 0x0000000409167825 */ /* 0x002fca00078e0216 */
[----:B------:R1:W-:Y:S02]  /*0b70*/  STG.E desc[UR4][R22.64], R27 ;  /* 0x0000001b16007986 */ /* 0x0003e4000c101904 */
.L_x_73:
[----:B------:R-:W-:Y:S05]  /*0b80*/  BSYNC.RECONVERGENT B1 ;  /* 0x0000000000017941 */ /* 0x000fea0003800200 */
.L_x_72:
[----:B------:R-:W-:Y:S01]  /*0b90*/  VIADD R7, R7, 0x2 ;  /* 0x0000000207077836 */ /* 0x000fe20000000000 */
[----:B------:R-:W-:Y:S01]  /*0ba0*/  IADD3 R5, P1, PT, R5, 0x2, RZ ;  /* 0x0000000205057810 */ /* 0x000fe20007f3e0ff */
[----:B------:R-:W-:-:S03]  /*0bb0*/  VIADD R8, R8, 0xfffffffe ;  /* 0xfffffffe08087836 */ /* 0x000fc60000000000 */
[----:B------:R-:W-:Y:S01]  /*0bc0*/  ISETP.NE.AND P0, PT, R7, RZ, PT ;  /* 0x000000ff0700720c */ /* 0x000fe20003f05270 */
[----:B------:R-:W-:-:S12]  /*0bd0*/  IMAD.X R6, RZ, RZ, R6, P1 ;  /* 0x000000ffff067224 */ /* 0x000fd800008e0606 */
[----:B------:R-:W-:Y:S05]  /*0be0*/  @P0 BRA `(.L_x_74) ;  /* 0xfffffff400900947 */ /* 0x000fea000383ffff */
[----:B------:R-:W2:Y:S02]  /*0bf0*/  LDCU UR6, c[0x0][0x360] ;  /* 0x00006c00ff0677ac */ /* 0x000ea40008000800 */
[----:B--2---:R-:W-:-:S05]  /*0c00*/  VIADD R4, R4, UR6 ;  /* 0x0000000604047c36 */ /* 0x004fca0008000000 */
[----:B------:R-:W-:-:S13]  /*0c10*/  ISETP.GE.AND P0, PT, R4, R3, PT ;  /* 0x000000030400720c */ /* 0x000fda0003f06270 */
[----:B------:R-:W-:Y:S05]  /*0c20*/  @!P0 BRA `(.L_x_75) ;  /* 0xfffffff400608947 */ /* 0x000fea000383ffff */
.L_x_69:
[----:B------:R-:W-:Y:S05]  /*0c30*/  BSYNC.RECONVERGENT B0 ;  /* 0x0000000000007941 */ /* 0x000fea0003800200 */
.L_x_68:
[----:B------:R-:W2:Y:S01]  /*0c40*/  LDC R3, c[0x0][0x370] ;  /* 0x0000dc00ff037b82 */ /* 0x000ea20000000800 */
[----:B------:R-:W3:Y:S01]  /*0c50*/  LDCU UR6, c[0x0][0x3a8] ;  /* 0x00007500ff0677ac */ /* 0x000ee20008000800 */
[----:B--2---:R-:W-:-:S05]  /*0c60*/  IMAD.IADD R2, R3, 0x1, R2 ;  /* 0x0000000103027824 */ /* 0x004fca00078e0202 */
[----:B---3--:R-:W-:-:S13]  /*0c70*/  ISETP.GE.AND P0, PT, R2, UR6, PT ;  /* 0x0000000602007c0c */ /* 0x008fda000bf06270 */
[----:B------:R-:W-:Y:S05]  /*0c80*/  @!P0 BRA `(.L_x_76) ;  /* 0xfffffff000fc8947 */ /* 0x000fea000383ffff */
[----:B------:R-:W-:Y:S05]  /*0c90*/  EXIT ;  /* 0x000000000000794d */ /* 0x000fea0003800000 */
.L_x_77:
        /* <DEDUP_REMOVED lines=14> */
.L_x_186:


//--------------------- .text._Z4fun2Piii         --------------------------
	.section	.text._Z4fun2Piii,"ax",@progbits
	.align	128
        .global         _Z4fun2Piii
        .type           _Z4fun2Piii,@function
        .size           _Z4fun2Piii,(.L_x_187 - _Z4fun2Piii)
        .other          _Z4fun2Piii,@"STO_CUDA_ENTRY STV_DEFAULT"
_Z4fun2Piii:
.text._Z4fun2Piii:
[----:B------:R-:W-:Y:S01]  /*0000*/  LDC R1, c[0x0][0x37c] ;  /* 0x0000df00ff017b82 */ /* 0x000fe20000000800 */
[----:B------:R-:W0:Y:S01]  /*0010*/  S2R R0, SR_TID.X ;  /* 0x0000000000007919 */ /* 0x000e220000002100 */
[----:B------:R-:W0:Y:S06]  /*0020*/  LDCU UR4, c[0x0][0x360] ;  /* 0x00006c00ff0477ac */ /* 0x000e2c0008000800 */
[----:B------:R-:W1:Y:S01]  /*0030*/  LDC R2, c[0x0][0x370] ;  /* 0x0000dc00ff027b82 */ /* 0x000e620000000800 */
[----:B------:R-:W0:Y:S01]  /*0040*/  S2R R3, SR_CTAID.X ;  /* 0x0000000000037919 */ /* 0x000e220000002500 */
[----:B------:R-:W2:Y:S01]  /*0050*/  LDCU.64 UR6, c[0x0][0x388] ;  /* 0x00007100ff0677ac */ /* 0x000ea20008000a00 */
[----:B0-----:R-:W-:-:S04]  /*0060*/  IMAD R0, R3, UR4, R0 ;  /* 0x0000000403007c24 */ /* 0x001fc8000f8e0200 */
[----:B--2---:R-:W-:Y:S02]  /*0070*/  VIADD R3, R0, UR6 ;  /* 0x0000000600037c36 */ /* 0x004fe40008000000 */
[----:B-1----:R-:W-:-:S03]  /*0080*/  IMAD R0, R2, UR4, RZ ;  /* 0x0000000402007c24 */ /* 0x002fc6000f8e02ff */
[----:B------:R-:W-:-:S13]  /*0090*/  ISETP.GE.AND P0, PT, R3, UR7, PT ;  /* 0x0000000703007c0c */ /* 0x000fda000bf06270 */
[----:B------:R-:W-:Y:S05]  /*00a0*/  @P0 EXIT ;  /* 0x000000000000094d */ /* 0x000fea0003800000 */
[----:B------:R-:W0:Y:S01]  /*00b0*/  I2F.U32.RP R8, R0 ;  /* 0x0000000000087306 */ /* 0x000e220000209000 */
[C---:B------:R-:W-:Y:S01]  /*00c0*/  IMAD.IADD R2, R0.reuse, 0x1, R3 ;  /* 0x0000000100027824 */ /* 0x040fe200078e0203 */
[----:B------:R-:W-:Y:S01]  /*00d0*/  IADD3 R9, PT, PT, RZ, -R0, RZ ;  /* 0x80000000ff097210 */ /* 0x000fe20007ffe0ff */
[----:B------:R-:W1:Y:S01]  /*00e0*/  LDCU.64 UR4, c[0x0][0x358] ;  /* 0x00006b00ff0477ac */ /* 0x000e620008000a00 */
[----:B------:R-:W-:Y:S01]  /*00f0*/  ISETP.NE.U32.AND P2, PT, R0, RZ, PT ;  /* 0x000000ff0000720c */ /* 0x000fe20003f45070 */
[----:B------:R-:W-:Y:S01]  /*0100*/  BSSY.RECONVERGENT B0, `(.L_x_78) ;  /* 0x0000023000007945 */ /* 0x000fe20003800200 */
[C---:B------:R-:W-:Y:S02]  /*0110*/  ISETP.GE.AND P0, PT, R2.reuse, UR7, PT ;  /* 0x0000000702007c0c */ /* 0x040fe4000bf06270 */
[----:B------:R-:W-:Y:S02]  /*0120*/  VIMNMX R7, PT, PT, R2, UR7, !PT ;  /* 0x0000000702077c48 */ /* 0x000fe4000ffe0100 */
[----:B------:R-:W-:-:S04]  /*0130*/  SEL R6, RZ, 0x1, P0 ;  /* 0x00000001ff067807 */ /* 0x000fc80000000000 */
[----:B------:R-:W-:Y:S01]  /*0140*/  IADD3 R7, PT, PT, R7, -R2, -R6 ;  /* 0x8000000207077210 */ /* 0x000fe20007ffe806 */
[----:B0-----:R-:W0:Y:S02]  /*0150*/  MUFU.RCP R8, R8 ;  /* 0x0000000800087308 */ /* 0x001e240000001000 */
[----:B0-----:R-:W-:-:S06]  /*0160*/  VIADD R4, R8, 0xffffffe ;  /* 0x0ffffffe08047836 */ /* 0x001fcc0000000000 */
[----:B------:R0:W2:Y:S02]  /*0170*/  F2I.FTZ.U32.TRUNC.NTZ R5, R4 ;  /* 0x0000000400057305 */ /* 0x0000a4000021f000 */
[----:B0-----:R-:W-:Y:S02]  /*0180*/  HFMA2 R4, -RZ, RZ, 0, 0 ;  /* 0x00000000ff047431 */ /* 0x001fe400000001ff */
[----:B--2---:R-:W-:-:S04]  /*0190*/  IMAD R9, R9, R5, RZ ;  /* 0x0000000509097224 */ /* 0x004fc800078e02ff */
[----:B------:R-:W-:-:S06]  /*01a0*/  IMAD.HI.U32 R8, R5, R9, R4 ;  /* 0x0000000905087227 */ /* 0x000fcc00078e0004 */
[----:B------:R-:W-:-:S04]  /*01b0*/  IMAD.HI.U32 R5, R8, R7, RZ ;  /* 0x0000000708057227 */ /* 0x000fc800078e00ff */
[----:B------:R-:W-:-:S04]  /*01c0*/  IMAD.MOV R2, RZ, RZ, -R5 ;  /* 0x000000ffff027224 */ /* 0x000fc800078e0a05 */
[----:B------:R-:W-:-:S05]  /*01d0*/  IMAD R7, R0, R2, R7 ;  /* 0x0000000200077224 */ /* 0x000fca00078e0207 */
[----:B------:R-:W-:-:S13]  /*01e0*/  ISETP.GE.U32.AND P0, PT, R7, R0, PT ;  /* 0x000000000700720c */ /* 0x000fda0003f06070 */
[----:B------:R-:W-:Y:S01]  /*01f0*/  @P0 IADD3 R7, PT, PT, -R0, R7, RZ ;  /* 0x0000000700070210 */ /* 0x000fe20007ffe1ff */
[----:B------:R-:W-:-:S03]  /*0200*/  @P0 VIADD R5, R5, 0x1 ;  /* 0x0000000105050836 */ /* 0x000fc60000000000 */
[----:B------:R-:W-:-:S13]  /*0210*/  ISETP.GE.U32.AND P1, PT, R7, R0, PT ;  /* 0x000000000700720c */ /* 0x000fda0003f26070 */
[----:B------:R-:W-:Y:S02]  /*0220*/  @P1 IADD3 R5, PT, PT, R5, 0x1, RZ ;  /* 0x0000000105051810 */ /* 0x000fe40007ffe0ff */
[----:B------:R-:W-:-:S05]  /*0230*/  @!P2 LOP3.LUT R5, RZ, R0, RZ, 0x33, !PT ;  /* 0x00000000ff05a212 */ /* 0x000fca00078e33ff */
[----:B------:R-:W-:-:S05]  /*0240*/  IMAD.IADD R2, R6, 0x1, R5 ;  /* 0x0000000106027824 */ /* 0x000fca00078e0205 */
[C---:B------:R-:W-:Y:S02]  /*0250*/  LOP3.LUT R4, R2.reuse, 0x3, RZ, 0xc0, !PT ;  /* 0x0000000302047812 */ /* 0x040fe400078ec0ff */
[----:B------:R-:W-:Y:S02]  /*0260*/  ISETP.GE.U32.AND P1, PT, R2, 0x3, PT ;  /* 0x000000030200780c */ /* 0x000fe40003f26070 */
[----:B------:R-:W-:-:S13]  /*0270*/  ISETP.NE.AND P0, PT, R4, 0x3, PT ;  /* 0x000000030400780c */ /* 0x000fda0003f05270 */
[----:B-1----:R-:W-:Y:S05]  /*0280*/  @!P0 BRA `(.L_x_79) ;  /* 0x0000000000288947 */ /* 0x002fea0003800000 */
[----:B------:R-:W0:Y:S01]  /*0290*/  LDC.64 R6, c[0x0][0x380] ;  /* 0x0000e000ff067b82 */ /* 0x000e220000000a00 */
[----:B------:R-:W-:-:S04]  /*02a0*/  IADD3 R2, PT, PT, R2, 0x1, RZ ;  /* 0x0000000102027810 */ /* 0x000fc80007ffe0ff */
[----:B------:R-:W-:-:S05]  /*02b0*/  LOP3.LUT R2, R2, 0x3, RZ, 0xc0, !PT ;  /* 0x0000000302027812 */ /* 0x000fca00078ec0ff */
[----:B------:R-:W-:-:S07]  /*02c0*/  IMAD.MOV R2, RZ, RZ, -R2 ;  /* 0x000000ffff027224 */ /* 0x000fce00078e0a02 */
.L_x_80:
[----:B0-----:R-:W-:Y:S01]  /*02d0*/  IMAD.WIDE R4, R3, 0x4, R6 ;  /* 0x0000000403047825 */ /* 0x001fe200078e0206 */
[----:B------:R-:W-:-:S03]  /*02e0*/  IADD3 R2, PT, PT, R2, 0x1, RZ ;  /* 0x0000000102027810 */ /* 0x000fc60007ffe0ff */
[----:B------:R-:W-:Y:S01]  /*02f0*/  IMAD.IADD R3, R0, 0x1, R3 ;  /* 0x0000000100037824 */ /* 0x000fe200078e0203 */
[----:B------:R1:W-:Y:S01]  /*0300*/  STG.E desc[UR4][R4.64], RZ ;  /* 0x000000ff04007986 */ /* 0x0003e2000c101904 */
[----:B------:R-:W-:-:S13]  /*0310*/  ISETP.NE.AND P0, PT, R2, RZ, PT ;  /* 0x000000ff0200720c */ /* 0x000fda0003f05270 */
[----:B-1----:R-:W-:Y:S05]  /*0320*/  @P0 BRA `(.L_x_80) ;  /* 0xfffffffc00e80947 */ /* 0x002fea000383ffff */
.L_x_79:
[----:B------:R-:W-:Y:S05]  /*0330*/  BSYNC.RECONVERGENT B0 ;  /* 0x0000000000007941 */ /* 0x000fea0003800200 */
.L_x_78:
[----:B------:R-:W-:Y:S05]  /*0340*/  @!P1 EXIT ;  /* 0x000000000000994d */ /* 0x000fea0003800000 */
[----:B------:R-:W0:Y:S02]  /*0350*/  LDC.64 R10, c[0x0][0x380] ;  /* 0x0000e000ff0a7b82 */ /* 0x000e240000000a00 */
.L_x_81:
[----:B01----:R-:W-:Y:S01]  /*0360*/  IMAD.WIDE R12, R3, 0x4, R10 ;  /* 0x00000004030c7825 */ /* 0x003fe200078e020a */
[----:B------:R-:W-:-:S04]  /*0370*/  LEA R3, R0, R3, 0x2 ;  /* 0x0000000300037211 */ /* 0x000fc800078e10ff */
[----:B------:R1:W-:Y:S01]  /*0380*/  STG.E desc[UR4][R12.64], RZ ;  /* 0x000000ff0c007986 */ /* 0x0003e2000c101904 */
[----:B------:R-:W-:Y:S01]  /*0390*/  IMAD.WIDE R4, R0, 0x4, R12 ;  /* 0x0000000400047825 */ /* 0x000fe200078e020c */
[----:B------:R-:W-:-:S04]  /*03a0*/  ISETP.GE.AND P0, PT, R3, UR7, PT ;  /* 0x0000000703007c0c */ /* 0x000fc8000bf06270 */
[----:B------:R1:W-:Y:S01]  /*03b0*/  STG.E desc[UR4][R4.64], RZ ;  /* 0x000000ff04007986 */ /* 0x0003e2000c101904 */
[----:B------:R-:W-:-:S05]  /*03c0*/  IMAD.WIDE R6, R0, 0x4, R4 ;  /* 0x0000000400067825 */ /* 0x000fca00078e0204 */
[----:B------:R1:W-:Y:S01]  /*03d0*/  STG.E desc[UR4][R6.64], RZ ;  /* 0x000000ff06007986 */ /* 0x0003e2000c101904 */
[----:B------:R-:W-:-:S05]  /*03e0*/  IMAD.WIDE R8, R0, 0x4, R6 ;  /* 0x0000000400087825 */ /* 0x000fca00078e0206 */
[----:B------:R1:W-:Y:S01]  /*03f0*/  STG.E desc[UR4][R8.64], RZ ;  /* 0x000000ff08007986 */ /* 0x0003e2000c101904 */
[----:B------:R-:W-:Y:S05]  /*0400*/  @!P0 BRA `(.L_x_81) ;  /* 0xfffffffc00d48947 */ /* 0x000fea000383ffff */
[----:B------:R-:W-:Y:S05]  /*0410*/  EXIT ;  /* 0x000000000000794d */ /* 0x000fea0003800000 */
.L_x_82:
        /* <DEDUP_REMOVED lines=14> */
.L_x_187:


//--------------------- .text._Z4fun1Piii         --------------------------
	.section	.text._Z4fun1Piii,"ax",@progbits
	.align	128
        .global         _Z4fun1Piii
        .type           _Z4fun1Piii,@function
        .size           _Z4fun1Piii,(.L_x_188 - _Z4fun1Piii)
        .other          _Z4fun1Piii,@"STO_CUDA_ENTRY STV_DEFAULT"
_Z4fun1Piii:
.text._Z4fun1Piii:
[----:B------:R-:W-:Y:S01]  /*0000*/  LDC R1, c[0x0][0x37c] ;  /* 0x0000df00ff017b82 */ /* 0x000fe20000000800 */
[----:B------:R-:W0:Y:S07]  /*0010*/  S2R R4, SR_TID.X ;  /* 0x0000000000047919 */ /* 0x000e2e0000002100 */
[----:B------:R-:W1:Y:S01]  /*0020*/  S2UR UR4, SR_CTAID.X ;  /* 0x00000000000479c3 */ /* 0x000e620000002500 */
[----:B------:R-:W1:Y:S01]  /*0030*/  LDCU UR5, c[0x0][0x360] ;  /* 0x00006c00ff0577ac */ /* 0x000e620008000800 */
[----:B------:R-:W2:Y:S06]  /*0040*/  LDCU UR8, c[0x0][0x388] ;  /* 0x00007100ff0877ac */ /* 0x000eac0008000800 */
[----:B------:R-:W3:Y:S01]  /*0050*/  LDC R0, c[0x0][0x370] ;  /* 0x0000dc00ff007b82 */ /* 0x000ee20000000800 */
[----:B-1----:R-:W-:-:S06]  /*0060*/  UIMAD UR4, UR5, UR4, URZ ;  /* 0x00000004050472a4 */ /* 0x002fcc000f8e02ff */
[----:B0-----:R-:W-:Y:S02]  /*0070*/  VIADD R5, R4, UR4 ;  /* 0x0000000404057c36 */ /* 0x001fe40008000000 */
[----:B---3--:R-:W-:-:S03]  /*0080*/  IMAD R0, R0, UR5, RZ ;  /* 0x0000000500007c24 */ /* 0x008fc6000f8e02ff */
[----:B--2---:R-:W-:-:S13]  /*0090*/  ISETP.GE.AND P0, PT, R5, UR8, PT ;  /* 0x0000000805007c0c */ /* 0x004fda000bf06270 */
[----:B------:R-:W-:Y:S05]  /*00a0*/  @P0 EXIT ;  /* 0x000000000000094d */ /* 0x000fea0003800000 */
[----:B------:R-:W0:Y:S01]  /*00b0*/  I2F.U32.RP R9, R0 ;  /* 0x0000000000097306 */ /* 0x000e220000209000 */
[C---:B------:R-:W-:Y:S01]  /*00c0*/  IMAD.IADD R6, R0.reuse, 0x1, R5 ;  /* 0x0000000100067824 */ /* 0x040fe200078e0205 */
[----:B------:R-:W-:Y:S01]  /*00d0*/  IADD3 R11, PT, PT, RZ, -R0, RZ ;  /* 0x80000000ff0b7210 */ /* 0x000fe20007ffe0ff */
[----:B------:R-:W1:Y:S01]  /*00e0*/  LDCU UR5, c[0x0][0x38c] ;  /* 0x00007180ff0577ac */ /* 0x000e620008000800 */
[----:B------:R-:W-:Y:S01]  /*00f0*/  ISETP.NE.U32.AND P2, PT, R0, RZ, PT ;  /* 0x000000ff0000720c */ /* 0x000fe20003f45070 */
[----:B------:R-:W-:Y:S01]  /*0100*/  BSSY.RECONVERGENT B0, `(.L_x_83) ;  /* 0x000002b000007945 */ /* 0x000fe20003800200 */
[C---:B------:R-:W-:Y:S01]  /*0110*/  ISETP.GE.AND P0, PT, R6.reuse, UR8, PT ;  /* 0x0000000806007c0c */ /* 0x040fe2000bf06270 */
[----:B------:R-:W2:Y:S01]  /*0120*/  LDCU.64 UR6, c[0x0][0x358] ;  /* 0x00006b00ff0677ac */ /* 0x000ea20008000a00 */
[----:B------:R-:W-:Y:S02]  /*0130*/  VIMNMX R7, PT, PT, R6, UR8, !PT ;  /* 0x0000000806077c48 */ /* 0x000fe4000ffe0100 */
[----:B------:R-:W-:-:S04]  /*0140*/  SEL R8, RZ, 0x1, P0 ;  /* 0x00000001ff087807 */ /* 0x000fc80000000000 */
[----:B------:R-:W-:Y:S01]  /*0150*/  IADD3 R7, PT, PT, R7, -R6, -R8 ;  /* 0x8000000607077210 */ /* 0x000fe20007ffe808 */
[----:B0-----:R-:W0:Y:S02]  /*0160*/  MUFU.RCP R9, R9 ;  /* 0x0000000900097308 */ /* 0x001e240000001000 */
[----:B0-----:R-:W-:-:S06]  /*0170*/  VIADD R2, R9, 0xffffffe ;  /* 0x0ffffffe09027836 */ /* 0x001fcc0000000000 */
[----:B------:R0:W3:Y:S02]  /*0180*/  F2I.FTZ.U32.TRUNC.NTZ R3, R2 ;  /* 0x0000000200037305 */ /* 0x0000e4000021f000 */
[----:B0-----:R-:W-:Y:S02]  /*0190*/  IMAD.MOV.U32 R2, RZ, RZ, RZ ;  /* 0x000000ffff027224 */ /* 0x001fe400078e00ff */
[----:B---3--:R-:W-:-:S04]  /*01a0*/  IMAD R11, R11, R3, RZ ;  /* 0x000000030b0b7224 */ /* 0x008fc800078e02ff */
[----:B------:R-:W-:-:S06]  /*01b0*/  IMAD.HI.U32 R10, R3, R11, R2 ;  /* 0x0000000b030a7227 */ /* 0x000fcc00078e0002 */
[----:B------:R-:W-:-:S05]  /*01c0*/  IMAD.HI.U32 R9, R10, R7, RZ ;  /* 0x000000070a097227 */ /* 0x000fca00078e00ff */
[----:B------:R-:W-:-:S05]  /*01d0*/  IADD3 R2, PT, PT, -R9, RZ, RZ ;  /* 0x000000ff09027210 */ /* 0x000fca0007ffe1ff */
[----:B------:R-:W-:Y:S02]  /*01e0*/  IMAD R7, R0, R2, R7 ;  /* 0x0000000200077224 */ /* 0x000fe400078e0207 */
[----:B------:R-:W0:Y:S03]  /*01f0*/  LDC.64 R2, c[0x0][0x380] ;  /* 0x0000e000ff027b82 */ /* 0x000e260000000a00 */
[----:B------:R-:W-:-:S13]  /*0200*/  ISETP.GE.U32.AND P0, PT, R7, R0, PT ;  /* 0x000000000700720c */ /* 0x000fda0003f06070 */
[----:B------:R-:W-:Y:S02]  /*0210*/  @P0 IMAD.IADD R7, R7, 0x1, -R0 ;  /* 0x0000000107070824 */ /* 0x000fe400078e0a00 */
        /* <DEDUP_REMOVED lines=8> */
[----:B012---:R-:W-:Y:S05]  /*02a0*/  @!P0 BRA `(.L_x_84) ;  /* 0x0000000000408947 */ /* 0x007fea0003800000 */
[----:B------:R-:W0:Y:S01]  /*02b0*/  LDC R11, c[0x0][0x38c] ;  /* 0x0000e300ff0b7b82 */ /* 0x000e220000000800 */
[----:B------:R-:W-:Y:S01]  /*02c0*/  VIADD R6, R6, 0x1 ;  /* 0x0000000106067836 */ /* 0x000fe20000000000 */
[----:B------:R-:W-:-:S04]  /*02d0*/  IADD3 R13, PT, PT, -R5, RZ, RZ ;  /* 0x000000ff050d7210 */ /* 0x000fc80007ffe1ff */
[----:B------:R-:W-:Y:S02]  /*02e0*/  LOP3.LUT R6, R6, 0x3, RZ, 0xc0, !PT ;  /* 0x0000000306067812 */ /* 0x000fe400078ec0ff */
[----:B------:R-:W1:Y:S01]  /*02f0*/  LDC.64 R8, c[0x0][0x380] ;  /* 0x0000e000ff087b82 */ /* 0x000e620000000a00 */
[----:B0-----:R-:W-:Y:S02]  /*0300*/  IADD3 R11, PT, PT, R11, UR4, R4 ;  /* 0x000000040b0b7c10 */ /* 0x001fe4000fffe004 */
[----:B------:R-:W-:-:S07]  /*0310*/  IMAD.MOV R4, RZ, RZ, -R6 ;  /* 0x000000ffff047224 */ /* 0x000fce00078e0a06 */
.L_x_85:
[----:B0-----:R-:W-:Y:S01]  /*0320*/  VIADD R15, R13, 0xffffffff ;  /* 0xffffffff0d0f7836 */ /* 0x001fe20000000000 */
[----:B------:R-:W-:Y:S01]  /*0330*/  IADD3 R4, PT, PT, R4, 0x1, RZ ;  /* 0x0000000104047810 */ /* 0x000fe20007ffe0ff */
[----:B-1----:R-:W-:Y:S01]  /*0340*/  IMAD.WIDE R6, R11, 0x4, R8 ;  /* 0x000000040b067825 */ /* 0x002fe200078e0208 */
[----:B------:R-:W-:Y:S02]  /*0350*/  IADD3 R13, PT, PT, -R0, R13, RZ ;  /* 0x0000000d000d7210 */ /* 0x000fe40007ffe1ff */
[----:B------:R-:W-:Y:S01]  /*0360*/  ISETP.NE.AND P0, PT, R4, RZ, PT ;  /* 0x000000ff0400720c */ /* 0x000fe20003f05270 */
[C---:B------:R-:W-:Y:S01]  /*0370*/  IMAD.IADD R5, R0.reuse, 0x1, R5 ;  /* 0x0000000100057824 */ /* 0x040fe200078e0205 */
[----:B------:R0:W-:Y:S01]  /*0380*/  STG.E desc[UR6][R6.64], R15 ;  /* 0x0000000f06007986 */ /* 0x0001e2000c101906 */
[----:B------:R-:W-:-:S10]  /*0390*/  IMAD.IADD R11, R0, 0x1, R11 ;  /* 0x00000001000b7824 */ /* 0x000fd400078e020b */
[----:B------:R-:W-:Y:S05]  /*03a0*/  @P0 BRA `(.L_x_85) ;  /* 0xfffffffc00dc0947 */ /* 0x000fea000383ffff */
.L_x_84:
[----:B------:R-:W-:Y:S05]  /*03b0*/  BSYNC.RECONVERGENT B0 ;  /* 0x0000000000007941 */ /* 0x000fea0003800200 */
.L_x_83:
[----:B------:R-:W-:Y:S05]  /*03c0*/  @!P1 EXIT ;  /* 0x000000000000994d */ /* 0x000fea0003800000 */
.L_x_86:
[----:B0-----:R-:W-:Y:S01]  /*03d0*/  VIADD R7, R5, UR5 ;  /* 0x0000000505077c36 */ /* 0x001fe20008000000 */
[----:B------:R-:W-:Y:S01]  /*03e0*/  LOP3.LUT R15, RZ, R5, RZ, 0x33, !PT ;  /* 0x00000005ff0f7212 */ /* 0x000fe200078e33ff */
[----:B------:R-:W-:Y:S02]  /*03f0*/  IMAD.IADD R17, R0, 0x1, R5 ;  /* 0x0000000100117824 */ /* 0x000fe400078e0205 */
[----:B------:R-:W-:-:S03]  /*0400*/  IMAD.WIDE R6, R7, 0x4, R2 ;  /* 0x0000000407067825 */ /* 0x000fc600078e0202 */
[CC--:B------:R-:W-:Y:S02]  /*0410*/  IADD3 R13, PT, PT, R0.reuse, R17.reuse, RZ ;  /* 0x00000011000d7210 */ /* 0x0c0fe40007ffe0ff */
[----:B------:R-:W-:Y:S01]  /*0420*/  LOP3.LUT R17, RZ, R17, RZ, 0x33, !PT ;  /* 0x00000011ff117212 */ /* 0x000fe200078e33ff */
[C---:B------:R-:W-:Y:S01]  /*0430*/  IMAD.WIDE R8, R0.reuse, 0x4, R6 ;  /* 0x0000000400087825 */ /* 0x040fe200078e0206 */
[----:B------:R-:W-:Y:S01]  /*0440*/  LOP3.LUT R19, RZ, R13, RZ, 0x33, !PT ;  /* 0x0000000dff137212 */ /* 0x000fe200078e33ff */
[----:B------:R1:W-:Y:S02]  /*0450*/  STG.E desc[UR6][R6.64], R15 ;  /* 0x0000000f06007986 */ /* 0x0003e4000c101906 */
[C---:B------:R-:W-:Y:S02]  /*0460*/  IMAD.IADD R21, R0.reuse, 0x1, R13 ;  /* 0x0000000100157824 */ /* 0x040fe400078e020d */
[----:B------:R-:W-:Y:S01]  /*0470*/  IMAD.WIDE R10, R0, 0x4, R8 ;  /* 0x00000004000a7825 */ /* 0x000fe200078e0208 */
[----:B------:R1:W-:Y:S02]  /*0480*/  STG.E desc[UR6][R8.64], R17 ;  /* 0x0000001108007986 */ /* 0x0003e4000c101906 */
[----:B------:R-:W-:-:S02]  /*0490*/  LOP3.LUT R23, RZ, R21, RZ, 0x33, !PT ;  /* 0x00000015ff177212 */ /* 0x000fc400078e33ff */
[----:B------:R1:W-:Y:S01]  /*04a0*/  STG.E desc[UR6][R10.64], R19 ;  /* 0x000000130a007986 */ /* 0x0003e2000c101906 */
[C---:B------:R-:W-:Y:S01]  /*04b0*/  IMAD.WIDE R12, R0.reuse, 0x4, R10 ;  /* 0x00000004000c7825 */ /* 0x040fe200078e020a */
[----:B------:R-:W-:-:S04]  /*04c0*/  IADD3 R5, PT, PT, R0, R21, RZ ;  /* 0x0000001500057210 */ /* 0x000fc80007ffe0ff */
[----:B------:R1:W-:Y:S01]  /*04d0*/  STG.E desc[UR6][R12.64], R23 ;  /* 0x000000170c007986 */ /* 0x0003e2000c101906 */
[----:B------:R-:W-:-:S13]  /*04e0*/  ISETP.GE.AND P0, PT, R5, UR8, PT ;  /* 0x0000000805007c0c */ /* 0x000fda000bf06270 */
[----:B-1----:R-:W-:Y:S05]  /*04f0*/  @!P0 BRA `(.L_x_86) ;  /* 0xfffffffc00b48947 */ /* 0x002fea000383ffff */
[----:B------:R-:W-:Y:S05]  /*0500*/  EXIT ;  /* 0x000000000000794d */ /* 0x000fea0003800000 */
.L_x_87:
        /* <DEDUP_REMOVED lines=15> */
.L_x_188:


//--------------------- .text._Z3funP3MBRPiS0_iiii --------------------------
	.section	.text._Z3funP3MBRPiS0_iiii,"ax",@progbits
	.align	128
        .global         _Z3funP3MBRPiS0_iiii
        .type           _Z3funP3MBRPiS0_iiii,@function
        .size           _Z3funP3MBRPiS0_iiii,(.L_x_189 - _Z3funP3MBRPiS0_iiii)
        .other          _Z3funP3MBRPiS0_iiii,@"STO_CUDA_ENTRY STV_DEFAULT"
_Z3funP3MBRPiS0_iiii:
.text._Z3funP3MBRPiS0_iiii:
        /* <DEDUP_REMOVED lines=8> */
[----:B------:R-:W0:Y:S01]  /*0080*/  LDC R0, c[0x0][0x3a0] ;  /* 0x0000e800ff007b82 */ /* 0x000e220000000800 */
[----:B------:R-:W1:Y:S01]  /*0090*/  LDCU UR5, c[0x0][0x370] ;  /* 0x00006e00ff0577ac */ /* 0x000e620008000800 */
[----:B------:R-:W2:Y:S01]  /*00a0*/  LDCU.64 UR6, c[0x0][0x358] ;  /* 0x00006b00ff0677ac */ /* 0x000ea20008000a00 */
[----:B-1----:R-:W-:Y:S01]  /*00b0*/  UIMAD UR4, UR4, UR5, URZ ;  /* 0x00000005040472a4 */ /* 0x002fe2000f8e02ff */
[----:B0-2---:R-:W-:-:S11]  /*00c0*/  VIADD R0, R0, UR8 ;  /* 0x0000000800007c36 */ /* 0x005fd60008000000 */
.L_x_91:
[----:B0-----:R-:W0:Y:S01]  /*00d0*/  LDC.64 R6, c[0x0][0x398] ;  /* 0x0000e600ff067b82 */ /* 0x001e220000000a00 */
[----:B------:R-:W1:Y:S07]  /*00e0*/  LDCU UR5, c[0x0][0x3a0] ;  /* 0x00007400ff0577ac */ /* 0x000e6e0008000800 */
[----:B------:R-:W2:Y:S08]  /*00f0*/  LDC.64 R12, c[0x0][0x388] ;  /* 0x0000e200ff0c7b82 */ /* 0x000eb00000000a00 */
[----:B------:R-:W3:Y:S01]  /*0100*/  LDC.64 R14, c[0x0][0x380] ;  /* 0x0000e000ff0e7b82 */ /* 0x000ee20000000a00 */
[----:B-1----:R-:W-:-:S02]  /*0110*/  VIADD R3, R5, UR5 ;  /* 0x0000000505037c36 */ /* 0x002fc40008000000 */
[----:B0-----:R-:W-:-:S05]  /*0120*/  IMAD R2, R5, R6, RZ ;  /* 0x0000000605027224 */ /* 0x001fca00078e02ff */
[----:B------:R-:W0:Y:S01]  /*0130*/  LDC.64 R10, c[0x0][0x390] ;  /* 0x0000e400ff0a7b82 */ /* 0x000e220000000a00 */
[----:B------:R-:W-:-:S13]  /*0140*/  ISETP.GE.AND P0, PT, R2, R7, PT ;  /* 0x000000070200720c */ /* 0x000fda0003f06270 */
[----:B------:R-:W-:Y:S01]  /*0150*/  @!P0 IMAD R27, R5, 0xa, R0 ;  /* 0x0000000a051b8824 */ /* 0x000fe200078e0200 */
[----:B------:R-:W1:Y:S01]  /*0160*/  @P0 LDC.64 R24, c[0x0][0x388] ;  /* 0x0000e200ff180b82 */ /* 0x000e620000000a00 */
[----:B--2---:R-:W-:-:S04]  /*0170*/  @!P0 IMAD.WIDE R12, R3, 0x4, R12 ;  /* 0x00000004030c8825 */ /* 0x004fc800078e020c */
[----:B---3--:R-:W-:Y:S01]  /*0180*/  @!P0 IMAD.WIDE R14, R2, 0x30, R14 ;  /* 0x00000030020e8825 */ /* 0x008fe200078e020e */
[----:B------:R2:W-:Y:S04]  /*0190*/  @!P0 STG.E desc[UR6][R12.64], R27 ;  /* 0x0000001b0c008986 */ /* 0x0005e8000c101906 */
[----:B------:R-:W3:Y:S01]  /*01a0*/  @!P0 LDG.E.64 R16, desc[UR6][R14.64] ;  /* 0x000000060e108981 */ /* 0x000ee2000c1e1b00 */
[----:B0-----:R-:W-:-:S05]  /*01b0*/  @!P0 IMAD.WIDE R8, R3, 0x30, R10 ;  /* 0x0000003003088825 */ /* 0x001fca00078e020a */
[----:B---3--:R0:W-:Y:S04]  /*01c0*/  @!P0 STG.E.64 desc[UR6][R8.64], R16 ;  /* 0x0000001008008986 */ /* 0x0081e8000c101b06 */
[----:B------:R-:W3:Y:S04]  /*01d0*/  @!P0 LDG.E.64 R18, desc[UR6][R14.64+0x8] ;  /* 0x000008060e128981 */ /* 0x000ee8000c1e1b00 */
[----:B---3--:R0:W-:Y:S04]  /*01e0*/  @!P0 STG.E.64 desc[UR6][R8.64+0x8], R18 ;  /* 0x0000081208008986 */ /* 0x0081e8000c101b06 */
[----:B------:R-:W3:Y:S01]  /*01f0*/  @!P0 LDG.E.64 R20, desc[UR6][R14.64+0x10] ;  /* 0x000010060e148981 */ /* 0x000ee2000c1e1b00 */
[----:B------:R-:W-:Y:S01]  /*0200*/  VIADDMNMX R4, R2, R6, R7, PT ;  /* 0x0000000602047246 */ /* 0x000fe20003800107 */
[----:B------:R-:W-:-:S02]  /*0210*/  IMAD.WIDE R6, R3, 0x30, R10 ;  /* 0x0000003003067825 */ /* 0x000fc400078e020a */
[----:B---3--:R0:W-:Y:S04]  /*0220*/  @!P0 STG.E.64 desc[UR6][R8.64+0x10], R20 ;  /* 0x0000101408008986 */ /* 0x0081e8000c101b06 */
[----:B------:R-:W3:Y:S01]  /*0230*/  @!P0 LDG.E.64 R22, desc[UR6][R14.64+0x18] ;  /* 0x000018060e168981 */ /* 0x000ee2000c1e1b00 */
[----:B-1----:R-:W-:Y:S01]  /*0240*/  @P0 IMAD.WIDE R24, R3, 0x4, R24 ;  /* 0x0000000403180825 */ /* 0x002fe200078e0218 */
[----:B------:R-:W-:Y:S03]  /*0250*/  BSSY.RECONVERGENT B0, `(.L_x_88) ;  /* 0x000002c000007945 */ /* 0x000fe60003800200 */
[----:B------:R-:W-:Y:S02]  /*0260*/  VIADD R3, R4, 0xffffffff ;  /* 0xffffffff04037836 */ /* 0x000fe40000000000 */
[----:B--2---:R-:W-:-:S05]  /*0270*/  VIADD R13, R2, 0x1 ;  /* 0x00000001020d7836 */ /* 0x004fca0000000000 */
[----:B------:R-:W-:Y:S01]  /*0280*/  ISETP.GE.AND P1, PT, R13, R4, PT ;  /* 0x000000040d00720c */ /* 0x000fe20003f26270 */
[----:B---3--:R0:W-:Y:S04]  /*0290*/  @!P0 STG.E.64 desc[UR6][R8.64+0x18], R22 ;  /* 0x0000181608008986 */ /* 0x0081e8000c101b06 */
[----:B------:R0:W-:Y:S04]  /*02a0*/  @P0 STG.E desc[UR6][R24.64], RZ ;  /* 0x000000ff18000986 */ /* 0x0001e8000c101906 */
[----:B------:R0:W-:Y:S04]  /*02b0*/  STG.E.64 desc[UR6][R6.64+0x28], R2 ;  /* 0x0000280206007986 */ /* 0x0001e8000c101b06 */
[----:B------:R-:W-:Y:S05]  /*02c0*/  @P1 BRA `(.L_x_89) ;  /* 0x0000000000901947 */ /* 0x000fea0003800000 */
[----:B0-----:R0:W5:Y:S01]  /*02d0*/  LDG.E.64 R8, desc[UR6][R6.64] ;  /* 0x0000000606087981 */ /* 0x001162000c1e1b00 */
[----:B------:R-:W1:Y:S03]  /*02e0*/  LDC.64 R14, c[0x0][0x380] ;  /* 0x0000e000ff0e7b82 */ /* 0x000e660000000a00 */
[----:B------:R0:W5:Y:S04]  /*02f0*/  LDG.E.64 R10, desc[UR6][R6.64+0x8] ;  /* 0x00000806060a7981 */ /* 0x000168000c1e1b00 */
[----:B------:R0:W5:Y:S04]  /*0300*/  LDG.E.64 R18, desc[UR6][R6.64+0x10] ;  /* 0x0000100606127981 */ /* 0x000168000c1e1b00 */
[----:B------:R0:W5:Y:S01]  /*0310*/  LDG.E.64 R16, desc[UR6][R6.64+0x18] ;  /* 0x0000180606107981 */ /* 0x000162000c1e1b00 */
[----:B------:R-:W-:-:S07]  /*0320*/  IMAD.MOV.U32 R3, RZ, RZ, R13 ;  /* 0x000000ffff037224 */ /* 0x000fce00078e000d */
.L_x_90:
[----:B-1----:R-:W-:-:S05]  /*0330*/  IMAD.WIDE R12, R3, 0x30, R14 ;  /* 0x00000030030c7825 */ /* 0x002fca00078e020e */
[----:B------:R-:W2:Y:S02]  /*0340*/  LDG.E.64 R20, desc[UR6][R12.64] ;  /* 0x000000060c147981 */ /* 0x000ea4000c1e1b00 */
[----:B--2--5:R-:W-:-:S04]  /*0350*/  ISETP.LT.U32.AND P0, PT, R8, R20, PT ;  /* 0x000000140800720c */ /* 0x024fc80003f01070 */
[----:B------:R-:W-:-:S04]  /*0360*/  ISETP.LT.AND.EX P0, PT, R9, R21, PT, P0 ;  /* 0x000000150900720c */ /* 0x000fc80003f01300 */
[----:B------:R-:W-:Y:S02]  /*0370*/  SEL R8, R8, R20, P0 ;  /* 0x0000001408087207 */ /* 0x000fe40000000000 */
[----:B------:R-:W-:-:S05]  /*0380*/  SEL R9, R9, R21, P0 ;  /* 0x0000001509097207 */ /* 0x000fca0000000000 */
[----:B------:R2:W-:Y:S04]  /*0390*/  STG.E.64 desc[UR6][R6.64], R8 ;  /* 0x0000000806007986 */ /* 0x0005e8000c101b06 */
[----:B------:R-:W3:Y:S02]  /*03a0*/  LDG.E.64 R20, desc[UR6][R12.64+0x8] ;  /* 0x000008060c147981 */ /* 0x000ee4000c1e1b00 */
[----:B---3--:R-:W-:-:S04]  /*03b0*/  ISETP.GT.U32.AND P0, PT, R10, R20, PT ;  /* 0x000000140a00720c */ /* 0x008fc80003f04070 */
[----:B------:R-:W-:-:S04]  /*03c0*/  ISETP.GT.AND.EX P0, PT, R11, R21, PT, P0 ;  /* 0x000000150b00720c */ /* 0x000fc80003f04300 */
[----:B------:R-:W-:Y:S02]  /*03d0*/  SEL R10, R10, R20, P0 ;  /* 0x000000140a0a7207 */ /* 0x000fe40000000000 */
[----:B------:R-:W-:-:S05]  /*03e0*/  SEL R11, R11, R21, P0 ;  /* 0x000000150b0b7207 */ /* 0x000fca0000000000 */
[----:B------:R2:W-:Y:S04]  /*03f0*/  STG.E.64 desc[UR6][R6.64+0x8], R10 ;  /* 0x0000080a06007986 */ /* 0x0005e8000c101b06 */
[----:B------:R-:W3:Y:S02]  /*0400*/  LDG.E.64 R20, desc[UR6][R12.64+0x10] ;  /* 0x000010060c147981 */ /* 0x000ee4000c1e1b00 */
[----:B---3--:R-:W-:-:S04]  /*0410*/  ISETP.LT.U32.AND P0, PT, R18, R20, PT ;  /* 0x000000141200720c */ /* 0x008fc80003f01070 */
[----:B------:R-:W-:-:S04]  /*0420*/  ISETP.LT.AND.EX P0, PT, R19, R21, PT, P0 ;  /* 0x000000151300720c */ /* 0x000fc80003f01300 */
[----:B------:R-:W-:Y:S02]  /*0430*/  SEL R18, R18, R20, P0 ;  /* 0x0000001412127207 */ /* 0x000fe40000000000 */
[----:B------:R-:W-:-:S05]  /*0440*/  SEL R19, R19, R21, P0 ;  /* 0x0000001513137207 */ /* 0x000fca0000000000 */
[----:B------:R2:W-:Y:S04]  /*0450*/  STG.E.64 desc[UR6][R6.64+0x10], R18 ;  /* 0x0000101206007986 */ /* 0x0005e8000c101b06 */
[----:B------:R-:W3:Y:S01]  /*0460*/  LDG.E.64 R20, desc[UR6][R12.64+0x18] ;  /* 0x000018060c147981 */ /* 0x000ee2000c1e1b00 */
[----:B------:R-:W-:Y:S01]  /*0470*/  VIADD R3, R3, 0x1 ;  /* 0x0000000103037836 */ /* 0x000fe20000000000 */
[----:B---3--:R-:W-:-:S04]  /*0480*/  ISETP.GT.U32.AND P0, PT, R16, R20, PT ;  /* 0x000000141000720c */ /* 0x008fc80003f04070 */
[----:B------:R-:W-:-:S04]  /*0490*/  ISETP.GT.AND.EX P0, PT, R17, R21, PT, P0 ;  /* 0x000000151100720c */ /* 0x000fc80003f04300 */
[----:B------:R-:W-:Y:S02]  /*04a0*/  SEL R16, R16, R20, P0 ;  /* 0x0000001410107207 */ /* 0x000fe40000000000 */
[----:B------:R-:W-:Y:S01]  /*04b0*/  SEL R17, R17, R21, P0 ;  /* 0x0000001511117207 */ /* 0x000fe20000000000 */
[C---:B------:R-:W-:Y:S02]  /*04c0*/  VIADD R21, R2.reuse, 0x2 ;  /* 0x0000000202157836 */ /* 0x040fe40000000000 */
[----:B------:R-:W-:Y:S02]  /*04d0*/  VIADD R2, R2, 0x1 ;  /* 0x0000000102027836 */ /* 0x000fe40000000000 */
[----:B------:R2:W-:Y:S01]  /*04e0*/  STG.E.64 desc[UR6][R6.64+0x18], R16 ;  /* 0x0000181006007986 */ /* 0x0005e2000c101b06 */
[----:B------:R-:W-:-:S13]  /*04f0*/  ISETP.GE.AND P0, PT, R21, R4, PT ;  /* 0x000000041500720c */ /* 0x000fda0003f06270 */
[----:B--2---:R-:W-:Y:S05]  /*0500*/  @!P0 BRA `(.L_x_90) ;  /* 0xfffffffc00888947 */ /* 0x004fea000383ffff */
.L_x_89:
[----:B------:R-:W-:Y:S05]  /*0510*/  BSYNC.RECONVERGENT B0 ;  /* 0x0000000000007941 */ /* 0x000fea0003800200 */
.L_x_88:
[----:B------:R-:W1:Y:S01]  /*0520*/  LDCU UR5, c[0x0][0x3a4] ;  /* 0x00007480ff0577ac */ /* 0x000e620008000800 */
[----:B------:R-:W-:-:S05]  /*0530*/  VIADD R5, R5, UR4 ;  /* 0x0000000405057c36 */ /* 0x000fca0008000000 */
[----:B-1----:R-:W-:-:S13]  /*0540*/  ISETP.GE.AND P0, PT, R5, UR5, PT ;  /* 0x0000000505007c0c */ /* 0x002fda000bf06270 */
[----:B------:R-:W-:Y:S05]  /*0550*/  @!P0 BRA `(.L_x_91) ;  /* 0xfffffff800dc8947 */ /* 0x000fea000383ffff */
[----:B------:R-:W-:Y:S05]  /*0560*/  EXIT ;  /* 0x000000000000794d */ /* 0x000fea0003800000 */
.L_x_92:
        /* <DEDUP_REMOVED lines=9> */
.L_x_189:


//--------------------- .text._Z6changeP3MBRS0_i  --------------------------
	.section	.text._Z6changeP3MBRS0_i,"ax",@progbits
	.align	128
        .global         _Z6changeP3MBRS0_i
        .type           _Z6changeP3MBRS0_i,@function
        .size           _Z6changeP3MBRS0_i,(.L_x_190 - _Z6changeP3MBRS0_i)
        .other          _Z6changeP3MBRS0_i,@"STO_CUDA_ENTRY STV_DEFAULT"
_Z6changeP3MBRS0_i:
.text._Z6changeP3MBRS0_i:
        /* <DEDUP_REMOVED lines=11> */
[C---:B------:R-:W-:Y:S01]  /*00b0*/  IADD3 R2, PT, PT, R0.reuse, R3, RZ ;  /* 0x0000000300027210 */ /* 0x040fe20007ffe0ff */
[----:B------:R-:W-:Y:S01]  /*00c0*/  IMAD.MOV R9, RZ, RZ, -R0 ;  /* 0x000000ffff097224 */ /* 0x000fe200078e0a00 */
[----:B------:R-:W-:Y:S01]  /*00d0*/  ISETP.NE.U32.AND P2, PT, R0, RZ, PT ;  /* 0x000000ff0000720c */ /* 0x000fe20003f45070 */
[----:B------:R-:W1:Y:S01]  /*00e0*/  LDCU.64 UR4, c[0x0][0x358] ;  /* 0x00006b00ff0477ac */ /* 0x000e620008000a00 */
[C---:B------:R-:W-:Y:S01]  /*00f0*/  ISETP.GE.AND P0, PT, R2.reuse, UR6, PT ;  /* 0x0000000602007c0c */ /* 0x040fe2000bf06270 */
[----:B------:R-:W-:Y:S01]  /*0100*/  BSSY.RECONVERGENT B0, `(.L_x_93) ;  /* 0x0000033000007945 */ /* 0x000fe20003800200 */
[----:B------:R-:W-:Y:S02]  /*0110*/  VIMNMX R7, PT, PT, R2, UR6, !PT ;  /* 0x0000000602077c48 */ /* 0x000fe4000ffe0100 */
        /* <DEDUP_REMOVED lines=12> */
[----:B------:R-:W-:Y:S01]  /*01e0*/  @P0 IMAD.IADD R7, R7, 0x1, -R0 ;  /* 0x0000000107070824 */ /* 0x000fe200078e0a00 */
[----:B------:R-:W-:-:S04]  /*01f0*/  @P0 IADD3 R5, PT, PT, R5, 0x1, RZ ;  /* 0x0000000105050810 */ /* 0x000fc80007ffe0ff */
[----:B------:R-:W-:-:S13]  /*0200*/  ISETP.GE.U32.AND P1, PT, R7, R0, PT ;  /* 0x000000000700720c */ /* 0x000fda0003f26070 */
[----:B------:R-:W-:Y:S01]  /*0210*/  @P1 VIADD R5, R5, 0x1 ;  /* 0x0000000105051836 */ /* 0x000fe20000000000 */
[----:B------:R-:W-:-:S04]  /*0220*/  @!P2 LOP3.LUT R5, RZ, R0, RZ, 0x33, !PT ;  /* 0x00000000ff05a212 */ /* 0x000fc800078e33ff */
[----:B------:R-:W-:-:S04]  /*0230*/  IADD3 R2, PT, PT, R6, R5, RZ ;  /* 0x0000000506027210 */ /* 0x000fc80007ffe0ff */
[C---:B------:R-:W-:Y:S02]  /*0240*/  LOP3.LUT R4, R2.reuse, 0x3, RZ, 0xc0, !PT ;  /* 0x0000000302047812 */ /* 0x040fe400078ec0ff */
[----:B------:R-:W-:Y:S02]  /*0250*/  ISETP.GE.U32.AND P0, PT, R2, 0x3, PT ;  /* 0x000000030200780c */ /* 0x000fe40003f06070 */
[----:B------:R-:W-:-:S13]  /*0260*/  ISETP.NE.AND P1, PT, R4, 0x3, PT ;  /* 0x000000030400780c */ /* 0x000fda0003f25270 */
[----:B-1----:R-:W-:Y:S05]  /*0270*/  @!P1 BRA `(.L_x_94) ;  /* 0x00000000006c9947 */ /* 0x002fea0003800000 */
[----:B------:R-:W0:Y:S01]  /*0280*/  LDC.64 R6, c[0x0][0x388] ;  /* 0x0000e200ff067b82 */ /* 0x000e220000000a00 */
[----:B------:R-:W-:-:S05]  /*0290*/  VIADD R2, R2, 0x1 ;  /* 0x0000000102027836 */ /* 0x000fca0000000000 */
[----:B------:R-:W-:Y:S02]  /*02a0*/  LOP3.LUT R2, R2, 0x3, RZ, 0xc0, !PT ;  /* 0x0000000302027812 */ /* 0x000fe400078ec0ff */
[----:B------:R-:W1:Y:S02]  /*02b0*/  LDC.64 R4, c[0x0][0x380] ;  /* 0x0000e000ff047b82 */ /* 0x000e640000000a00 */
[----:B------:R-:W-:Y:S02]  /*02c0*/  IADD3 R2, PT, PT, -R2, RZ, RZ ;  /* 0x000000ff02027210 */ /* 0x000fe40007ffe1ff */
[----:B0-----:R-:W-:-:S05]  /*02d0*/  IADD3 R6, P1, PT, R6, 0x18, RZ ;  /* 0x0000001806067810 */ /* 0x001fca0007f3e0ff */
[----:B------:R-:W-:Y:S01]  /*02e0*/  IMAD.X R7, RZ, RZ, R7, P1 ;  /* 0x000000ffff077224 */ /* 0x000fe200008e0607 */
[----:B-1----:R-:W-:-:S04]  /*02f0*/  IADD3 R4, P2, PT, R4, 0x18, RZ ;  /* 0x0000001804047810 */ /* 0x002fc80007f5e0ff */
[----:B------:R-:W-:-:S09]  /*0300*/  IADD3.X R5, PT, PT, RZ, R5, RZ, P2, !PT ;  /* 0x00000005ff057210 */ /* 0x000fd200017fe4ff */
.L_x_95:
[----:B------:R-:W-:-:S05]  /*0310*/  IMAD.WIDE R8, R3, 0x30, R6 ;  /* 0x0000003003087825 */ /* 0x000fca00078e0206 */
[----:B0-----:R-:W2:Y:S04]  /*0320*/  LDG.E.64 R12, desc[UR4][R8.64+-0x18] ;  /* 0xffffe804080c7981 */ /* 0x001ea8000c1e1b00 */
[----:B------:R-:W3:Y:S04]  /*0330*/  LDG.E.64 R14, desc[UR4][R8.64+-0x10] ;  /* 0xfffff004080e7981 */ /* 0x000ee8000c1e1b00 */
[----:B------:R-:W4:Y:S04]  /*0340*/  LDG.E.64 R16, desc[UR4][R8.64+-0x8] ;  /* 0xfffff80408107981 */ /* 0x000f28000c1e1b00 */
[----:B------:R-:W5:Y:S04]  /*0350*/  LDG.E.64 R18, desc[UR4][R8.64] ;  /* 0x0000000408127981 */ /* 0x000f68000c1e1b00 */
[----:B------:R-:W5:Y:S04]  /*0360*/  LDG.E.64 R20, desc[UR4][R8.64+0x8] ;  /* 0x0000080408147981 */ /* 0x000f68000c1e1b00 */
[----:B------:R-:W5:Y:S01]  /*0370*/  LDG.E.64 R22, desc[UR4][R8.64+0x10] ;  /* 0x0000100408167981 */ /* 0x000f62000c1e1b00 */
[----:B------:R-:W-:Y:S01]  /*0380*/  IMAD.WIDE R10, R3, 0x30, R4 ;  /* 0x00000030030a7825 */ /* 0x000fe200078e0204 */
[----:B------:R-:W-:-:S03]  /*0390*/  IADD3 R3, PT, PT, R0, R3, RZ ;  /* 0x0000000300037210 */ /* 0x000fc60007ffe0ff */
[----:B------:R-:W-:-:S05]  /*03a0*/  VIADD R2, R2, 0x1 ;  /* 0x0000000102027836 */ /* 0x000fca0000000000 */
[----:B------:R-:W-:Y:S01]  /*03b0*/  ISETP.NE.AND P1, PT, R2, RZ, PT ;  /* 0x000000ff0200720c */ /* 0x000fe20003f25270 */
[----:B--2---:R0:W-:Y:S04]  /*03c0*/  STG.E.64 desc[UR4][R10.64+-0x18], R12 ;  /* 0xffffe80c0a007986 */ /* 0x0041e8000c101b04 */
[----:B---3--:R0:W-:Y:S04]  /*03d0*/  STG.E.64 desc[UR4][R10.64+-0x10], R14 ;  /* 0xfffff00e0a007986 */ /* 0x0081e8000c101b04 */
[----:B----4-:R0:W-:Y:S04]  /*03e0*/  STG.E.64 desc[UR4][R10.64+-0x8], R16 ;  /* 0xfffff8100a007986 */ /* 0x0101e8000c101b04 */
[----:B-----5:R0:W-:Y:S04]  /*03f0*/  STG.E.64 desc[UR4][R10.64], R18 ;  /* 0x000000120a007986 */ /* 0x0201e8000c101b04 */
[----:B------:R0:W-:Y:S04]  /*0400*/  STG.E.64 desc[UR4][R10.64+0x8], R20 ;  /* 0x000008140a007986 */ /* 0x0001e8000c101b04 */
[----:B------:R0:W-:Y:S01]  /*0410*/  STG.E.64 desc[UR4][R10.64+0x10], R22 ;  /* 0x000010160a007986 */ /* 0x0001e2000c101b04 */
[----:B------:R-:W-:Y:S05]  /*0420*/  @P1 BRA `(.L_x_95) ;  /* 0xfffffffc00b81947 */ /* 0x000fea000383ffff */
.L_x_94:
[----:B------:R-:W-:Y:S05]  /*0430*/  BSYNC.RECONVERGENT B0 ;  /* 0x0000000000007941 */ /* 0x000fea0003800200 */
.L_x_93:
[----:B------:R-:W-:Y:S05]  /*0440*/  @!P0 EXIT ;  /* 0x000000000000894d */ /* 0x000fea0003800000 */
.L_x_96:
[----:B-1----:R-:W1:Y:S08]  /*0450*/  LDC.64 R8, c[0x0][0x388] ;  /* 0x0000e200ff087b82 */ /* 0x002e700000000a00 */
[----:B------:R-:W2:Y:S01]  /*0460*/  LDC.64 R6, c[0x0][0x380] ;  /* 0x0000e000ff067b82 */ /* 0x000ea20000000a00 */
[----:B-1----:R-:W-:-:S05]  /*0470*/  IMAD.WIDE R8, R3, 0x30, R8 ;  /* 0x0000003003087825 */ /* 0x002fca00078e0208 */
[----:B0-----:R-:W3:Y:S04]  /*0480*/  LDG.E.64 R10, desc[UR4][R8.64] ;  /* 0x00000004080a7981 */ /* 0x001ee8000c1e1b00 */
[----:B------:R-:W4:Y:S04]  /*0490*/  LDG.E.64 R12, desc[UR4][R8.64+0x8] ;  /* 0x00000804080c7981 */ /* 0x000f28000c1e1b00 */
[----:B------:R-:W5:Y:S04]  /*04a0*/  LDG.E.64 R14, desc[UR4][R8.64+0x10] ;  /* 0x00001004080e7981 */ /* 0x000f68000c1e1b00 */
[----:B------:R-:W5:Y:S04]  /*04b0*/  LDG.E.64 R16, desc[UR4][R8.64+0x18] ;  /* 0x0000180408107981 */ /* 0x000f68000c1e1b00 */
[----:B------:R-:W5:Y:S04]  /*04c0*/  LDG.E.64 R18, desc[UR4][R8.64+0x20] ;  /* 0x0000200408127981 */ /* 0x000f68000c1e1b00 */
[----:B------:R-:W5:Y:S01]  /*04d0*/  LDG.E.64 R20, desc[UR4][R8.64+0x28] ;  /* 0x0000280408147981 */ /* 0x000f62000c1e1b00 */
[----:B--2---:R-:W-:-:S04]  /*04e0*/  IMAD.WIDE R6, R3, 0x30, R6 ;  /* 0x0000003003067825 */ /* 0x004fc800078e0206 */
[C---:B------:R-:W-:Y:S01]  /*04f0*/  IMAD.WIDE R4, R0.reuse, 0x30, R8 ;  /* 0x0000003000047825 */ /* 0x040fe200078e0208 */
[----:B---3--:R-:W-:Y:S04]  /*0500*/  STG.E.64 desc[UR4][R6.64], R10 ;  /* 0x0000000a06007986 */ /* 0x008fe8000c101b04 */
[----:B----4-:R-:W-:Y:S04]  /*0510*/  STG.E.64 desc[UR4][R6.64+0x8], R12 ;  /* 0x0000080c06007986 */ /* 0x010fe8000c101b04 */
[----:B-----5:R-:W-:Y:S04]  /*0520*/  STG.E.64 desc[UR4][R6.64+0x10], R14 ;  /* 0x0000100e06007986 */ /* 0x020fe8000c101b04 */
[----:B------:R-:W-:Y:S04]  /*0530*/  STG.E.64 desc[UR4][R6.64+0x18], R16 ;  /* 0x0000181006007986 */ /* 0x000fe8000c101b04 */
[----:B------:R-:W-:Y:S04]  /*0540*/  STG.E.64 desc[UR4][R6.64+0x20], R18 ;  /* 0x0000201206007986 */ /* 0x000fe8000c101b04 */
[----:B------:R0:W-:Y:S04]  /*0550*/  STG.E.64 desc[UR4][R6.64+0x28], R20 ;  /* 0x0000281406007986 */ /* 0x0001e8000c101b04 */
[----:B------:R-:W2:Y:S04]  /*0560*/  LDG.E.64 R22, desc[UR4][R4.64+0x8] ;  /* 0x0000080404167981 */ /* 0x000ea8000c1e1b00 */
[----:B------:R-:W3:Y:S04]  /*0570*/  LDG.E.64 R24, desc[UR4][R4.64+0x10] ;  /* 0x0000100404187981 */ /* 0x000ee8000c1e1b00 */
[----:B------:R-:W4:Y:S04]  /*0580*/  LDG.E.64 R26, desc[UR4][R4.64+0x18] ;  /* 0x00001804041a7981 */ /* 0x000f28000c1e1b00 */
[----:B0-----:R-:W5:Y:S04]  /*0590*/  LDG.E.64 R20, desc[UR4][R4.64] ;  /* 0x0000000404147981 */ /* 0x001f68000c1e1b00 */
[----:B------:R-:W5:Y:S04]  /*05a0*/  LDG.E.64 R28, desc[UR4][R4.64+0x20] ;  /* 0x00002004041c7981 */ /* 0x000f68000c1e1b00 */
[----:B------:R-:W5:Y:S01]  /*05b0*/  LDG.E.64 R12, desc[UR4][R4.64+0x28] ;  /* 0x00002804040c7981 */ /* 0x000f62000c1e1b00 */
[----:B------:R-:W-:-:S04]  /*05c0*/  IMAD.WIDE R10, R0, 0x30, R6 ;  /* 0x00000030000a7825 */ /* 0x000fc800078e0206 */
[C---:B------:R-:W-:Y:S01]  /*05d0*/  IMAD.WIDE R8, R0.reuse, 0x30, R4 ;  /* 0x0000003000087825 */ /* 0x040fe200078e0204 */
[----:B--2---:R-:W-:Y:S04]  /*05e0*/  STG.E.64 desc[UR4][R10.64+0x8], R22 ;  /* 0x000008160a007986 */ /* 0x004fe8000c101b04 */
[----:B---3--:R-:W-:Y:S04]  /*05f0*/  STG.E.64 desc[UR4][R10.64+0x10], R24 ;  /* 0x000010180a007986 */ /* 0x008fe8000c101b04 */
[----:B----4-:R-:W-:Y:S04]  /*0600*/  STG.E.64 desc[UR4][R10.64+0x18], R26 ;  /* 0x0000181a0a007986 */ /* 0x010fe8000c101b04 */
[----:B-----5:R-:W-:Y:S04]  /*0610*/  STG.E.64 desc[UR4][R10.64], R20 ;  /* 0x000000140a007986 */ /* 0x020fe8000c101b04 */
        /* <DEDUP_REMOVED lines=22> */
[C---:B------:R-:W-:Y:S01]  /*0780*/  IMAD.WIDE R8, R0.reuse, 0x30, R4 ;  /* 0x0000003000087825 */ /* 0x040fe200078e0204 */
[----:B------:R-:W-:-:S04]  /*0790*/  LEA R3, R0, R3, 0x2 ;  /* 0x0000000300037211 */ /* 0x000fc800078e10ff */
[----:B------:R-:W-:Y:S01]  /*07a0*/  ISETP.GE.AND P0, PT, R3, UR6, PT ;  /* 0x0000000603007c0c */ /* 0x000fe2000bf06270 */
[----:B--2---:R1:W-:Y:S04]  /*07b0*/  STG.E.64 desc[UR4][R8.64], R10 ;  /* 0x0000000a08007986 */ /* 0x0043e8000c101b04 */
[----:B---3--:R1:W-:Y:S04]  /*07c0*/  STG.E.64 desc[UR4][R8.64+0x10], R24 ;  /* 0x0000101808007986 */ /* 0x0083e8000c101b04 */
[----:B----4-:R1:W-:Y:S04]  /*07d0*/  STG.E.64 desc[UR4][R8.64+0x18], R26 ;  /* 0x0000181a08007986 */ /* 0x0103e8000c101b04 */
[----:B-----5:R1:W-:Y:S04]  /*07e0*/  STG.E.64 desc[UR4][R8.64+0x8], R22 ;  /* 0x0000081608007986 */ /* 0x0203e8000c101b04 */
[----:B------:R1:W-:Y:S04]  /*07f0*/  STG.E.64 desc[UR4][R8.64+0x20], R28 ;  /* 0x0000201c08007986 */ /* 0x0003e8000c101b04 */
[----:B------:R1:W-:Y:S01]  /*0800*/  STG.E.64 desc[UR4][R8.64+0x28], R12 ;  /* 0x0000280c08007986 */ /* 0x0003e2000c101b04 */
[----:B------:R-:W-:Y:S05]  /*0810*/  @!P0 BRA `(.L_x_96) ;  /* 0xfffffffc000c8947 */ /* 0x000fea000383ffff */
[----:B------:R-:W-:Y:S05]  /*0820*/  EXIT ;  /* 0x000000000000794d */ /* 0x000fea0003800000 */
.L_x_97:
        /* <DEDUP_REMOVED lines=13> */
.L_x_190:


//--------------------- .text._Z5sortYP3MBRS0_ii  --------------------------
	.section	.text._Z5sortYP3MBRS0_ii,"ax",@progbits
	.align	128
        .global         _Z5sortYP3MBRS0_ii
        .type           _Z5sortYP3MBRS0_ii,@function
        .size           _Z5sortYP3MBRS0_ii,(.L_x_191 - _Z5sortYP3MBRS0_ii)
        .other          _Z5sortYP3MBRS0_ii,@"STO_CUDA_ENTRY STV_DEFAULT"
_Z5sortYP3MBRS0_ii:
.text._Z5sortYP3MBRS0_ii:
[----:B------:R-:W-:Y:S01]  /*0000*/  LDC R1, c[0x0][0x37c] ;  /* 0x0000df00ff017b82 */ /* 0x000fe20000000800 */
[----:B------:R-:W0:Y:S01]  /*0010*/  S2R R0, SR_TID.X ;  /* 0x0000000000007919 */ /* 0x000e220000002100 */
[----:B------:R-:W0:Y:S01]  /*0020*/  LDCU UR4, c[0x0][0x360] ;  /* 0x00006c00ff0477ac */ /* 0x000e220008000800 */
[----:B------:R-:W0:Y:S01]  /*0030*/  S2R R3, SR_CTAID.X ;  /* 0x0000000000037919 */ /* 0x000e220000002500 */
[----:B------:R-:W1:Y:S01]  /*0040*/  LDCU UR6, c[0x0][0x394] ;  /* 0x00007280ff0677ac */ /* 0x000e620008000800 */
[----:B------:R-:W2:Y:S01]  /*0050*/  LDCU UR5, c[0x0][0x370] ;  /* 0x00006e00ff0577ac */ /* 0x000ea20008000800 */
[----:B0-----:R-:W-:Y:S01]  /*0060*/  IMAD R0, R3, UR4, R0 ;  /* 0x0000000403007c24 */ /* 0x001fe2000f8e0200 */
[----:B--2---:R-:W-:-:S04]  /*0070*/  UIMAD UR4, UR4, UR5, URZ ;  /* 0x00000005040472a4 */ /* 0x004fc8000f8e02ff */
[----:B-1----:R-:W-:-:S13]  /*0080*/  ISETP.GE.AND P0, PT, R0, UR6, PT ;  /* 0x0000000600007c0c */ /* 0x002fda000bf06270 */
[----:B------:R-:W-:Y:S05]  /*0090*/  @P0 EXIT ;  /* 0x000000000000094d */ /* 0x000fea0003800000 */
[----:B------:R-:W0:Y:S01]  /*00a0*/  LDC R20, c[0x0][0x390] ;  /* 0x0000e400ff147b82 */ /* 0x000e220000000800 */
[----:B------:R-:W1:Y:S01]  /*00b0*/  LDCU.64 UR6, c[0x0][0x358] ;  /* 0x00006b00ff0677ac */ /* 0x000e620008000a00 */
[----:B0-----:R-:W-:-:S13]  /*00c0*/  ISETP.GT.AND P0, PT, R20, RZ, PT ;  /* 0x000000ff1400720c */ /* 0x001fda0003f04270 */
[----:B-1----:R-:W-:Y:S05]  /*00d0*/  @P0 BRA `(.L_x_98) ;  /* 0x0000000000b80947 */ /* 0x002fea0003800000 */
[-C--:B------:R-:W-:Y:S01]  /*00e0*/  IABS R16, R20.reuse ;  /* 0x0000001400107213 */ /* 0x080fe20000000000 */
[----:B------:R-:W0:Y:S01]  /*00f0*/  LDC R17, c[0x0][0x390] ;  /* 0x0000e400ff117b82 */ /* 0x000e220000000800 */
[----:B------:R-:W-:Y:S01]  /*0100*/  ISETP.NE.AND P0, PT, R20, RZ, PT ;  /* 0x000000ff1400720c */ /* 0x000fe20003f05270 */
[----:B------:R-:W1:Y:S01]  /*0110*/  LDCU UR5, c[0x0][0x394] ;  /* 0x00007280ff0577ac */ /* 0x000e620008000800 */
[----:B------:R-:W2:Y:S01]  /*0120*/  I2F.RP R8, R16 ;  /* 0x0000001000087306 */ /* 0x000ea20000209400 */
[----:B------:R-:W-:-:S04]  /*0130*/  LOP3.LUT R20, RZ, R20, RZ, 0x33, !PT ;  /* 0x00000014ff147212 */ /* 0x000fc800078e33ff */
[----:B------:R-:W3:Y:S08]  /*0140*/  LDC.64 R2, c[0x0][0x380] ;  /* 0x0000e000ff027b82 */ /* 0x000ef00000000a00 */
[----:B------:R-:W4:Y:S01]  /*0150*/  LDC.64 R4, c[0x0][0x388] ;  /* 0x0000e200ff047b82 */ /* 0x000f220000000a00 */
[----:B--2---:R-:W2:Y:S02]  /*0160*/  MUFU.RCP R8, R8 ;  /* 0x0000000800087308 */ /* 0x004ea40000001000 */
[----:B--2---:R-:W-:-:S06]  /*0170*/  VIADD R6, R8, 0xffffffe ;  /* 0x0ffffffe08067836 */ /* 0x004fcc0000000000 */
[----:B------:R2:W5:Y:S02]  /*0180*/  F2I.FTZ.U32.TRUNC.NTZ R7, R6 ;  /* 0x0000000600077305 */ /* 0x000564000021f000 */
[----:B--2---:R-:W-:Y:S02]  /*0190*/  IMAD.MOV.U32 R6, RZ, RZ, RZ ;  /* 0x000000ffff067224 */ /* 0x004fe400078e00ff */
[----:B-----5:R-:W-:-:S04]  /*01a0*/  IMAD.MOV R21, RZ, RZ, -R7 ;  /* 0x000000ffff157224 */ /* 0x020fc800078e0a07 */
[----:B------:R-:W-:-:S04]  /*01b0*/  IMAD R21, R21, R16, RZ ;  /* 0x0000001015157224 */ /* 0x000fc800078e02ff */
[----:B01-34-:R-:W-:-:S07]  /*01c0*/  IMAD.HI.U32 R21, R7, R21, R6 ;  /* 0x0000001507157227 */ /* 0x01bfce00078e0006 */
.L_x_99:
[----:B0-----:R-:W-:-:S05]  /*01d0*/  IMAD.WIDE R22, R0, 0x30, R2 ;  /* 0x0000003000167825 */ /* 0x001fca00078e0202 */
[----:B------:R-:W2:Y:S04]  /*01e0*/  LDG.E.64 R6, desc[UR6][R22.64] ;  /* 0x0000000616067981 */ /* 0x000ea8000c1e1b00 */
[----:B------:R-:W3:Y:S04]  /*01f0*/  LDG.E.64 R8, desc[UR6][R22.64+0x8] ;  /* 0x0000080616087981 */ /* 0x000ee8000c1e1b00 */
[----:B------:R-:W4:Y:S04]  /*0200*/  LDG.E.64 R10, desc[UR6][R22.64+0x10] ;  /* 0x00001006160a7981 */ /* 0x000f28000c1e1b00 */
[----:B------:R-:W5:Y:S04]  /*0210*/  LDG.E.64 R12, desc[UR6][R22.64+0x18] ;  /* 0x00001806160c7981 */ /* 0x000f68000c1e1b00 */
[----:B------:R-:W5:Y:S04]  /*0220*/  LDG.E.64 R14, desc[UR6][R22.64+0x20] ;  /* 0x00002006160e7981 */ /* 0x000f68000c1e1b00 */
[----:B------:R0:W5:Y:S01]  /*0230*/  LDG.E.64 R18, desc[UR6][R22.64+0x28] ;  /* 0x0000280616127981 */ /* 0x000162000c1e1b00 */
[----:B------:R-:W-:-:S02]  /*0240*/  IABS R26, R0 ;  /* 0x00000000001a7213 */ /* 0x000fc40000000000 */
[----:B------:R-:W-:Y:S02]  /*0250*/  IABS R28, R17 ;  /* 0x00000011001c7213 */ /* 0x000fe40000000000 */
[----:B------:R-:W-:Y:S01]  /*0260*/  ISETP.GE.AND P2, PT, R0, RZ, PT ;  /* 0x000000ff0000720c */ /* 0x000fe20003f46270 */
[----:B------:R-:W-:-:S04]  /*0270*/  IMAD.HI.U32 R24, R21, R26, RZ ;  /* 0x0000001a15187227 */ /* 0x000fc800078e00ff */
[----:B------:R-:W-:-:S04]  /*0280*/  IMAD.MOV R25, RZ, RZ, -R24 ;  /* 0x000000ffff197224 */ /* 0x000fc800078e0a18 */
[----:B------:R-:W-:-:S05]  /*0290*/  IMAD R25, R28, R25, R26 ;  /* 0x000000191c197224 */ /* 0x000fca00078e021a */
[----:B------:R-:W-:-:S13]  /*02a0*/  ISETP.GT.U32.AND P1, PT, R16, R25, PT ;  /* 0x000000191000720c */ /* 0x000fda0003f24070 */
[----:B------:R-:W-:-:S05]  /*02b0*/  @!P1 IMAD.IADD R25, R25, 0x1, -R28 ;  /* 0x0000000119199824 */ /* 0x000fca00078e0a1c */
[----:B------:R-:W-:-:S13]  /*02c0*/  ISETP.GT.U32.AND P1, PT, R16, R25, PT ;  /* 0x000000191000720c */ /* 0x000fda0003f24070 */
[----:B------:R-:W-:-:S04]  /*02d0*/  @!P1 IMAD.IADD R25, R25, 0x1, -R28 ;  /* 0x0000000119199824 */ /* 0x000fc800078e0a1c */
[----:B------:R-:W-:-:S05]  /*02e0*/  @!P2 IMAD.MOV R25, RZ, RZ, -R25 ;  /* 0x000000ffff19a224 */ /* 0x000fca00078e0a19 */
[----:B------:R-:W-:-:S05]  /*02f0*/  SEL R25, R20, R25, !P0 ;  /* 0x0000001914197207 */ /* 0x000fca0004000000 */
[C---:B0-----:R-:W-:Y:S02]  /*0300*/  IMAD.IADD R23, R0.reuse, 0x1, -R25 ;  /* 0x0000000100177824 */ /* 0x041fe400078e0a19 */
[----:B------:R-:W-:Y:S02]  /*0310*/  VIADD R0, R0, UR4 ;  /* 0x0000000400007c36 */ /* 0x000fe40008000000 */
[----:B------:R-:W-:-:S03]  /*0320*/  IMAD.WIDE R22, R23, 0x30, R4 ;  /* 0x0000003017167825 */ /* 0x000fc600078e0204 */
[----:B------:R-:W-:Y:S02]  /*0330*/  ISETP.GE.AND P1, PT, R0, UR5, PT ;  /* 0x0000000500007c0c */ /* 0x000fe4000bf26270 */
        /* <DEDUP_REMOVED lines=8> */
.L_x_98:
[----:B------:R-:W-:Y:S02]  /*03c0*/  VIADD R2, R0, 0x1 ;  /* 0x0000000100027836 */ /* 0x000fe40000000000 */
[----:B------:R-:W-:Y:S02]  /*03d0*/  IMAD.MOV.U32 R3, RZ, RZ, RZ ;  /* 0x000000ffff037224 */ /* 0x000fe400078e00ff */
[----:B------:R-:W-:-:S07]  /*03e0*/  IMAD.MOV.U32 R4, RZ, RZ, R0 ;  /* 0x000000ffff047224 */ /* 0x000fce00078e0000 */
.L_x_107:
[----:B0-----:R-:W0:Y:S08]  /*03f0*/  LDC.64 R8, c[0x0][0x380] ;  /* 0x0000e000ff087b82 */ /* 0x001e300000000a00 */
[----:B------:R-:W1:Y:S01]  /*0400*/  LDC R6, c[0x0][0x390] ;  /* 0x0000e400ff067b82 */ /* 0x000e620000000800 */
[----:B0-----:R-:W-:-:S05]  /*0410*/  IMAD.WIDE R10, R4, 0x30, R8 ;  /* 0x00000030040a7825 */ /* 0x001fca00078e0208 */
[----:B------:R0:W5:Y:S01]  /*0420*/  LDG.E.64 R12, desc[UR6][R10.64+0x10] ;  /* 0x000010060a0c7981 */ /* 0x000162000c1e1b00 */
[----:B------:R-:W-:Y:S01]  /*0430*/  IMAD.MOV.U32 R14, RZ, RZ, RZ ;  /* 0x000000ffff0e7224 */ /* 0x000fe200078e00ff */
[----:B------:R-:W-:Y:S01]  /*0440*/  IABS R7, R4 ;  /* 0x0000000400077213 */ /* 0x000fe20000000000 */
[----:B------:R-:W-:Y:S01]  /*0450*/  BSSY.RECONVERGENT B0, `(.L_x_100) ;  /* 0x0000073000007945 */ /* 0x000fe20003800200 */
[----:B-1----:R-:W-:Y:S01]  /*0460*/  IABS R16, R6 ;  /* 0x0000000600107213 */ /* 0x002fe20000000000 */
[----:B------:R-:W-:Y:S01]  /*0470*/  IMAD.MOV.U32 R24, RZ, RZ, RZ ;  /* 0x000000ffff187224 */ /* 0x000fe200078e00ff */
[----:B------:R-:W-:Y:S02]  /*0480*/  ISETP.GE.AND P1, PT, R4, RZ, PT ;  /* 0x000000ff0400720c */ /* 0x000fe40003f26270 */
[----:B------:R-:W1:Y:S01]  /*0490*/  I2F.RP R17, R16 ;  /* 0x0000001000117306 */ /* 0x000e620000209400 */
[----:B------:R-:W-:-:S07]  /*04a0*/  ISETP.NE.AND P2, PT, R6, RZ, PT ;  /* 0x000000ff0600720c */ /* 0x000fce0003f45270 */
[----:B-1----:R-:W1:Y:S02]  /*04b0*/  MUFU.RCP R17, R17 ;  /* 0x0000001100117308 */ /* 0x002e640000001000 */
[----:B-1----:R-:W-:-:S06]  /*04c0*/  VIADD R15, R17, 0xffffffe ;  /* 0x0ffffffe110f7836 */ /* 0x002fcc0000000000 */
[----:B------:R-:W1:Y:S02]  /*04d0*/  F2I.FTZ.U32.TRUNC.NTZ R15, R15 ;  /* 0x0000000f000f7305 */ /* 0x000e64000021f000 */
[----:B-1----:R-:W-:-:S04]  /*04e0*/  IMAD.MOV R5, RZ, RZ, -R15 ;  /* 0x000000ffff057224 */ /* 0x002fc800078e0a0f */
[----:B------:R-:W-:-:S04]  /*04f0*/  IMAD R5, R5, R16, RZ ;  /* 0x0000001005057224 */ /* 0x000fc800078e02ff */
[----:B------:R-:W-:-:S04]  /*0500*/  IMAD.HI.U32 R14, R15, R5, R14 ;  /* 0x000000050f0e7227 */ /* 0x000fc800078e000e */
[----:B------:R-:W-:Y:S02]  /*0510*/  IMAD R15, R3, UR4, R0 ;  /* 0x00000004030f7c24 */ /* 0x000fe4000f8e0200 */
[----:B------:R-:W-:-:S04]  /*0520*/  IMAD.HI.U32 R5, R14, R7, RZ ;  /* 0x000000070e057227 */ /* 0x000fc800078e00ff */
[----:B------:R-:W-:-:S04]  /*0530*/  IMAD.MOV R14, RZ, RZ, -R5 ;  /* 0x000000ffff0e7224 */ /* 0x000fc800078e0a05 */
[----:B------:R-:W-:Y:S02]  /*0540*/  IMAD R5, R16, R14, R7 ;  /* 0x0000000e10057224 */ /* 0x000fe400078e0207 */
[----:B------:R-:W-:-:S03]  /*0550*/  IMAD R14, R3, UR4, R2 ;  /* 0x00000004030e7c24 */ /* 0x000fc6000f8e0202 */
[----:B------:R-:W-:-:S13]  /*0560*/  ISETP.GT.U32.AND P0, PT, R16, R5, PT ;  /* 0x000000051000720c */ /* 0x000fda0003f04070 */
[----:B------:R-:W-:-:S05]  /*0570*/  @!P0 IMAD.IADD R5, R5, 0x1, -R16 ;  /* 0x0000000105058824 */ /* 0x000fca00078e0a10 */
[----:B------:R-:W-:-:S13]  /*0580*/  ISETP.GT.U32.AND P0, PT, R16, R5, PT ;  /* 0x000000051000720c */ /* 0x000fda0003f04070 */
[----:B------:R-:W-:-:S04]  /*0590*/  @!P0 IMAD.IADD R5, R5, 0x1, -R16 ;  /* 0x0000000105058824 */ /* 0x000fc800078e0a10 */
[----:B------:R-:W-:-:S04]  /*05a0*/  IMAD.MOV.U32 R7, RZ, RZ, R5 ;  /* 0x000000ffff077224 */ /* 0x000fc800078e0005 */
[----:B------:R-:W-:Y:S01]  /*05b0*/  @!P1 IMAD.MOV R7, RZ, RZ, -R7 ;  /* 0x000000ffff079224 */ /* 0x000fe200078e0a07 */
[----:B------:R-:W-:-:S05]  /*05c0*/  @!P2 LOP3.LUT R7, RZ, R6, RZ, 0x33, !PT ;  /* 0x00000006ff07a212 */ /* 0x000fca00078e33ff */
[--C-:B------:R-:W-:Y:S02]  /*05d0*/  IMAD.IADD R14, R14, 0x1, -R7.reuse ;  /* 0x000000010e0e7824 */ /* 0x100fe400078e0a07 */
[----:B------:R-:W-:-:S04]  /*05e0*/  IMAD.IADD R5, R4, 0x1, -R7 ;  /* 0x0000000104057824 */ /* 0x000fc800078e0a07 */
[----:B------:R-:W-:Y:S01]  /*05f0*/  IMAD.MOV.U32 R27, RZ, RZ, R5 ;  /* 0x000000ffff1b7224 */ /* 0x000fe200078e0005 */
[----:B------:R-:W-:-:S05]  /*0600*/  VIADDMNMX R14, R5, R6, R14, !PT ;  /* 0x00000006050e7246 */ /* 0x000fca000780010e */
[----:B------:R-:W-:-:S04]  /*0610*/  IMAD.IADD R14, R7, 0x1, R14 ;  /* 0x00000001070e7824 */ /* 0x000fc800078e020e */
[----:B------:R-:W-:Y:S02]  /*0620*/  IMAD.IADD R6, R14, 0x1, -R15 ;  /* 0x000000010e067824 */ /* 0x000fe400078e0a0f */
[----:B------:R-:W-:-:S03]  /*0630*/  IMAD.IADD R14, R15, 0x1, -R14 ;  /* 0x000000010f0e7824 */ /* 0x000fc600078e0a0e */
[----:B------:R-:W-:Y:S02]  /*0640*/  LOP3.LUT R7, R6, 0x7, RZ, 0xc0, !PT ;  /* 0x0000000706077812 */ /* 0x000fe400078ec0ff */
[----:B------:R-:W-:Y:S02]  /*0650*/  ISETP.GT.U32.AND P0, PT, R14, -0x8, PT ;  /* 0xfffffff80e00780c */ /* 0x000fe40003f04070 */
[----:B------:R-:W-:-:S11]  /*0660*/  ISETP.NE.AND P2, PT, R7, RZ, PT ;  /* 0x000000ff0700720c */ /* 0x000fd60003f45270 */
[----:B0-----:R-:W-:Y:S05]  /*0670*/  @P0 BRA `(.L_x_101) ;  /* 0x0000000400400947 */ /* 0x001fea0003800000 */
[----:B------:R-:W-:Y:S01]  /*0680*/  LOP3.LUT R26, R6, 0xfffffff8, RZ, 0xc0, !PT ;  /* 0xfffffff8061a7812 */ /* 0x000fe200078ec0ff */
[----:B------:R-:W-:Y:S02]  /*0690*/  IMAD.MOV.U32 R24, RZ, RZ, RZ ;  /* 0x000000ffff187224 */ /* 0x000fe400078e00ff */
[----:B------:R-:W-:Y:S02]  /*06a0*/  IMAD.MOV.U32 R27, RZ, RZ, R5 ;  /* 0x000000ffff1b7224 */ /* 0x000fe400078e0005 */
[----:B------:R-:W-:-:S07]  /*06b0*/  IMAD.MOV R26, RZ, RZ, -R26 ;  /* 0x000000ffff1a7224 */ /* 0x000fce00078e0a1a */
.L_x_102:
[----:B------:R-:W-:-:S05]  /*06c0*/  IMAD.WIDE R22, R27, 0x30, R8 ;  /* 0x000000301b167825 */ /* 0x000fca00078e0208 */
[----:B------:R-:W2:Y:S04]  /*06d0*/  LDG.E.64 R18, desc[UR6][R22.64+0x10] ;  /* 0x0000100616127981 */ /* 0x000ea8000c1e1b00 */
[----:B------:R-:W3:Y:S04]  /*06e0*/  LDG.E.64 R16, desc[UR6][R22.64+0x40] ;  /* 0x0000400616107981 */ /* 0x000ee8000c1e1b00 */
[----:B------:R-:W4:Y:S04]  /*06f0*/  LDG.E.64 R14, desc[UR6][R22.64+0x70] ;  /* 0x00007006160e7981 */ /* 0x000f28000c1e1b00 */
[----:B------:R-:W4:Y:S01]  /*0700*/  LDG.E.64 R20, desc[UR6][R22.64+0xa0] ;  /* 0x0000a00616147981 */ /* 0x000f22000c1e1b00 */
[----:B--2--5:R-:W-:-:S02]  /*0710*/  ISETP.NE.U32.AND P0, PT, R12, R18, PT ;  /* 0x000000120c00720c */ /* 0x024fc40003f05070 */
[C---:B------:R-:W-:Y:S02]  /*0720*/  ISETP.GT.U32.AND P1, PT, R12.reuse, R18, PT ;  /* 0x000000120c00720c */ /* 0x040fe40003f24070 */
[----:B------:R-:W-:Y:S02]  /*0730*/  ISETP.NE.AND.EX P0, PT, R13, R19, PT, P0 ;  /* 0x000000130d00720c */ /* 0x000fe40003f05300 */
[----:B---3--:R-:W-:Y:S02]  /*0740*/  ISETP.GT.U32.AND P3, PT, R12, R16, PT ;  /* 0x000000100c00720c */ /* 0x008fe40003f64070 */
[----:B------:R-:W-:-:S04]  /*0750*/  ISETP.GT.AND P0, PT, R4, R27, !P0 ;  /* 0x0000001b0400720c */ /* 0x000fc80004704270 */
[----:B------:R-:W-:Y:S01]  /*0760*/  ISETP.GT.OR.EX P0, PT, R13, R19, P0, P1 ;  /* 0x000000130d00720c */ /* 0x000fe20000704710 */
[----:B------:R-:W-:Y:S01]  /*0770*/  VIADD R19, R27, 0x1 ;  /* 0x000000011b137836 */ /* 0x000fe20000000000 */
[----:B------:R-:W-:Y:S01]  /*0780*/  ISETP.NE.U32.AND P1, PT, R12, R16, PT ;  /* 0x000000100c00720c */ /* 0x000fe20003f25070 */
[----:B------:R-:W-:-:S03]  /*0790*/  VIADD R16, R24, 0x1 ;  /* 0x0000000118107836 */ /* 0x000fc60000000000 */
[----:B------:R-:W-:-:S04]  /*07a0*/  ISETP.NE.AND.EX P1, PT, R13, R17, PT, P1 ;  /* 0x000000110d00720c */ /* 0x000fc80003f25310 */
[----:B------:R-:W-:Y:S02]  /*07b0*/  ISETP.GT.AND P1, PT, R4, R19, !P1 ;  /* 0x000000130400720c */ /* 0x000fe40004f24270 */
[----:B------:R-:W2:Y:S01]  /*07c0*/  LDG.E.64 R18, desc[UR6][R22.64+0xd0] ;  /* 0x0000d00616127981 */ /* 0x000ea2000c1e1b00 */
[----:B------:R-:W-:Y:S01]  /*07d0*/  @!P0 IMAD.MOV R16, RZ, RZ, R24 ;  /* 0x000000ffff108224 */ /* 0x000fe200078e0218 */
[----:B------:R-:W-:Y:S02]  /*07e0*/  ISETP.GT.OR.EX P1, PT, R13, R17, P1, P3 ;  /* 0x000000110d00720c */ /* 0x000fe40000f24730 */
[----:B----4-:R-:W-:Y:S01]  /*07f0*/  ISETP.NE.U32.AND P0, PT, R12, R14, PT ;  /* 0x0000000e0c00720c */ /* 0x010fe20003f05070 */
[----:B------:R-:W-:Y:S01]  /*0800*/  VIADD R17, R27, 0x2 ;  /* 0x000000021b117836 */ /* 0x000fe20000000000 */
[----:B------:R-:W3:Y:S01]  /*0810*/  LDG.E.64 R24, desc[UR6][R22.64+0x160] ;  /* 0x0001600616187981 */ /* 0x000ee2000c1e1b00 */
[----:B------:R-:W-:Y:S01]  /*0820*/  VIADD R28, R16, 0x1 ;  /* 0x00000001101c7836 */ /* 0x000fe20000000000 */
[----:B------:R-:W-:-:S04]  /*0830*/  ISETP.NE.AND.EX P0, PT, R13, R15, PT, P0 ;  /* 0x0000000f0d00720c */ /* 0x000fc80003f05300 */
[----:B------:R-:W-:-:S03]  /*0840*/  ISETP.GT.AND P0, PT, R4, R17, !P0 ;  /* 0x000000110400720c */ /* 0x000fc60004704270 */
[----:B------:R-:W-:Y:S01]  /*0850*/  @!P1 IMAD.MOV R28, RZ, RZ, R16 ;  /* 0x000000ffff1c9224 */ /* 0x000fe200078e0210 */
[C---:B------:R-:W-:Y:S01]  /*0860*/  ISETP.GT.U32.AND P1, PT, R12.reuse, R14, PT ;  /* 0x0000000e0c00720c */ /* 0x040fe20003f24070 */
[----:B------:R-:W4:Y:S01]  /*0870*/  LDG.E.64 R16, desc[UR6][R22.64+0x100] ;  /* 0x0001000616107981 */ /* 0x000f22000c1e1b00 */
[----:B------:R-:W-:Y:S02]  /*0880*/  ISETP.NE.U32.AND P3, PT, R12, R20, PT ;  /* 0x000000140c00720c */ /* 0x000fe40003f65070 */
[----:B------:R-:W-:Y:S01]  /*0890*/  ISETP.GT.OR.EX P0, PT, R13, R15, P0, P1 ;  /* 0x0000000f0d00720c */ /* 0x000fe20000704710 */
[----:B------:R-:W-:Y:S01]  /*08a0*/  VIADD R15, R27, 0x3 ;  /* 0x000000031b0f7836 */ /* 0x000fe20000000000 */
[----:B------:R-:W-:-:S04]  /*08b0*/  ISETP.NE.AND.EX P1, PT, R13, R21, PT, P3 ;  /* 0x000000150d00720c */ /* 0x000fc80003f25330 */
[----:B------:R-:W-:Y:S02]  /*08c0*/  ISETP.GT.AND P1, PT, R4, R15, !P1 ;  /* 0x0000000f0400720c */ /* 0x000fe40004f24270 */
[----:B------:R-:W3:Y:S01]  /*08d0*/  LDG.E.64 R14, desc[UR6][R22.64+0x130] ;  /* 0x00013006160e7981 */ /* 0x000ee2000c1e1b00 */
[----:B------:R-:W-:Y:S01]  /*08e0*/  ISETP.GT.U32.AND P3, PT, R12, R20, PT ;  /* 0x000000140c00720c */ /* 0x000fe20003f64070 */
[----:B------:R-:W-:-:S03]  /*08f0*/  VIADD R20, R28, 0x1 ;  /* 0x000000011c147836 */ /* 0x000fc60000000000 */
[----:B------:R-:W-:Y:S01]  /*0900*/  ISETP.GT.OR.EX P1, PT, R13, R21, P1, P3 ;  /* 0x000000150d00720c */ /* 0x000fe20000f24730 */
[----:B------:R-:W-:Y:S02]  /*0910*/  @!P0 IMAD.MOV R20, RZ, RZ, R28 ;  /* 0x000000ffff148224 */ /* 0x000fe400078e021c */
[----:B------:R-:W-:Y:S02]  /*0920*/  VIADD R21, R27, 0x4 ;  /* 0x000000041b157836 */ /* 0x000fe40000000000 */
[----:B------:R-:W-:Y:S01]  /*0930*/  VIADD R26, R26, 0x8 ;  /* 0x000000081a1a7836 */ /* 0x000fe20000000000 */
[----:B--2---:R-:W-:-:S04]  /*0940*/  ISETP.NE.U32.AND P3, PT, R12, R18, PT ;  /* 0x000000120c00720c */ /* 0x004fc80003f65070 */
[----:B------:R-:W-:Y:S02]  /*0950*/  ISETP.NE.AND.EX P0, PT, R13, R19, PT, P3 ;  /* 0x000000130d00720c */ /* 0x000fe40003f05330 */
[----:B------:R-:W-:Y:S02]  /*0960*/  ISETP.GT.U32.AND P3, PT, R12, R18, PT ;  /* 0x000000120c00720c */ /* 0x000fe40003f64070 */
[----:B------:R-:W-:-:S04]  /*0970*/  ISETP.GT.AND P0, PT, R4, R21, !P0 ;  /* 0x000000150400720c */ /* 0x000fc80004704270 */
[----:B------:R-:W-:Y:S01]  /*0980*/  ISETP.GT.OR.EX P0, PT, R13, R19, P0, P3 ;  /* 0x000000130d00720c */ /* 0x000fe20000704730 */
[----:B------:R-:W-:Y:S01]  /*0990*/  VIADD R19, R27, 0x5 ;  /* 0x000000051b137836 */ /* 0x000fe20000000000 */
[----:B----4-:R-:W-:Y:S01]  /*09a0*/  ISETP.NE.U32.AND P4, PT, R12, R16, PT ;  /* 0x000000100c00720c */ /* 0x010fe20003f85070 */
[----:B------:R-:W-:-:S03]  /*09b0*/  VIADD R18, R20, 0x1 ;  /* 0x0000000114127836 */ /* 0x000fc60000000000 */
[C---:B------:R-:W-:Y:S01]  /*09c0*/  ISETP.NE.AND.EX P3, PT, R13.reuse, R17, PT, P4 ;  /* 0x000000110d00720c */ /* 0x040fe20003f65340 */
[----:B------:R-:W-:Y:S01]  /*09d0*/  @!P1 IMAD.MOV R18, RZ, RZ, R20 ;  /* 0x000000ffff129224 */ /* 0x000fe200078e0214 */
[----:B------:R-:W-:Y:S02]  /*09e0*/  ISETP.GT.U32.AND P4, PT, R12, R16, PT ;  /* 0x000000100c00720c */ /* 0x000fe40003f84070 */
[----:B------:R-:W-:Y:S02]  /*09f0*/  ISETP.GT.AND P1, PT, R4, R19, !P3 ;  /* 0x000000130400720c */ /* 0x000fe40005f24270 */
[----:B---3--:R-:W-:Y:S02]  /*0a00*/  ISETP.NE.U32.AND P5, PT, R12, R14, PT ;  /* 0x0000000e0c00720c */ /* 0x008fe40003fa5070 */
[----:B------:R-:W-:Y:S01]  /*0a10*/  ISETP.GT.OR.EX P1, PT, R13, R17, P1, P4 ;  /* 0x000000110d00720c */ /* 0x000fe20000f24740 */
[----:B------:R-:W-:Y:S01]  /*0a20*/  VIADD R19, R27, 0x6 ;  /* 0x000000061b137836 */ /* 0x000fe20000000000 */
[----:B------:R-:W-:-:S02]  /*0a30*/  ISETP.NE.AND.EX P3, PT, R13, R15, PT, P5 ;  /* 0x0000000f0d00720c */ /* 0x000fc40003f65350 */
[----:B------:R-:W-:Y:S01]  /*0a40*/  ISETP.NE.U32.AND P5, PT, R12, R24, PT ;  /* 0x000000180c00720c */ /* 0x000fe20003fa5070 */
[----:B------:R-:W-:Y:S01]  /*0a50*/  VIADD R16, R18, 0x1 ;  /* 0x0000000112107836 */ /* 0x000fe20000000000 */
[----:B------:R-:W-:Y:S01]  /*0a60*/  ISETP.GT.AND P3, PT, R4, R19, !P3 ;  /* 0x000000130400720c */ /* 0x000fe20005f64270 */
[----:B------:R-:W-:Y:S01]  /*0a70*/  @!P0 IMAD.MOV R16, RZ, RZ, R18 ;  /* 0x000000ffff108224 */ /* 0x000fe200078e0212 */
[----:B------:R-:W-:Y:S01]  /*0a80*/  ISETP.GT.U32.AND P4, PT, R12, R14, PT ;  /* 0x0000000e0c00720c */ /* 0x000fe20003f84070 */
[----:B------:R-:W-:Y:S01]  /*0a90*/  VIADD R17, R27, 0x7 ;  /* 0x000000071b117836 */ /* 0x000fe20000000000 */
[C---:B------:R-:W-:Y:S01]  /*0aa0*/  ISETP.NE.AND.EX P0, PT, R13.reuse, R25, PT, P5 ;  /* 0x000000190d00720c */ /* 0x040fe20003f05350 */
[----:B------:R-:W-:Y:S01]  /*0ab0*/  VIADD R14, R16, 0x1 ;  /* 0x00000001100e7836 */ /* 0x000fe20000000000 */
[----:B------:R-:W-:Y:S01]  /*0ac0*/  ISETP.GT.OR.EX P3, PT, R13, R15, P3, P4 ;  /* 0x0000000f0d00720c */ /* 0x000fe20001f64740 */
[----:B------:R-:W-:Y:S01]  /*0ad0*/  @!P1 IMAD.MOV R14, RZ, RZ, R16 ;  /* 0x000000ffff0e9224 */ /* 0x000fe200078e0210 */
[----:B------:R-:W-:-:S02]  /*0ae0*/  ISETP.GT.AND P0, PT, R4, R17, !P0 ;  /* 0x000000110400720c */ /* 0x000fc40004704270 */
[----:B------:R-:W-:Y:S02]  /*0af0*/  ISETP.GT.U32.AND P4, PT, R12, R24, PT ;  /* 0x000000180c00720c */ /* 0x000fe40003f84070 */
[----:B------:R-:W-:Y:S02]  /*0b00*/  ISETP.NE.AND P1, PT, R26, RZ, PT ;  /* 0x000000ff1a00720c */ /* 0x000fe40003f25270 */
[----:B------:R-:W-:Y:S01]  /*0b10*/  ISETP.GT.OR.EX P0, PT, R13, R25, P0, P4 ;  /* 0x000000190d00720c */ /* 0x000fe20000704740 */
[----:B------:R-:W-:-:S04]  /*0b20*/  VIADD R15, R14, 0x1 ;  /* 0x000000010e0f7836 */ /* 0x000fc80000000000 */
[----:B------:R-:W-:Y:S02]  /*0b30*/  @!P3 IMAD.MOV R15, RZ, RZ, R14 ;  /* 0x000000ffff0fb224 */ /* 0x000fe400078e020e */
[----:B------:R-:W-:Y:S02]  /*0b40*/  VIADD R27, R27, 0x8 ;  /* 0x000000081b1b7836 */ /* 0x000fe40000000000 */
[----:B------:R-:W-:-:S04]  /*0b50*/  VIADD R24, R15, 0x1 ;  /* 0x000000010f187836 */ /* 0x000fc80000000000 */
[----:B------:R-:W-:Y:S01]  /*0b60*/  @!P0 IMAD.MOV R24, RZ, RZ, R15 ;  /* 0x000000ffff188224 */ /* 0x000fe200078e020f */
[----:B------:R-:W-:Y:S06]  /*0b70*/  @P1 BRA `(.L_x_102) ;  /* 0xfffffff800d01947 */ /* 0x000fec000383ffff */
.L_x_101:
[----:B------:R-:W-:Y:S05]  /*0b80*/  BSYNC.RECONVERGENT B0 ;  /* 0x0000000000007941 */ /* 0x000fea0003800200 */
.L_x_100:
[----:B------:R-:W-:Y:S04]  /*0b90*/  BSSY.RECONVERGENT B0, `(.L_x_103) ;  /* 0x0000055000007945 */ /* 0x000fe80003800200 */
[----:B------:R-:W-:Y:S05]  /*0ba0*/  @!P2 BRA `(.L_x_104) ;  /* 0x00000004004ca947 */ /* 0x000fea0003800000 */
[----:B------:R-:W-:Y:S01]  /*0bb0*/  ISETP.GE.U32.AND P0, PT, R7, 0x4, PT ;  /* 0x000000040700780c */ /* 0x000fe20003f06070 */
[----:B------:R-:W-:Y:S01]  /*0bc0*/  BSSY.RECONVERGENT B1, `(.L_x_105) ;  /* 0x0000029000017945 */ /* 0x000fe20003800200 */
[----:B------:R-:W-:-:S04]  /*0bd0*/  LOP3.LUT R25, R6, 0x3, RZ, 0xc0, !PT ;  /* 0x0000000306197812 */ /* 0x000fc800078ec0ff */
[----:B------:R-:W-:-:S07]  /*0be0*/  ISETP.NE.AND P4, PT, R25, RZ, PT ;  /* 0x000000ff1900720c */ /* 0x000fce0003f85270 */
[----:B------:R-:W-:Y:S06]  /*0bf0*/  @!P0 BRA `(.L_x_106) ;  /* 0x0000000000948947 */ /* 0x000fec0003800000 */
[----:B------:R-:W-:-:S05]  /*0c00*/  IMAD.WIDE R22, R27, 0x30, R8 ;  /* 0x000000301b167825 */ /* 0x000fca00078e0208 */
[----:B------:R-:W2:Y:S04]  /*0c10*/  LDG.E.64 R20, desc[UR6][R22.64+0x10] ;  /* 0x0000100616147981 */ /* 0x000ea8000c1e1b00 */
[----:B------:R-:W3:Y:S04]  /*0c20*/  LDG.E.64 R14, desc[UR6][R22.64+0x40] ;  /* 0x00004006160e7981 */ /* 0x000ee8000c1e1b00 */
[----:B------:R-:W4:Y:S04]  /*0c30*/  LDG.E.64 R16, desc[UR6][R22.64+0x70] ;  /* 0x0000700616107981 */ /* 0x000f28000c1e1b00 */
[----:B------:R-:W4:Y:S01]  /*0c40*/  LDG.E.64 R18, desc[UR6][R22.64+0xa0] ;  /* 0x0000a00616127981 */ /* 0x000f22000c1e1b00 */
[----:B------:R-:W-:Y:S01]  /*0c50*/  VIADD R7, R27, 0x1 ;  /* 0x000000011b077836 */ /* 0x000fe20000000000 */
[----:B--2--5:R-:W-:-:S02]  /*0c60*/  ISETP.NE.U32.AND P1, PT, R12, R20, PT ;  /* 0x000000140c00720c */ /* 0x024fc40003f25070 */
[C---:B------:R-:W-:Y:S02]  /*0c70*/  ISETP.GT.U32.AND P2, PT, R12.reuse, R20, PT ;  /* 0x000000140c00720c */ /* 0x040fe40003f44070 */
[C---:B------:R-:W-:Y:S02]  /*0c80*/  ISETP.NE.AND.EX P1, PT, R13.reuse, R21, PT, P1 ;  /* 0x000000150d00720c */ /* 0x040fe40003f25310 */
[----:B---3--:R-:W-:Y:S02]  /*0c90*/  ISETP.NE.U32.AND P0, PT, R12, R14, PT ;  /* 0x0000000e0c00720c */ /* 0x008fe40003f05070 */
[----:B------:R-:W-:Y:S02]  /*0ca0*/  ISETP.GT.AND P1, PT, R4, R27, !P1 ;  /* 0x0000001b0400720c */ /* 0x000fe40004f24270 */
[C---:B------:R-:W-:Y:S02]  /*0cb0*/  ISETP.NE.AND.EX P0, PT, R13.reuse, R15, PT, P0 ;  /* 0x0000000f0d00720c */ /* 0x040fe40003f05300 */
[----:B------:R-:W-:-:S02]  /*0cc0*/  ISETP.GT.OR.EX P1, PT, R13, R21, P1, P2 ;  /* 0x000000150d00720c */ /* 0x000fc40000f24720 */
[----:B----4-:R-:W-:Y:S02]  /*0cd0*/  ISETP.NE.U32.AND P2, PT, R12, R16, PT ;  /* 0x000000100c00720c */ /* 0x010fe40003f45070 */
[----:B------:R-:W-:Y:S01]  /*0ce0*/  ISETP.GT.AND P0, PT, R4, R7, !P0 ;  /* 0x000000070400720c */ /* 0x000fe20004704270 */
[----:B------:R-:W-:Y:S01]  /*0cf0*/  VIADD R7, R27, 0x2 ;  /* 0x000000021b077836 */ /* 0x000fe20000000000 */
[----:B------:R-:W-:Y:S01]  /*0d00*/  ISETP.GT.U32.AND P3, PT, R12, R14, PT ;  /* 0x0000000e0c00720c */ /* 0x000fe20003f64070 */
[----:B------:R-:W-:Y:S01]  /*0d10*/  VIADD R14, R24, 0x1 ;  /* 0x00000001180e7836 */ /* 0x000fe20000000000 */
[C---:B------:R-:W-:Y:S02]  /*0d20*/  ISETP.NE.AND.EX P2, PT, R13.reuse, R17, PT, P2 ;  /* 0x000000110d00720c */ /* 0x040fe40003f45320 */
[----:B------:R-:W-:Y:S02]  /*0d30*/  ISETP.NE.U32.AND P5, PT, R12, R18, PT ;  /* 0x000000120c00720c */ /* 0x000fe40003fa5070 */
[----:B------:R-:W-:Y:S01]  /*0d40*/  ISETP.GT.OR.EX P0, PT, R13, R15, P0, P3 ;  /* 0x0000000f0d00720c */ /* 0x000fe20000704730 */
[----:B------:R-:W-:Y:S01]  /*0d50*/  @!P1 IMAD.MOV R14, RZ, RZ, R24 ;  /* 0x000000ffff0e9224 */ /* 0x000fe200078e0218 */
[----:B------:R-:W-:Y:S01]  /*0d60*/  ISETP.GT.AND P2, PT, R4, R7, !P2 ;  /* 0x000000070400720c */ /* 0x000fe20005744270 */
[----:B------:R-:W-:Y:S01]  /*0d70*/  VIADD R7, R27, 0x3 ;  /* 0x000000031b077836 */ /* 0x000fe20000000000 */
[----:B------:R-:W-:Y:S01]  /*0d80*/  ISETP.GT.U32.AND P3, PT, R12, R16, PT ;  /* 0x000000100c00720c */ /* 0x000fe20003f64070 */
[----:B------:R-:W-:Y:S01]  /*0d90*/  VIADD R15, R14, 0x1 ;  /* 0x000000010e0f7836 */ /* 0x000fe20000000000 */
[----:B------:R-:W-:Y:S01]  /*0da0*/  ISETP.NE.AND.EX P1, PT, R13, R19, PT, P5 ;  /* 0x000000130d00720c */ /* 0x000fe20003f25350 */
[----:B------:R-:W-:Y:S01]  /*0db0*/  VIADD R27, R27, 0x4 ;  /* 0x000000041b1b7836 */ /* 0x000fe20000000000 */
[----:B------:R-:W-:-:S02]  /*0dc0*/  ISETP.GT.OR.EX P2, PT, R13, R17, P2, P3 ;  /* 0x000000110d00720c */ /* 0x000fc40001744730 */
[----:B------:R-:W-:Y:S02]  /*0dd0*/  ISETP.GT.AND P1, PT, R4, R7, !P1 ;  /* 0x000000070400720c */ /* 0x000fe40004f24270 */
[----:B------:R-:W-:Y:S01]  /*0de0*/  ISETP.GT.U32.AND P3, PT, R12, R18, PT ;  /* 0x000000120c00720c */ /* 0x000fe20003f64070 */
[----:B------:R-:W-:-:S03]  /*0df0*/  @!P0 IMAD.MOV R15, RZ, RZ, R14 ;  /* 0x000000ffff0f8224 */ /* 0x000fc600078e020e */
[----:B------:R-:W-:Y:S01]  /*0e00*/  ISETP.GT.OR.EX P1, PT, R13, R19, P1, P3 ;  /* 0x000000130d00720c */ /* 0x000fe20000f24730 */
[----:B------:R-:W-:-:S04]  /*0e10*/  VIADD R7, R15, 0x1 ;  /* 0x000000010f077836 */ /* 0x000fc80000000000 */
[----:B------:R-:W-:-:S04]  /*0e20*/  @!P2 IMAD.MOV R7, RZ, RZ, R15 ;  /* 0x000000ffff07a224 */ /* 0x000fc800078e020f */
[----:B------:R-:W-:-:S04]  /*0e30*/  VIADD R24, R7, 0x1 ;  /* 0x0000000107187836 */ /* 0x000fc80000000000 */
[----:B------:R-:W-:-:S07]  /*0e40*/  @!P1 IMAD.MOV R24, RZ, RZ, R7 ;  /* 0x000000ffff189224 */ /* 0x000fce00078e0207 */
.L_x_106:
[----:B------:R-:W-:Y:S05]  /*0e50*/  BSYNC.RECONVERGENT B1 ;  /* 0x0000000000017941 */ /* 0x000fea0003800200 */
.L_x_105:
[----:B------:R-:W-:Y:S05]  /*0e60*/  @!P4 BRA `(.L_x_104) ;  /* 0x00000000009cc947 */ /* 0x000fea0003800000 */
[----:B------:R-:W-:-:S13]  /*0e70*/  ISETP.NE.AND P4, PT, R25, 0x1, PT ;  /* 0x000000011900780c */ /* 0x000fda0003f85270 */
[----:B------:R-:W-:-:S05]  /*0e80*/  @P4 IMAD.WIDE R16, R27, 0x30, R8 ;  /* 0x000000301b104825 */ /* 0x000fca00078e0208 */
[----:B------:R-:W2:Y:S01]  /*0e90*/  @P4 LDG.E.64 R14, desc[UR6][R16.64+0x10] ;  /* 0x00001006100e4981 */ /* 0x000ea2000c1e1b00 */
[----:B------:R-:W-:Y:S01]  /*0ea0*/  LOP3.LUT R6, R6, 0x1, RZ, 0xc0, !PT ;  /* 0x0000000106067812 */ /* 0x000fe200078ec0ff */
[----:B------:R-:W-:-:S03]  /*0eb0*/  @P4 VIADD R19, R27, 0x1 ;  /* 0x000000011b134836 */ /* 0x000fc60000000000 */
[----:B------:R-:W-:Y:S02]  /*0ec0*/  ISETP.NE.U32.AND P3, PT, R6, 0x1, PT ;  /* 0x000000010600780c */ /* 0x000fe40003f65070 */
[----:B------:R-:W3:Y:S01]  /*0ed0*/  @P4 LDG.E.64 R6, desc[UR6][R16.64+0x40] ;  /* 0x0000400610064981 */ /* 0x000ee2000c1e1b00 */
[----:B--2--5:R-:W-:-:S04]  /*0ee0*/  @P4 ISETP.NE.U32.AND P0, PT, R12, R14, PT ;  /* 0x0000000e0c00420c */ /* 0x024fc80003f05070 */
[----:B------:R-:W-:-:S04]  /*0ef0*/  @P4 ISETP.NE.AND.EX P0, PT, R13, R15, PT, P0 ;  /* 0x0000000f0d00420c */ /* 0x000fc80003f05300 */
[----:B------:R-:W-:Y:S01]  /*0f00*/  @P4 ISETP.GT.AND P0, PT, R4, R27, !P0 ;  /* 0x0000001b0400420c */ /* 0x000fe20004704270 */
[----:B------:R-:W-:-:S04]  /*0f10*/  @P4 VIADD R27, R27, 0x2 ;  /* 0x000000021b1b4836 */ /* 0x000fc80000000000 */
[----:B------:R-:W-:-:S06]  /*0f20*/  @!P3 IMAD.WIDE R8, R27, 0x30, R8 ;  /* 0x000000301b08b825 */ /* 0x000fcc00078e0208 */
[----:B------:R-:W2:Y:S01]  /*0f30*/  @!P3 LDG.E.64 R8, desc[UR6][R8.64+0x10] ;  /* 0x000010060808b981 */ /* 0x000ea2000c1e1b00 */
[C---:B------:R-:W-:Y:S02]  /*0f40*/  @P4 ISETP.GT.U32.AND P2, PT, R12.reuse, R14, PT ;  /* 0x0000000e0c00420c */ /* 0x040fe40003f44070 */
[----:B---3--:R-:W-:Y:S02]  /*0f50*/  @P4 ISETP.NE.U32.AND P1, PT, R12, R6, PT ;  /* 0x000000060c00420c */ /* 0x008fe40003f25070 */
[C---:B------:R-:W-:Y:S02]  /*0f60*/  @P4 ISETP.GT.OR.EX P2, PT, R13.reuse, R15, P0, P2 ;  /* 0x0000000f0d00420c */ /* 0x040fe40000744720 */
[----:B------:R-:W-:Y:S02]  /*0f70*/  PLOP3.LUT P0, PT, PT, PT, PT, 0x80, 0x8 ;  /* 0x000000000008781c */ /* 0x000fe40003f0f070 */
[----:B------:R-:W-:Y:S02]  /*0f80*/  @P4 PLOP3.LUT P0, PT, P2, PT, PT, 0x80, 0x8 ;  /* 0x000000000008481c */ /* 0x000fe4000170f070 */
[----:B------:R-:W-:-:S02]  /*0f90*/  @P4 ISETP.NE.AND.EX P1, PT, R13, R7, PT, P1 ;  /* 0x000000070d00420c */ /* 0x000fc40003f25310 */
[----:B------:R-:W-:Y:S02]  /*0fa0*/  @P4 ISETP.GT.U32.AND P2, PT, R12, R6, PT ;  /* 0x000000060c00420c */ /* 0x000fe40003f44070 */
[----:B------:R-:W-:Y:S01]  /*0fb0*/  @P4 ISETP.GT.AND P1, PT, R4, R19, !P1 ;  /* 0x000000130400420c */ /* 0x000fe20004f24270 */
[----:B------:R-:W-:-:S03]  /*0fc0*/  @P4 VIADD R6, R24, 0x1 ;  /* 0x0000000118064836 */ /* 0x000fc60000000000 */
[----:B------:R-:W-:Y:S02]  /*0fd0*/  @P4 ISETP.GT.OR.EX P2, PT, R13, R7, P1, P2 ;  /* 0x000000070d00420c */ /* 0x000fe40000f44720 */
[----:B------:R-:W-:Y:S01]  /*0fe0*/  PLOP3.LUT P1, PT, PT, PT, PT, 0x80, 0x8 ;  /* 0x000000000008781c */ /* 0x000fe20003f2f070 */
[----:B------:R-:W-:Y:S01]  /*0ff0*/  @!P0 IMAD.MOV R6, RZ, RZ, R24 ;  /* 0x000000ffff068224 */ /* 0x000fe200078e0218 */
[----:B------:R-:W-:-:S03]  /*1000*/  @P4 PLOP3.LUT P1, PT, P2, PT, PT, 0x80, 0x8 ;  /* 0x000000000008481c */ /* 0x000fc6000172f070 */
[----:B------:R-:W-:-:S10]  /*1010*/  @P4 VIADD R7, R6, 0x1 ;  /* 0x0000000106074836 */ /* 0x000fd40000000000 */
[----:B------:R-:W-:-:S04]  /*1020*/  @!P1 IMAD.MOV R7, RZ, RZ, R6 ;  /* 0x000000ffff079224 */ /* 0x000fc800078e0206 */
[----:B------:R-:W-:-:S04]  /*1030*/  @P4 IMAD.MOV.U32 R24, RZ, RZ, R7 ;  /* 0x000000ffff184224 */ /* 0x000fc800078e0007 */
[----:B------:R-:W-:Y:S01]  /*1040*/  @!P3 VIADD R6, R24, 0x1 ;  /* 0x000000011806b836 */ /* 0x000fe20000000000 */
[----:B--2---:R-:W-:-:S04]  /*1050*/  @!P3 ISETP.NE.U32.AND P5, PT, R12, R8, PT ;  /* 0x000000080c00b20c */ /* 0x004fc80003fa5070 */
[----:B------:R-:W-:Y:S02]  /*1060*/  @!P3 ISETP.NE.AND.EX P5, PT, R13, R9, PT, P5 ;  /* 0x000000090d00b20c */ /* 0x000fe40003fa5350 */
[----:B------:R-:W-:Y:S02]  /*1070*/  @!P3 ISETP.GT.U32.AND P2, PT, R12, R8, PT ;  /* 0x000000080c00b20c */ /* 0x000fe40003f44070 */
[----:B------:R-:W-:-:S04]  /*1080*/  @!P3 ISETP.GT.AND P0, PT, R4, R27, !P5 ;  /* 0x0000001b0400b20c */ /* 0x000fc80006f04270 */
[----:B------:R-:W-:Y:S02]  /*1090*/  @!P3 ISETP.GT.OR.EX P2, PT, R13, R9, P0, P2 ;  /* 0x000000090d00b20c */ /* 0x000fe40000744720 */
[----:B------:R-:W-:Y:S02]  /*10a0*/  PLOP3.LUT P0, PT, PT, PT, PT, 0x80, 0x8 ;  /* 0x000000000008781c */ /* 0x000fe40003f0f070 */
[----:B------:R-:W-:-:S13]  /*10b0*/  @!P3 PLOP3.LUT P0, PT, P2, PT, PT, 0x80, 0x8 ;  /* 0x000000000008b81c */ /* 0x000fda000170f070 */
[----:B------:R-:W-:-:S04]  /*10c0*/  @!P0 IMAD.MOV R6, RZ, RZ, R24 ;  /* 0x000000ffff068224 */ /* 0x000fc800078e0218 */
[----:B------:R-:W-:-:S07]  /*10d0*/  @!P3 IMAD.MOV.U32 R24, RZ, RZ, R6 ;  /* 0x000000ffff18b224 */ /* 0x000fce00078e0006 */
.L_x_104:
[----:B------:R-:W-:Y:S05]  /*10e0*/  BSYNC.RECONVERGENT B0 ;  /* 0x0000000000007941 */ /* 0x000fea0003800200 */
.L_x_103:
[----:B------:R-:W2:Y:S01]  /*10f0*/  LDG.E.64 R6, desc[UR6][R10.64] ;  /* 0x000000060a067981 */ /* 0x000ea2000c1e1b00 */
[----:B------:R-:W0:Y:S01]  /*1100*/  LDC.64 R20, c[0x0][0x388] ;  /* 0x0000e200ff147b82 */ /* 0x000e220000000a00 */
[----:B------:R-:W1:Y:S02]  /*1110*/  LDCU UR5, c[0x0][0x394] ;  /* 0x00007280ff0577ac */ /* 0x000e640008000800 */
[----:B------:R-:W3:Y:S04]  /*1120*/  LDG.E.64 R16, desc[UR6][R10.64+0x8] ;  /* 0x000008060a107981 */ /* 0x000ee8000c1e1b00 */
[----:B------:R-:W4:Y:S04]  /*1130*/  LDG.E.64 R14, desc[UR6][R10.64+0x18] ;  /* 0x000018060a0e7981 */ /* 0x000f28000c1e1b00 */
[----:B------:R-:W4:Y:S04]  /*1140*/  LDG.E.64 R8, desc[UR6][R10.64+0x20] ;  /* 0x000020060a087981 */ /* 0x000f28000c1e1b00 */
[----:B------:R-:W4:Y:S01]  /*1150*/  LDG.E.64 R18, desc[UR6][R10.64+0x28] ;  /* 0x000028060a127981 */ /* 0x000f22000c1e1b00 */
[----:B------:R-:W-:-:S02]  /*1160*/  IMAD.IADD R5, R5, 0x1, R24 ;  /* 0x0000000105057824 */ /* 0x000fc400078e0218 */
[----:B------:R-:W-:Y:S02]  /*1170*/  VIADD R4, R4, UR4 ;  /* 0x0000000404047c36 */ /* 0x000fe40008000000 */
[----:B------:R-:W-:-:S03]  /*1180*/  VIADD R3, R3, 0x1 ;  /* 0x0000000103037836 */ /* 0x000fc60000000000 */
[----:B-1----:R-:W-:Y:S01]  /*1190*/  ISETP.GE.AND P0, PT, R4, UR5, PT ;  /* 0x0000000504007c0c */ /* 0x002fe2000bf06270 */
[----:B0-----:R-:W-:-:S05]  /*11a0*/  IMAD.WIDE R20, R5, 0x30, R20 ;  /* 0x0000003005147825 */ /* 0x001fca00078e0214 */
[----:B-----5:R0:W-:Y:S04]  /*11b0*/  STG.E.64 desc[UR6][R20.64+0x10], R12 ;  /* 0x0000100c14007986 */ /* 0x0201e8000c101b06 */
[----:B--2---:R0:W-:Y:S04]  /*11c0*/  STG.E.64 desc[UR6][R20.64], R6 ;  /* 0x0000000614007986 */ /* 0x0041e8000c101b06 */
[----:B---3--:R0:W-:Y:S04]  /*11d0*/  STG.E.64 desc[UR6][R20.64+0x8], R16 ;  /* 0x0000081014007986 */ /* 0x0081e8000c101b06 */
[----:B----4-:R0:W-:Y:S04]  /*11e0*/  STG.E.64 desc[UR6][R20.64+0x18], R14 ;  /* 0x0000180e14007986 */ /* 0x0101e8000c101b06 */
[----:B------:R0:W-:Y:S04]  /*11f0*/  STG.E.64 desc[UR6][R20.64+0x20], R8 ;  /* 0x0000200814007986 */ /* 0x0001e8000c101b06 */
[----:B------:R0:W-:Y:S01]  /*1200*/  STG.E.64 desc[UR6][R20.64+0x28], R18 ;  /* 0x0000281214007986 */ /* 0x0001e2000c101b06 */
[----:B------:R-:W-:Y:S05]  /*1210*/  @!P0 BRA `(.L_x_107) ;  /* 0xfffffff000748947 */ /* 0x000fea000383ffff */
[----:B------:R-:W-:Y:S05]  /*1220*/  EXIT ;  /* 0x000000000000794d */ /* 0x000fea0003800000 */
.L_x_108:
        /* <DEDUP_REMOVED lines=13> */
.L_x_191:


//--------------------- .text._Z5sortXP3MBRS0_ii  --------------------------
	.section	.text._Z5sortXP3MBRS0_ii,"ax",@progbits
	.align	128
        .global         _Z5sortXP3MBRS0_ii
        .type           _Z5sortXP3MBRS0_ii,@function
        .size           _Z5sortXP3MBRS0_ii,(.L_x_192 - _Z5sortXP3MBRS0_ii)
        .other          _Z5sortXP3MBRS0_ii,@"STO_CUDA_ENTRY STV_DEFAULT"
_Z5sortXP3MBRS0_ii:
.text._Z5sortXP3MBRS0_ii:
        /* <DEDUP_REMOVED lines=29> */
.L_x_110:
        /* <DEDUP_REMOVED lines=31> */
.L_x_109:
[----:B------:R-:W-:Y:S02]  /*03c0*/  VIADD R2, R0, 0x1 ;  /* 0x0000000100027836 */ /* 0x000fe40000000000 */
[----:B------:R-:W-:Y:S02]  /*03d0*/  IMAD.MOV.U32 R3, RZ, RZ, RZ ;  /* 0x000000ffff037224 */ /* 0x000fe400078e00ff */
[----:B------:R-:W-:-:S07]  /*03e0*/  IMAD.MOV.U32 R4, RZ, RZ, R0 ;  /* 0x000000ffff047224 */ /* 0x000fce00078e0000 */
.L_x_118:
        /* <DEDUP_REMOVED lines=45> */
.L_x_113:
        /* <DEDUP_REMOVED lines=76> */
.L_x_112:
[----:B------:R-:W-:Y:S05]  /*0b80*/  BSYNC.RECONVERGENT B0 ;  /* 0x0000000000007941 */ /* 0x000fea0003800200 */
.L_x_111:
        /* <DEDUP_REMOVED lines=44> */
.L_x_117:
[----:B------:R-:W-:Y:S05]  /*0e50*/  BSYNC.RECONVERGENT B1 ;  /* 0x0000000000017941 */ /* 0x000fea0003800200 */
.L_x_116:
        /* <DEDUP_REMOVED lines=40> */
.L_x_115:
[----:B------:R-:W-:Y:S05]  /*10e0*/  BSYNC.RECONVERGENT B0 ;  /* 0x0000000000007941 */ /* 0x000fea0003800200 */
.L_x_114:
        /* <DEDUP_REMOVED lines=20> */
.L_x_119:
        /* <DEDUP_REMOVED lines=13> */
.L_x_192:


//--------------------- .text._Z4sortP3MBRS0_PjPS1_iii --------------------------
	.section	.text._Z4sortP3MBRS0_PjPS1_iii,"ax",@progbits
	.align	128
        .global         _Z4sortP3MBRS0_PjPS1_iii
        .type           _Z4sortP3MBRS0_PjPS1_iii,@function
        .size           _Z4sortP3MBRS0_PjPS1_iii,(.L_x_193 - _Z4sortP3MBRS0_PjPS1_iii)
        .other          _Z4sortP3MBRS0_PjPS1_iii,@"STO_CUDA_ENTRY STV_DEFAULT"
_Z4sortP3MBRS0_PjPS1_iii:
.text._Z4sortP3MBRS0_PjPS1_iii:
[----:B------:R-:W-:Y:S01]  /*0000*/  LDC R1, c[0x0][0x37c] ;  /* 0x0000df00ff017b82 */ /* 0x000fe20000000800 */
[----:B------:R-:W0:Y:S07]  /*0010*/  S2R R25, SR_TID.X ;  /* 0x0000000000197919 */ /* 0x000e2e0000002100 */
[----:B------:R-:W0:Y:S08]  /*0020*/  S2UR UR4, SR_CTAID.X ;  /* 0x00000000000479c3 */ /* 0x000e300000002500 */
[----:B------:R-:W0:Y:S08]  /*0030*/  LDC R24, c[0x0][0x360] ;  /* 0x0000d800ff187b82 */ /* 0x000e300000000800 */
[----:B------:R-:W1:Y:S01]  /*0040*/  LDC R5, c[0x0][0x3a0] ;  /* 0x0000e800ff057b82 */ /* 0x000e620000000800 */
[----:B0-----:R-:W-:-:S05]  /*0050*/  IMAD R25, R24, UR4, R25 ;  /* 0x0000000418197c24 */ /* 0x001fca000f8e0219 */
[----:B-1----:R-:W-:-:S13]  /*0060*/  ISETP.GE.AND P0, PT, R25, R5, PT ;  /* 0x000000051900720c */ /* 0x002fda0003f06270 */
[----:B------:R-:W-:Y:S05]  /*0070*/  @P0 EXIT ;  /* 0x000000000000094d */ /* 0x000fea0003800000 */
[----:B------:R-:W0:Y:S01]  /*0080*/  LDC R8, c[0x0][0x3a4] ;  /* 0x0000e900ff087b82 */ /* 0x000e220000000800 */
[----:B------:R-:W1:Y:S01]  /*0090*/  LDCU UR4, c[0x0][0x370] ;  /* 0x00006e00ff0477ac */ /* 0x000e620008000800 */
[----:B------:R-:W2:Y:S06]  /*00a0*/  LDCU.64 UR6, c[0x0][0x358] ;  /* 0x00006b00ff0677ac */ /* 0x000eac0008000a00 */
[----:B------:R-:W3:Y:S01]  /*00b0*/  LDC.64 R10, c[0x0][0x398] ;  /* 0x0000e600ff0a7b82 */ /* 0x000ee20000000a00 */
[----:B------:R-:W4:Y:S01]  /*00c0*/  LDCU UR8, c[0x0][0x3a0] ;  /* 0x00007400ff0877ac */ /* 0x000f220008000800 */
[----:B------:R-:W0:Y:S01]  /*00d0*/  LDCU UR5, c[0x0][0x3a8] ;  /* 0x00007500ff0577ac */ /* 0x000e220008000800 */
[----:B-1----:R-:W-:Y:S01]  /*00e0*/  IMAD R24, R24, UR4, RZ ;  /* 0x0000000418187c24 */ /* 0x002fe2000f8e02ff */
[----:B0-----:R-:W-:-:S04]  /*00f0*/  IABS R7, R8 ;  /* 0x0000000800077213 */ /* 0x001fc80000000000 */
[----:B------:R-:W0:Y:S08]  /*0100*/  I2F.RP R0, R7 ;  /* 0x0000000700007306 */ /* 0x000e300000209400 */
[----:B0-----:R-:W0:Y:S02]  /*0110*/  MUFU.RCP R0, R0 ;  /* 0x0000000000007308 */ /* 0x001e240000001000 */
[----:B0-----:R-:W-:-:S06]  /*0120*/  VIADD R2, R0, 0xffffffe ;  /* 0x0ffffffe00027836 */ /* 0x001fcc0000000000 */
[----:B------:R0:W1:Y:S02]  /*0130*/  F2I.FTZ.U32.TRUNC.NTZ R3, R2 ;  /* 0x0000000200037305 */ /* 0x000064000021f000 */
[----:B0-----:R-:W-:Y:S02]  /*0140*/  IMAD.MOV.U32 R2, RZ, RZ, RZ ;  /* 0x000000ffff027224 */ /* 0x001fe400078e00ff */
[----:B-1----:R-:W-:-:S04]  /*0150*/  IMAD.MOV R4, RZ, RZ, -R3 ;  /* 0x000000ffff047224 */ /* 0x002fc800078e0a03 */
[----:B------:R-:W-:Y:S01]  /*0160*/  IMAD R9, R4, R7, RZ ;  /* 0x0000000704097224 */ /* 0x000fe200078e02ff */
[----:B------:R-:W-:-:S03]  /*0170*/  IABS R4, R5 ;  /* 0x0000000500047213 */ /* 0x000fc60000000000 */
[----:B------:R-:W-:-:S06]  /*0180*/  IMAD.HI.U32 R3, R3, R9, R2 ;  /* 0x0000000903037227 */ /* 0x000fcc00078e0002 */
[----:B------:R-:W-:-:S05]  /*0190*/  IMAD.HI.U32 R3, R3, R4, RZ ;  /* 0x0000000403037227 */ /* 0x000fca00078e00ff */
[----:B------:R-:W-:-:S05]  /*01a0*/  IADD3 R0, PT, PT, -R3, RZ, RZ ;  /* 0x000000ff03007210 */ /* 0x000fca0007ffe1ff */
[----:B------:R-:W-:-:S05]  /*01b0*/  IMAD R0, R7, R0, R4 ;  /* 0x0000000007007224 */ /* 0x000fca00078e0204 */
[----:B------:R-:W-:-:S13]  /*01c0*/  ISETP.GT.U32.AND P1, PT, R7, R0, PT ;  /* 0x000000000700720c */ /* 0x000fda0003f24070 */
[----:B------:R-:W-:Y:S02]  /*01d0*/  @!P1 IMAD.IADD R0, R0, 0x1, -R7 ;  /* 0x0000000100009824 */ /* 0x000fe400078e0a07 */
[----:B------:R-:W-:Y:S01]  /*01e0*/  @!P1 VIADD R3, R3, 0x1 ;  /* 0x0000000103039836 */ /* 0x000fe20000000000 */
[----:B------:R-:W-:Y:S02]  /*01f0*/  ISETP.NE.AND P1, PT, R8, RZ, PT ;  /* 0x000000ff0800720c */ /* 0x000fe40003f25270 */
[----:B------:R-:W-:Y:S02]  /*0200*/  ISETP.GE.U32.AND P0, PT, R0, R7, PT ;  /* 0x000000070000720c */ /* 0x000fe40003f06070 */
[----:B------:R-:W-:Y:S01]  /*0210*/  LOP3.LUT R0, R5, R8, RZ, 0x3c, !PT ;  /* 0x0000000805007212 */ /* 0x000fe200078e3cff */
[----:B------:R-:W0:Y:S03]  /*0220*/  LDC.64 R6, c[0x0][0x388] ;  /* 0x0000e200ff067b82 */ /* 0x000e260000000a00 */
[----:B------:R-:W-:-:S07]  /*0230*/  ISETP.GE.AND P2, PT, R0, RZ, PT ;  /* 0x000000ff0000720c */ /* 0x000fce0003f46270 */
[----:B------:R-:W-:-:S05]  /*0240*/  @P0 VIADD R3, R3, 0x1 ;  /* 0x0000000103030836 */ /* 0x000fca0000000000 */
[----:B------:R-:W-:Y:S02]  /*0250*/  MOV R9, R3 ;  /* 0x0000000300097202 */ /* 0x000fe40000000f00 */
[----:B------:R-:W1:Y:S03]  /*0260*/  LDC.64 R2, c[0x0][0x380] ;  /* 0x0000e000ff027b82 */ /* 0x000e660000000a00 */
[----:B------:R-:W-:Y:S01]  /*0270*/  @!P2 IMAD.MOV R9, RZ, RZ, -R9 ;  /* 0x000000ffff09a224 */ /* 0x000fe200078e0a09 */
[----:B------:R-:W-:-:S05]  /*0280*/  @!P1 LOP3.LUT R9, RZ, R8, RZ, 0x33, !PT ;  /* 0x00000008ff099212 */ /* 0x000fca00078e33ff */
[----:B------:R-:W-:-:S04]  /*0290*/  IMAD.MOV R0, RZ, RZ, -R9 ;  /* 0x000000ffff007224 */ /* 0x000fc800078e0a09 */
[----:B------:R-:W-:Y:S02]  /*02a0*/  IMAD R0, R8, R0, R5 ;  /* 0x0000000008007224 */ /* 0x000fe400078e0205 */
[----:B------:R-:W0:Y:S03]  /*02b0*/  LDC.64 R4, c[0x0][0x390] ;  /* 0x0000e400ff047b82 */ /* 0x000e260000000a00 */
[----:B------:R-:W-:Y:S02]  /*02c0*/  ISETP.NE.AND P0, PT, R0, RZ, PT ;  /* 0x000000ff0000720c */ /* 0x000fe40003f05270 */
[----:B------:R-:W-:-:S11]  /*02d0*/  IADD3 R0, PT, PT, R9, 0x1, RZ ;  /* 0x0000000109007810 */ /* 0x000fd60007ffe0ff */
[----:B------:R-:W-:Y:S02]  /*02e0*/  @!P0 IMAD.MOV R0, RZ, RZ, R9 ;  /* 0x000000ffff008224 */ /* 0x000fe400078e0209 */
[----:B--234-:R-:W-:-:S07]  /*02f0*/  IMAD.WIDE R8, R8, 0x8, R10 ;  /* 0x0000000808087825 */ /* 0x01cfce00078e020a */
.L_x_120:
[----:B-1----:R-:W-:-:S05]  /*0300*/  IMAD.WIDE R20, R25, 0x30, R2 ;  /* 0x0000003019147825 */ /* 0x002fca00078e0202 */
[----:B---3--:R-:W2:Y:S01]  /*0310*/  LDG.E.64 R10, desc[UR6][R20.64+0x20] ;  /* 0x00002006140a7981 */ /* 0x008ea2000c1e1b00 */
[-C--:B------:R-:W-:Y:S02]  /*0320*/  IABS R14, R0.reuse ;  /* 0x00000000000e7213 */ /* 0x080fe40000000000 */
[----:B------:R-:W-:Y:S02]  /*0330*/  IABS R16, R25 ;  /* 0x0000001900107213 */ /* 0x000fe40000000000 */
[----:B------:R-:W1:Y:S01]  /*0340*/  I2F.RP R15, R14 ;  /* 0x0000000e000f7306 */ /* 0x000e620000209400 */
[----:B------:R-:W-:-:S07]  /*0350*/  IABS R18, R0 ;  /* 0x0000000000127213 */ /* 0x000fce0000000000 */
[----:B-1----:R-:W1:Y:S02]  /*0360*/  MUFU.RCP R15, R15 ;  /* 0x0000000f000f7308 */ /* 0x002e640000001000 */
[----:B-1----:R-:W-:Y:S02]  /*0370*/  VIADD R12, R15, 0xffffffe ;  /* 0x0ffffffe0f0c7836 */ /* 0x002fe40000000000 */
[----:B------:R-:W-:-:S04]  /*0380*/  IMAD.MOV R15, RZ, RZ, -R18 ;  /* 0x000000ffff0f7224 */ /* 0x000fc800078e0a12 */
[----:B------:R1:W3:Y:S02]  /*0390*/  F2I.FTZ.U32.TRUNC.NTZ R13, R12 ;  /* 0x0000000c000d7305 */ /* 0x0002e4000021f000 */
[----:B-1----:R-:W-:Y:S01]  /*03a0*/  IMAD.MOV.U32 R12, RZ, RZ, RZ ;  /* 0x000000ffff0c7224 */ /* 0x002fe200078e00ff */
[----:B---3--:R-:W-:-:S05]  /*03b0*/  IADD3 R17, PT, PT, RZ, -R13, RZ ;  /* 0x8000000dff117210 */ /* 0x008fca0007ffe0ff */
[----:B------:R-:W-:-:S04]  /*03c0*/  IMAD R17, R17, R14, RZ ;  /* 0x0000000e11117224 */ /* 0x000fc800078e02ff */
[----:B------:R-:W-:Y:S01]  /*03d0*/  IMAD.HI.U32 R13, R13, R17, R12 ;  /* 0x000000110d0d7227 */ /* 0x000fe200078e000c */
[----:B------:R-:W-:-:S04]  /*03e0*/  LOP3.LUT R12, R25, R0, RZ, 0x3c, !PT ;  /* 0x00000000190c7212 */ /* 0x000fc800078e3cff */
[----:B------:R-:W-:Y:S01]  /*03f0*/  ISETP.GE.AND P2, PT, R12, RZ, PT ;  /* 0x000000ff0c00720c */ /* 0x000fe20003f46270 */
[----:B------:R-:W-:-:S04]  /*0400*/  IMAD.HI.U32 R13, R13, R16, RZ ;  /* 0x000000100d0d7227 */ /* 0x000fc800078e00ff */
[----:B------:R-:W-:-:S05]  /*0410*/  IMAD R15, R13, R15, R16 ;  /* 0x0000000f0d0f7224 */ /* 0x000fca00078e0210 */
[----:B------:R-:W-:-:S13]  /*0420*/  ISETP.GT.U32.AND P1, PT, R14, R15, PT ;  /* 0x0000000f0e00720c */ /* 0x000fda0003f24070 */
[-C--:B------:R-:W-:Y:S01]  /*0430*/  @!P1 IADD3 R15, PT, PT, R15, -R14.reuse, RZ ;  /* 0x8000000e0f0f9210 */ /* 0x080fe20007ffe0ff */
[----:B------:R-:W-:Y:S01]  /*0440*/  @!P1 VIADD R13, R13, 0x1 ;  /* 0x000000010d0d9836 */ /* 0x000fe20000000000 */
[----:B------:R-:W-:Y:S02]  /*0450*/  ISETP.NE.AND P1, PT, R0, RZ, PT ;  /* 0x000000ff0000720c */ /* 0x000fe40003f25270 */
[----:B------:R-:W-:-:S13]  /*0460*/  ISETP.GE.U32.AND P0, PT, R15, R14, PT ;  /* 0x0000000e0f00720c */ /* 0x000fda0003f06070 */
[----:B------:R-:W-:-:S05]  /*0470*/  @P0 VIADD R13, R13, 0x1 ;  /* 0x000000010d0d0836 */ /* 0x000fca0000000000 */
[----:B------:R-:W-:Y:S02]  /*0480*/  @!P2 IADD3 R13, PT, PT, -R13, RZ, RZ ;  /* 0x000000ff0d0da210 */ /* 0x000fe40007ffe1ff */
[----:B------:R-:W-:-:S04]  /*0490*/  @!P1 LOP3.LUT R13, RZ, R0, RZ, 0x33, !PT ;  /* 0x00000000ff0d9212 */ /* 0x000fc800078e33ff */
[----:B------:R-:W-:-:S13]  /*04a0*/  ISETP.NE.AND P0, PT, R13, RZ, PT ;  /* 0x000000ff0d00720c */ /* 0x000fda0003f05270 */
[----:B------:R-:W1:Y:S02]  /*04b0*/  @P0 LDC.64 R16, c[0x0][0x398] ;  /* 0x0000e600ff100b82 */ /* 0x000e640000000a00 */
[----:B-1----:R-:W-:-:S05]  /*04c0*/  @P0 IMAD.WIDE R16, R13, 0x8, R16 ;  /* 0x000000080d100825 */ /* 0x002fca00078e0210 */
[----:B------:R-:W3:Y:S01]  /*04d0*/  @P0 LDG.E.64 R14, desc[UR6][R16.64+-0x8] ;  /* 0xfffff806100e0981 */ /* 0x000ee2000c1e1b00 */
[C-C-:B--2---:R-:W-:Y:S01]  /*04e0*/  SHF.R.U64 R19, R10.reuse, UR5, R11.reuse ;  /* 0x000000050a137c19 */ /* 0x144fe2000800120b */
[----:B------:R-:W-:Y:S01]  /*04f0*/  HFMA2 R27, -RZ, RZ, 0, 0 ;  /* 0x00000000ff1b7431 */ /* 0x000fe200000001ff */
[----:B------:R-:W-:Y:S01]  /*0500*/  @P0 SHF.R.U64 R23, R10, UR5, R11 ;  /* 0x000000050a170c19 */ /* 0x000fe2000800120b */
[----:B0-----:R-:W-:Y:S01]  /*0510*/  IMAD.WIDE R28, R25, 0x4, R4 ;  /* 0x00000004191c7825 */ /* 0x001fe200078e0204 */
[----:B------:R-:W-:Y:S01]  /*0520*/  LOP3.LUT P1, RZ, R19, 0xf, RZ, 0xc0, !PT ;  /* 0x0000000f13ff7812 */ /* 0x000fe2000782c0ff */
[----:B------:R-:W2:Y:S02]  /*0530*/  LDG.E.64 R16, desc[UR6][R20.64+0x10] ;  /* 0x0000100614107981 */ /* 0x000ea4000c1e1b00 */
[----:B------:R-:W-:Y:S02]  /*0540*/  @P0 IMAD.SHL.U32 R23, R23, 0x4, RZ ;  /* 0x0000000417170824 */ /* 0x000fe400078e00ff */
[----:B------:R-:W-:Y:S01]  /*0550*/  @!P0 IMAD.MOV.U32 R26, RZ, RZ, RZ ;  /* 0x000000ffff1a8224 */ /* 0x000fe200078e00ff */
[----:B------:R-:W4:Y:S07]  /*0560*/  LDG.E R28, desc[UR6][R28.64] ;  /* 0x000000061c1c7981 */ /* 0x000f2e000c1e1900 */
[----:B------:R-:W5:Y:S01]  /*0570*/  @P1 LDG.E.64 R12, desc[UR6][R8.64+-0x8] ;  /* 0xfffff806080c1981 */ /* 0x000f62000c1e1b00 */
[----:B------:R-:W-:Y:S01]  /*0580*/  @P1 IMAD.SHL.U32 R19, R19, 0x4, RZ ;  /* 0x0000000413131824 */ /* 0x000fe200078e00ff */
[----:B------:R-:W-:-:S04]  /*0590*/  @P0 LOP3.LUT R23, R23, 0x3c, RZ, 0xc0, !PT ;  /* 0x0000003c17170812 */ /* 0x000fc800078ec0ff */
[----:B------:R-:W-:Y:S02]  /*05a0*/  @P1 LOP3.LUT R19, R19, 0x3c, RZ, 0xc0, !PT ;  /* 0x0000003c13131812 */ /* 0x000fe400078ec0ff */
[----:B---3--:R-:W-:Y:S02]  /*05b0*/  @P0 IADD3 R14, P2, PT, R14, R23, RZ ;  /* 0x000000170e0e0210 */ /* 0x008fe40007f5e0ff */
[----:B------:R-:W3:Y:S02]  /*05c0*/  LDG.E.64 R22, desc[UR6][R20.64+0x28] ;  /* 0x0000280614167981 */ /* 0x000ee4000c1e1b00 */
[----:B------:R-:W-:-:S05]  /*05d0*/  @P0 IADD3.X R15, PT, PT, RZ, R15, RZ, P2, !PT ;  /* 0x0000000fff0f0210 */ /* 0x000fca00017fe4ff */
[----:B------:R-:W4:Y:S04]  /*05e0*/  @P0 LDG.E R26, desc[UR6][R14.64] ;  /* 0x000000060e1a0981 */ /* 0x000f28000c1e1900 */
[----:B------:R-:W2:Y:S01]  /*05f0*/  LDG.E.64 R14, desc[UR6][R20.64+0x8] ;  /* 0x00000806140e7981 */ /* 0x000ea2000c1e1b00 */
[----:B-----5:R-:W-:-:S03]  /*0600*/  @P1 IADD3 R12, P3, PT, R12, R19, RZ ;  /* 0x000000130c0c1210 */ /* 0x020fc60007f7e0ff */
[----:B------:R-:W5:Y:S02]  /*0610*/  LDG.E.64 R18, desc[UR6][R20.64+0x18] ;  /* 0x0000180614127981 */ /* 0x000f64000c1e1b00 */
[----:B------:R-:W-:-:S05]  /*0620*/  @P1 IMAD.X R13, RZ, RZ, R13, P3 ;  /* 0x000000ffff0d1224 */ /* 0x000fca00018e060d */
[----:B------:R-:W4:Y:S04]  /*0630*/  @P1 LDG.E R27, desc[UR6][R12.64+-0x4] ;  /* 0xfffffc060c1b1981 */ /* 0x000f28000c1e1900 */
[----:B------:R-:W3:Y:S01]  /*0640*/  LDG.E.64 R12, desc[UR6][R20.64] ;  /* 0x00000006140c7981 */ /* 0x000ee2000c1e1b00 */
[----:B------:R-:W-:-:S05]  /*0650*/  IMAD.IADD R25, R24, 0x1, R25 ;  /* 0x0000000118197824 */ /* 0x000fca00078e0219 */
[----:B------:R-:W-:Y:S02]  /*0660*/  ISETP.GE.AND P0, PT, R25, UR8, PT ;  /* 0x0000000819007c0c */ /* 0x000fe4000bf06270 */
[----:B----4-:R-:W-:-:S05]  /*0670*/  IADD3 R27, PT, PT, R28, R27, R26 ;  /* 0x0000001b1c1b7210 */ /* 0x010fca0007ffe01a */
[----:B------:R-:W-:-:S05]  /*0680*/  IMAD.WIDE.U32 R26, R27, 0x30, R6 ;  /* 0x000000301b1a7825 */ /* 0x000fca00078e0006 */
[----:B---3--:R3:W-:Y:S04]  /*0690*/  STG.E.64 desc[UR6][R26.64], R12 ;  /* 0x0000000c1a007986 */ /* 0x0087e8000c101b06 */
[----:B--2---:R3:W-:Y:S04]  /*06a0*/  STG.E.64 desc[UR6][R26.64+0x8], R14 ;  /* 0x0000080e1a007986 */ /* 0x0047e8000c101b06 */
[----:B------:R3:W-:Y:S04]  /*06b0*/  STG.E.64 desc[UR6][R26.64+0x10], R16 ;  /* 0x000010101a007986 */ /* 0x0007e8000c101b06 */
[----:B-----5:R3:W-:Y:S04]  /*06c0*/  STG.E.64 desc[UR6][R26.64+0x18], R18 ;  /* 0x000018121a007986 */ /* 0x0207e8000c101b06 */
[----:B------:R3:W-:Y:S04]  /*06d0*/  STG.E.64 desc[UR6][R26.64+0x20], R10 ;  /* 0x0000200a1a007986 */ /* 0x0007e8000c101b06 */
[----:B------:R3:W-:Y:S01]  /*06e0*/  STG.E.64 desc[UR6][R26.64+0x28], R22 ;  /* 0x000028161a007986 */ /* 0x0007e2000c101b06 */
[----:B------:R-:W-:Y:S05]  /*06f0*/  @!P0 BRA `(.L_x_120) ;  /* 0xfffffffc00008947 */ /* 0x000fea000383ffff */
[----:B------:R-:W-:Y:S05]  /*0700*/  EXIT ;  /* 0x000000000000794d */ /* 0x000fea0003800000 */
.L_x_121:
        /* <DEDUP_REMOVED lines=15> */
.L_x_193:


//--------------------- .text._Z17arraysChangeGrid1PPjS0_ii --------------------------
	.section	.text._Z17arraysChangeGrid1PPjS0_ii,"ax",@progbits
	.align	128
        .global         _Z17arraysChangeGrid1PPjS0_ii
        .type           _Z17arraysChangeGrid1PPjS0_ii,@function
        .size           _Z17arraysChangeGrid1PPjS0_ii,(.L_x_194 - _Z17arraysChangeGrid1PPjS0_ii)
        .other          _Z17arraysChangeGrid1PPjS0_ii,@"STO_CUDA_ENTRY STV_DEFAULT"
_Z17arraysChangeGrid1PPjS0_ii:
.text._Z17arraysChangeGrid1PPjS0_ii:
[----:B------:R-:W-:Y:S01]  /*0000*/  LDC R1, c[0x0][0x37c] ;  /* 0x0000df00ff017b82 */ /* 0x000fe20000000800 */
[----:B------:R-:W0:Y:S07]  /*0010*/  S2R R3, SR_TID.X ;  /* 0x0000000000037919 */ /* 0x000e2e0000002100 */
[----:B------:R-:W0:Y:S01]  /*0020*/  S2UR UR4, SR_CTAID.X ;  /* 0x00000000000479c3 */ /* 0x000e220000002500 */
[----:B------:R-:W1:Y:S07]  /*0030*/  LDCU UR6, c[0x0][0x394] ;  /* 0x00007280ff0677ac */ /* 0x000e6e0008000800 */
[----:B------:R-:W0:Y:S01]  /*0040*/  LDC R2, c[0x0][0x360] ;  /* 0x0000d800ff027b82 */ /* 0x000e220000000800 */
[----:B------:R-:W2:Y:S01]  /*0050*/  LDCU UR5, c[0x0][0x370] ;  /* 0x00006e00ff0577ac */ /* 0x000ea20008000800 */
[----:B0-----:R-:W-:-:S05]  /*0060*/  IMAD R0, R2, UR4, R3 ;  /* 0x0000000402007c24 */ /* 0x001fca000f8e0203 */
[----:B-1----:R-:W-:Y:S01]  /*0070*/  IADD3 R3, PT, PT, R0, UR6, RZ ;  /* 0x0000000600037c10 */ /* 0x002fe2000fffe0ff */
[----:B--2---:R-:W-:-:S03]  /*0080*/  IMAD R0, R2, UR5, RZ ;  /* 0x0000000502007c24 */ /* 0x004fc6000f8e02ff */
[----:B------:R-:W-:-:S13]  /*0090*/  ISETP.GT.AND P0, PT, R3, 0xf, PT ;  /* 0x0000000f0300780c */ /* 0x000fda0003f04270 */
[----:B------:R-:W-:Y:S05]  /*00a0*/  @P0 EXIT ;  /* 0x000000000000094d */ /* 0x000fea0003800000 */
[----:B------:R-:W0:Y:S01]  /*00b0*/  I2F.U32.RP R8, R0 ;  /* 0x0000000000087306 */ /* 0x000e220000209000 */
[----:B------:R-:W-:Y:S01]  /*00c0*/  IADD3 R2, PT, PT, R0, R3, RZ ;  /* 0x0000000300027210 */ /* 0x000fe20007ffe0ff */
[----:B------:R-:W1:Y:S01]  /*00d0*/  LDCU.64 UR4, c[0x0][0x358] ;  /* 0x00006b00ff0477ac */ /* 0x000e620008000a00 */
[----:B------:R-:W-:Y:S01]  /*00e0*/  IADD3 R9, PT, PT, RZ, -R0, RZ ;  /* 0x80000000ff097210 */ /* 0x000fe20007ffe0ff */
[----:B------:R-:W-:Y:S01]  /*00f0*/  BSSY.RECONVERGENT B0, `(.L_x_122) ;  /* 0x000002c000007945 */ /* 0x000fe20003800200 */
[C---:B------:R-:W-:Y:S02]  /*0100*/  ISETP.GE.AND P0, PT, R2.reuse, 0x10, PT ;  /* 0x000000100200780c */ /* 0x040fe40003f06270 */
[----:B------:R-:W-:Y:S02]  /*0110*/  VIMNMX R7, PT, PT, R2, 0x10, !PT ;  /* 0x0000001002077848 */ /* 0x000fe40007fe0100 */
[----:B------:R-:W-:Y:S02]  /*0120*/  SEL R6, RZ, 0x1, P0 ;  /* 0x00000001ff067807 */ /* 0x000fe40000000000 */
[----:B------:R-:W-:-:S02]  /*0130*/  ISETP.NE.U32.AND P2, PT, R0, RZ, PT ;  /* 0x000000ff0000720c */ /* 0x000fc40003f45070 */
[----:B------:R-:W-:Y:S01]  /*0140*/  IADD3 R7, PT, PT, R7, -R2, -R6 ;  /* 0x8000000207077210 */ /* 0x000fe20007ffe806 */
[----:B0-----:R-:W0:Y:S02]  /*0150*/  MUFU.RCP R8, R8 ;  /* 0x0000000800087308 */ /* 0x001e240000001000 */
[----:B0-----:R-:W-:-:S06]  /*0160*/  IADD3 R4, PT, PT, R8, 0xffffffe, RZ ;  /* 0x0ffffffe08047810 */ /* 0x001fcc0007ffe0ff */
[----:B------:R0:W2:Y:S02]  /*0170*/  F2I.FTZ.U32.TRUNC.NTZ R5, R4 ;  /* 0x0000000400057305 */ /* 0x0000a4000021f000 */
[----:B0-----:R-:W-:Y:S02]  /*0180*/  HFMA2 R4, -RZ, RZ, 0, 0 ;  /* 0x00000000ff047431 */ /* 0x001fe400000001ff */
        /* <DEDUP_REMOVED lines=9> */
[----:B------:R-:W-:Y:S02]  /*0220*/  @P1 IADD3 R5, PT, PT, R5, 0x1, RZ ;  /* 0x0000000105051810 */ /* 0x000fe40007ffe0ff */
[----:B------:R-:W-:-:S04]  /*0230*/  @!P2 LOP3.LUT R5, RZ, R0, RZ, 0x33, !PT ;  /* 0x00000000ff05a212 */ /* 0x000fc800078e33ff */
[----:B------:R-:W-:-:S04]  /*0240*/  IADD3 R2, PT, PT, R6, R5, RZ ;  /* 0x0000000506027210 */ /* 0x000fc80007ffe0ff */
[C---:B------:R-:W-:Y:S02]  /*0250*/  LOP3.LUT R4, R2.reuse, 0x3, RZ, 0xc0, !PT ;  /* 0x0000000302047812 */ /* 0x040fe400078ec0ff */
[----:B------:R-:W-:Y:S02]  /*0260*/  ISETP.GE.U32.AND P1, PT, R2, 0x3, PT ;  /* 0x000000030200780c */ /* 0x000fe40003f26070 */
[----:B------:R-:W-:-:S13]  /*0270*/  ISETP.NE.AND P0, PT, R4, 0x3, PT ;  /* 0x000000030400780c */ /* 0x000fda0003f05270 */
[----:B-1----:R-:W-:Y:S05]  /*0280*/  @!P0 BRA `(.L_x_123) ;  /* 0x0000000000488947 */ /* 0x002fea0003800000 */
[----:B------:R-:W0:Y:S01]  /*0290*/  LDC R17, c[0x0][0x390] ;  /* 0x0000e400ff117b82 */ /* 0x000e220000000800 */
[----:B------:R-:W-:-:S05]  /*02a0*/  VIADD R2, R2, 0x1 ;  /* 0x0000000102027836 */ /* 0x000fca0000000000 */
[----:B------:R-:W-:Y:S02]  /*02b0*/  LOP3.LUT R2, R2, 0x3, RZ, 0xc0, !PT ;  /* 0x0000000302027812 */ /* 0x000fe400078ec0ff */
[----:B------:R-:W1:Y:S02]  /*02c0*/  LDC.64 R4, c[0x0][0x380] ;  /* 0x0000e000ff047b82 */ /* 0x000e640000000a00 */
[----:B------:R-:W-:-:S06]  /*02d0*/  IADD3 R2, PT, PT, -R2, RZ, RZ ;  /* 0x000000ff02027210 */ /* 0x000fcc0007ffe1ff */
[----:B------:R-:W2:Y:S02]  /*02e0*/  LDC.64 R6, c[0x0][0x388] ;  /* 0x0000e200ff067b82 */ /* 0x000ea40000000a00 */
.L_x_124:
[----:B--2---:R-:W-:-:S06]  /*02f0*/  IMAD.WIDE R10, R3, 0x8, R6 ;  /* 0x00000008030a7825 */ /* 0x004fcc00078e0206 */
[----:B------:R-:W0:Y:S01]  /*0300*/  LDG.E.64 R10, desc[UR4][R10.64] ;  /* 0x000000040a0a7981 */ /* 0x000e22000c1e1b00 */
[----:B-1----:R-:W-:-:S06]  /*0310*/  IMAD.WIDE R8, R3, 0x8, R4 ;  /* 0x0000000803087825 */ /* 0x002fcc00078e0204 */
[----:B------:R-:W2:Y:S01]  /*0320*/  LDG.E.64 R8, desc[UR4][R8.64] ;  /* 0x0000000408087981 */ /* 0x000ea2000c1e1b00 */
[----:B0--3--:R-:W-:-:S06]  /*0330*/  IMAD.WIDE R12, R17, 0x4, R10 ;  /* 0x00000004110c7825 */ /* 0x009fcc00078e020a */
[----:B------:R-:W3:Y:S01]  /*0340*/  LDG.E R13, desc[UR4][R12.64] ;  /* 0x000000040c0d7981 */ /* 0x000ee2000c1e1900 */
[----:B--2---:R-:W-:Y:S01]  /*0350*/  IMAD.WIDE R14, R17, 0x4, R8 ;  /* 0x00000004110e7825 */ /* 0x004fe200078e0208 */
[----:B------:R-:W-:Y:S02]  /*0360*/  IADD3 R2, PT, PT, R2, 0x1, RZ ;  /* 0x0000000102027810 */ /* 0x000fe40007ffe0ff */
[----:B------:R-:W-:Y:S02]  /*0370*/  IADD3 R3, PT, PT, R0, R3, RZ ;  /* 0x0000000300037210 */ /* 0x000fe40007ffe0ff */
[----:B------:R-:W-:Y:S01]  /*0380*/  ISETP.NE.AND P0, PT, R2, RZ, PT ;  /* 0x000000ff0200720c */ /* 0x000fe20003f05270 */
[----:B---3--:R3:W-:-:S12]  /*0390*/  STG.E desc[UR4][R14.64], R13 ;  /* 0x0000000d0e007986 */ /* 0x0087d8000c101904 */
[----:B------:R-:W-:Y:S05]  /*03a0*/  @P0 BRA `(.L_x_124) ;  /* 0xfffffffc00d00947 */ /* 0x000fea000383ffff */
.L_x_123:
[----:B------:R-:W-:Y:S05]  /*03b0*/  BSYNC.RECONVERGENT B0 ;  /* 0x0000000000007941 */ /* 0x000fea0003800200 */
.L_x_122:
[----:B------:R-:W-:Y:S05]  /*03c0*/  @!P1 EXIT ;  /* 0x000000000000994d */ /* 0x000fea0003800000 */
.L_x_125:
[----:B0-----:R-:W3:Y:S08]  /*03d0*/  LDC.64 R4, c[0x0][0x388] ;  /* 0x0000e200ff047b82 */ /* 0x001ef00000000a00 */
[----:B------:R-:W0:Y:S08]  /*03e0*/  LDC.64 R6, c[0x0][0x380] ;  /* 0x0000e000ff067b82 */ /* 0x000e300000000a00 */
[----:B------:R-:W1:Y:S01]  /*03f0*/  LDC R2, c[0x0][0x390] ;  /* 0x0000e400ff027b82 */ /* 0x000e620000000800 */
[----:B---3--:R-:W-:-:S05]  /*0400*/  IMAD.WIDE R12, R3, 0x8, R4 ;  /* 0x00000008030c7825 */ /* 0x008fca00078e0204 */
[----:B------:R-:W1:Y:S01]  /*0410*/  LDG.E.64 R4, desc[UR4][R12.64] ;  /* 0x000000040c047981 */ /* 0x000e62000c1e1b00 */
[----:B0-----:R-:W-:-:S05]  /*0420*/  IMAD.WIDE R16, R3, 0x8, R6 ;  /* 0x0000000803107825 */ /* 0x001fca00078e0206 */
[----:B------:R-:W2:Y:S01]  /*0430*/  LDG.E.64 R6, desc[UR4][R16.64] ;  /* 0x0000000410067981 */ /* 0x000ea2000c1e1b00 */
[----:B-1----:R-:W-:-:S05]  /*0440*/  IMAD.WIDE R4, R2, 0x4, R4 ;  /* 0x0000000402047825 */ /* 0x002fca00078e0204 */
[----:B------:R-:W3:Y:S01]  /*0450*/  LDG.E R21, desc[UR4][R4.64] ;  /* 0x0000000404157981 */ /* 0x000ee2000c1e1900 */
[----:B------:R-:W-:-:S04]  /*0460*/  IMAD.WIDE R8, R0, 0x8, R12 ;  /* 0x0000000800087825 */ /* 0x000fc800078e020c */
[----:B--2---:R-:W-:-:S05]  /*0470*/  IMAD.WIDE R6, R2, 0x4, R6 ;  /* 0x0000000402067825 */ /* 0x004fca00078e0206 */
[----:B---3--:R0:W-:Y:S04]  /*0480*/  STG.E desc[UR4][R6.64], R21 ;  /* 0x0000001506007986 */ /* 0x0081e8000c101904 */
[----:B------:R-:W2:Y:S01]  /*0490*/  LDG.E.64 R10, desc[UR4][R8.64] ;  /* 0x00000004080a7981 */ /* 0x000ea2000c1e1b00 */
[----:B------:R-:W-:-:S05]  /*04a0*/  IMAD.WIDE R12, R0, 0x8, R16 ;  /* 0x00000008000c7825 */ /* 0x000fca00078e0210 */
[----:B------:R-:W3:Y:S01]  /*04b0*/  LDG.E.64 R14, desc[UR4][R12.64] ;  /* 0x000000040c0e7981 */ /* 0x000ee2000c1e1b00 */
[----:B--2---:R-:W-:-:S06]  /*04c0*/  IMAD.WIDE R10, R2, 0x4, R10 ;  /* 0x00000004020a7825 */ /* 0x004fcc00078e020a */
[----:B------:R-:W2:Y:S01]  /*04d0*/  LDG.E R11, desc[UR4][R10.64] ;  /* 0x000000040a0b7981 */ /* 0x000ea2000c1e1900 */
[----:B---3--:R-:W-:-:S04]  /*04e0*/  IMAD.WIDE R14, R2, 0x4, R14 ;  /* 0x00000004020e7825 */ /* 0x008fc800078e020e */
[C---:B------:R-:W-:Y:S01]  /*04f0*/  IMAD.WIDE R16, R0.reuse, 0x8, R8 ;  /* 0x0000000800107825 */ /* 0x040fe200078e0208 */
[----:B--2---:R1:W-:Y:S04]  /*0500*/  STG.E desc[UR4][R14.64], R11 ;  /* 0x0000000b0e007986 */ /* 0x0043e8000c101904 */
[----:B------:R-:W2:Y:S01]  /*0510*/  LDG.E.64 R4, desc[UR4][R16.64] ;  /* 0x0000000410047981 */ /* 0x000ea2000c1e1b00 */
[----:B------:R-:W-:-:S05]  /*0520*/  IMAD.WIDE R18, R0, 0x8, R12 ;  /* 0x0000000800127825 */ /* 0x000fca00078e020c */
[----:B0-----:R-:W3:Y:S01]  /*0530*/  LDG.E.64 R6, desc[UR4][R18.64] ;  /* 0x0000000412067981 */ /* 0x001ee2000c1e1b00 */
[----:B--2---:R-:W-:-:S06]  /*0540*/  IMAD.WIDE R4, R2, 0x4, R4 ;  /* 0x0000000402047825 */ /* 0x004fcc00078e0204 */
[----:B------:R-:W2:Y:S01]  /*0550*/  LDG.E R5, desc[UR4][R4.64] ;  /* 0x0000000404057981 */ /* 0x000ea2000c1e1900 */
[----:B---3--:R-:W-:-:S04]  /*0560*/  IMAD.WIDE R6, R2, 0x4, R6 ;  /* 0x0000000402067825 */ /* 0x008fc800078e0206 */
[C---:B------:R-:W-:Y:S01]  /*0570*/  IMAD.WIDE R8, R0.reuse, 0x8, R16 ;  /* 0x0000000800087825 */ /* 0x040fe200078e0210 */
[----:B--2---:R0:W-:Y:S05]  /*0580*/  STG.E desc[UR4][R6.64], R5 ;  /* 0x0000000506007986 */ /* 0x0041ea000c101904 */
[----:B------:R-:W1:Y:S01]  /*0590*/  LDG.E.64 R8, desc[UR4][R8.64] ;  /* 0x0000000408087981 */ /* 0x000e62000c1e1b00 */
[----:B------:R-:W-:-:S06]  /*05a0*/  IMAD.WIDE R12, R0, 0x8, R18 ;  /* 0x00000008000c7825 */ /* 0x000fcc00078e0212 */
[----:B------:R-:W2:Y:S01]  /*05b0*/  LDG.E.64 R12, desc[UR4][R12.64] ;  /* 0x000000040c0c7981 */ /* 0x000ea2000c1e1b00 */
[----:B-1----:R-:W-:-:S06]  /*05c0*/  IMAD.WIDE R10, R2, 0x4, R8 ;  /* 0x00000004020a7825 */ /* 0x002fcc00078e0208 */
[----:B------:R-:W3:Y:S01]  /*05d0*/  LDG.E R11, desc[UR4][R10.64] ;  /* 0x000000040a0b7981 */ /* 0x000ee2000c1e1900 */
[----:B--2---:R-:W-:Y:S01]  /*05e0*/  IMAD.WIDE R14, R2, 0x4, R12 ;  /* 0x00000004020e7825 */ /* 0x004fe200078e020c */
[----:B------:R-:W-:-:S04]  /*05f0*/  LEA R3, R0, R3, 0x2 ;  /* 0x0000000300037211 */ /* 0x000fc800078e10ff */
[----:B------:R-:W-:Y:S01]  /*0600*/  ISETP.GE.AND P0, PT, R3, 0x10, PT ;  /* 0x000000100300780c */ /* 0x000fe20003f06270 */
[----:B---3--:R0:W-:-:S12]  /*0610*/  STG.E desc[UR4][R14.64], R11 ;  /* 0x0000000b0e007986 */ /* 0x0081d8000c101904 */
[----:B------:R-:W-:Y:S05]  /*0620*/  @!P0 BRA `(.L_x_125) ;  /* 0xfffffffc00688947 */ /* 0x000fea000383ffff */
[----:B------:R-:W-:Y:S05]  /*0630*/  EXIT ;  /* 0x000000000000794d */ /* 0x000fea0003800000 */
.L_x_126:
        /* <DEDUP_REMOVED lines=12> */
.L_x_194:


//--------------------- .text._Z11prefixGrid1PPjS0_ii --------------------------
	.section	.text._Z11prefixGrid1PPjS0_ii,"ax",@progbits
	.align	128
        .global         _Z11prefixGrid1PPjS0_ii
        .type           _Z11prefixGrid1PPjS0_ii,@function
        .size           _Z11prefixGrid1PPjS0_ii,(.L_x_195 - _Z11prefixGrid1PPjS0_ii)
        .other          _Z11prefixGrid1PPjS0_ii,@"STO_CUDA_ENTRY STV_DEFAULT"
_Z11prefixGrid1PPjS0_ii:
.text._Z11prefixGrid1PPjS0_ii:
        /* <DEDUP_REMOVED lines=31> */
[----:B------:R-:W-:Y:S02]  /*01f0*/  @P0 IADD3 R7, PT, PT, -R0, R7, RZ ;  /* 0x0000000700070210 */ /* 0x000fe40007ffe1ff */
[----:B------:R-:W-:Y:S02]  /*0200*/  @P0 IADD3 R5, PT, PT, R5, 0x1, RZ ;  /* 0x0000000105050810 */ /* 0x000fe40007ffe0ff */
        /* <DEDUP_REMOVED lines=8> */
[----:B------:R-:W0:Y:S01]  /*0290*/  LDC.64 R4, c[0x0][0x380] ;  /* 0x0000e000ff047b82 */ /* 0x000e220000000a00 */
[----:B------:R-:W-:Y:S01]  /*02a0*/  UIMAD.WIDE UR4, UR8, 0x8, URZ ;  /* 0x00000008080478a5 */ /* 0x000fe2000f8e02ff */
[----:B------:R-:W-:-:S04]  /*02b0*/  IADD3 R2, PT, PT, R2, 0x1, RZ ;  /* 0x0000000102027810 */ /* 0x000fc80007ffe0ff */
[----:B------:R-:W-:-:S04]  /*02c0*/  LOP3.LUT R2, R2, 0x3, RZ, 0xc0, !PT ;  /* 0x0000000302027812 */ /* 0x000fc800078ec0ff */
[----:B------:R-:W-:Y:S02]  /*02d0*/  IADD3 R2, PT, PT, -R2, RZ, RZ ;  /* 0x000000ff02027210 */ /* 0x000fe40007ffe1ff */
[----:B0-----:R-:W-:-:S04]  /*02e0*/  IADD3 R4, P1, PT, R4, -UR4, RZ ;  /* 0x8000000404047c10 */ /* 0x001fc8000ff3e0ff */
[----:B------:R-:W-:-:S09]  /*02f0*/  IADD3.X R5, PT, PT, R5, ~UR5, RZ, P1, !PT ;  /* 0x8000000505057c10 */ /* 0x000fd20008ffe4ff */
.L_x_129:
[----:B0-----:R-:W0:Y:S01]  /*0300*/  LDC.64 R10, c[0x0][0x380] ;  /* 0x0000e000ff0a7b82 */ /* 0x001e220000000a00 */
[----:B------:R-:W-:-:S06]  /*0310*/  IMAD.WIDE R6, R3, 0x8, R4 ;  /* 0x0000000803067825 */ /* 0x000fcc00078e0204 */
[----:B------:R-:W2:Y:S01]  /*0320*/  LDG.E.64 R6, desc[UR6][R6.64] ;  /* 0x0000000606067981 */ /* 0x000ea2000c1e1b00 */
[----:B------:R-:W1:Y:S08]  /*0330*/  LDC.64 R8, c[0x0][0x388] ;  /* 0x0000e200ff087b82 */ /* 0x000e700000000a00 */
[----:B------:R-:W2:Y:S01]  /*0340*/  LDC R17, c[0x0][0x390] ;  /* 0x0000e400ff117b82 */ /* 0x000ea20000000800 */
[----:B0-----:R-:W-:-:S06]  /*0350*/  IMAD.WIDE R10, R3, 0x8, R10 ;  /* 0x00000008030a7825 */ /* 0x001fcc00078e020a */
[----:B------:R-:W3:Y:S01]  /*0360*/  LDG.E.64 R10, desc[UR6][R10.64] ;  /* 0x000000060a0a7981 */ /* 0x000ee2000c1e1b00 */
[----:B-1----:R-:W-:-:S06]  /*0370*/  IMAD.WIDE R8, R3, 0x8, R8 ;  /* 0x0000000803087825 */ /* 0x002fcc00078e0208 */
[----:B------:R-:W4:Y:S01]  /*0380*/  LDG.E.64 R8, desc[UR6][R8.64] ;  /* 0x0000000608087981 */ /* 0x000f22000c1e1b00 */
[----:B--2---:R-:W-:-:S06]  /*0390*/  IMAD.WIDE R14, R17, 0x4, R6 ;  /* 0x00000004110e7825 */ /* 0x004fcc00078e0206 */
[----:B------:R-:W2:Y:S01]  /*03a0*/  LDG.E R15, desc[UR6][R14.64] ;  /* 0x000000060e0f7981 */ /* 0x000ea2000c1e1900 */
[----:B---3--:R-:W-:-:S06]  /*03b0*/  IMAD.WIDE R12, R17, 0x4, R10 ;  /* 0x00000004110c7825 */ /* 0x008fcc00078e020a */
[----:B------:R-:W2:Y:S01]  /*03c0*/  LDG.E R12, desc[UR6][R12.64] ;  /* 0x000000060c0c7981 */ /* 0x000ea2000c1e1900 */
[----:B----4-:R-:W-:Y:S01]  /*03d0*/  IMAD.WIDE R16, R17, 0x4, R8 ;  /* 0x0000000411107825 */ /* 0x010fe200078e0208 */
[----:B------:R-:W-:-:S04]  /*03e0*/  IADD3 R2, PT, PT, R2, 0x1, RZ ;  /* 0x0000000102027810 */ /* 0x000fc80007ffe0ff */
[----:B------:R-:W-:Y:S02]  /*03f0*/  ISETP.NE.AND P1, PT, R2, RZ, PT ;  /* 0x000000ff0200720c */ /* 0x000fe40003f25270 */
[----:B------:R-:W-:Y:S02]  /*0400*/  IADD3 R3, PT, PT, R0, R3, RZ ;  /* 0x0000000300037210 */ /* 0x000fe40007ffe0ff */
[----:B--2---:R-:W-:-:S05]  /*0410*/  IADD3 R7, PT, PT, R12, R15, RZ ;  /* 0x0000000f0c077210 */ /* 0x004fca0007ffe0ff */
[----:B------:R0:W-:Y:S04]  /*0420*/  STG.E desc[UR6][R16.64], R7 ;  /* 0x0000000710007986 */ /* 0x0001e8000c101906 */
[----:B------:R-:W-:Y:S05]  /*0430*/  @P1 BRA `(.L_x_129) ;  /* 0xfffffffc00b01947 */ /* 0x000fea000383ffff */
.L_x_128:
[----:B------:R-:W-:Y:S05]  /*0440*/  BSYNC.RECONVERGENT B0 ;  /* 0x0000000000007941 */ /* 0x000fea0003800200 */
.L_x_127:
[----:B------:R-:W-:Y:S05]  /*0450*/  @!P0 EXIT ;  /* 0x000000000000894d */ /* 0x000fea0003800000 */
.L_x_130:
[----:B0-----:R-:W0:Y:S01]  /*0460*/  LDC.64 R6, c[0x0][0x380] ;  /* 0x0000e000ff067b82 */ /* 0x001e220000000a00 */
[----:B------:R-:W-:-:S07]  /*0470*/  IADD3 R5, PT, PT, R3, -UR8, RZ ;  /* 0x8000000803057c10 */ /* 0x000fce000fffe0ff */
[----:B-1----:R-:W1:Y:S01]  /*0480*/  LDC R2, c[0x0][0x390] ;  /* 0x0000e400ff027b82 */ /* 0x002e620000000800 */
[----:B0-----:R-:W-:-:S04]  /*0490*/  IMAD.WIDE R8, R3, 0x8, R6 ;  /* 0x0000000803087825 */ /* 0x001fc800078e0206 */
[----:B------:R-:W-:Y:S01]  /*04a0*/  IMAD.WIDE R6, R5, 0x8, R6 ;  /* 0x0000000805067825 */ /* 0x000fe200078e0206 */
[----:B------:R-:W1:Y:S02]  /*04b0*/  LDG.E.64 R10, desc[UR6][R8.64] ;  /* 0x00000006080a7981 */ /* 0x000e64000c1e1b00 */
[----:B------:R-:W0:Y:S02]  /*04c0*/  LDC.64 R4, c[0x0][0x388] ;  /* 0x0000e200ff047b82 */ /* 0x000e240000000a00 */
[----:B------:R-:W2:Y:S01]  /*04d0*/  LDG.E.64 R14, desc[UR6][R6.64] ;  /* 0x00000006060e7981 */ /* 0x000ea2000c1e1b00 */
[----:B0-----:R-:W-:-:S04]  /*04e0*/  IMAD.WIDE R4, R3, 0x8, R4 ;  /* 0x0000000803047825 */ /* 0x001fc800078e0204 */
[C---:B-1----:R-:W-:Y:S02]  /*04f0*/  IMAD.WIDE R12, R2.reuse, 0x4, R10 ;  /* 0x00000004020c7825 */ /* 0x042fe400078e020a */
[----:B------:R-:W3:Y:S02]  /*0500*/  LDG.E.64 R10, desc[UR6][R4.64] ;  /* 0x00000006040a7981 */ /* 0x000ee4000c1e1b00 */
[----:B--2---:R-:W-:Y:S02]  /*0510*/  IMAD.WIDE R14, R2, 0x4, R14 ;  /* 0x00000004020e7825 */ /* 0x004fe400078e020e */
[----:B------:R-:W2:Y:S04]  /*0520*/  LDG.E R12, desc[UR6][R12.64] ;  /* 0x000000060c0c7981 */ /* 0x000ea8000c1e1900 */
[----:B------:R-:W2:Y:S01]  /*0530*/  LDG.E R15, desc[UR6][R14.64] ;  /* 0x000000060e0f7981 */ /* 0x000ea2000c1e1900 */
[----:B------:R-:W-:-:S04]  /*0540*/  IMAD.WIDE R8, R0, 0x8, R8 ;  /* 0x0000000800087825 */ /* 0x000fc800078e0208 */
[----:B------:R-:W-:-:S04]  /*0550*/  IMAD.WIDE R6, R0, 0x8, R6 ;  /* 0x0000000800067825 */ /* 0x000fc800078e0206 */
[----:B---3--:R-:W-:Y:S01]  /*0560*/  IMAD.WIDE R16, R2, 0x4, R10 ;  /* 0x0000000402107825 */ /* 0x008fe200078e020a */
[----:B--2---:R-:W-:-:S05]  /*0570*/  IADD3 R23, PT, PT, R12, R15, RZ ;  /* 0x0000000f0c177210 */ /* 0x004fca0007ffe0ff */
[----:B------:R0:W-:Y:S04]  /*0580*/  STG.E desc[UR6][R16.64], R23 ;  /* 0x0000001710007986 */ /* 0x0001e8000c101906 */
[----:B------:R-:W2:Y:S04]  /*0590*/  LDG.E.64 R18, desc[UR6][R8.64] ;  /* 0x0000000608127981 */ /* 0x000ea8000c1e1b00 */
[----:B------:R-:W3:Y:S01]  /*05a0*/  LDG.E.64 R20, desc[UR6][R6.64] ;  /* 0x0000000606147981 */ /* 0x000ee2000c1e1b00 */
[----:B------:R-:W-:-:S05]  /*05b0*/  IMAD.WIDE R10, R0, 0x8, R4 ;  /* 0x00000008000a7825 */ /* 0x000fca00078e0204 */
[----:B------:R-:W4:Y:S01]  /*05c0*/  LDG.E.64 R4, desc[UR6][R10.64] ;  /* 0x000000060a047981 */ /* 0x000f22000c1e1b00 */
[----:B--2---:R-:W-:-:S04]  /*05d0*/  IMAD.WIDE R18, R2, 0x4, R18 ;  /* 0x0000000402127825 */ /* 0x004fc800078e0212 */
[C---:B---3--:R-:W-:Y:S02]  /*05e0*/  IMAD.WIDE R20, R2.reuse, 0x4, R20 ;  /* 0x0000000402147825 */ /* 0x048fe400078e0214 */
[----:B------:R-:W2:Y:S04]  /*05f0*/  LDG.E R18, desc[UR6][R18.64] ;  /* 0x0000000612127981 */ /* 0x000ea8000c1e1900 */
[----:B------:R-:W2:Y:S01]  /*0600*/  LDG.E R21, desc[UR6][R20.64] ;  /* 0x0000000614157981 */ /* 0x000ea2000c1e1900 */
[----:B----4-:R-:W-:-:S04]  /*0610*/  IMAD.WIDE R12, R2, 0x4, R4 ;  /* 0x00000004020c7825 */ /* 0x010fc800078e0204 */
[----:B------:R-:W-:-:S04]  /*0620*/  IMAD.WIDE R4, R0, 0x8, R8 ;  /* 0x0000000800047825 */ /* 0x000fc800078e0208 */
[----:B------:R-:W-:Y:S01]  /*0630*/  IMAD.WIDE R8, R0, 0x8, R6 ;  /* 0x0000000800087825 */ /* 0x000fe200078e0206 */
[----:B--2---:R-:W-:-:S05]  /*0640*/  IADD3 R25, PT, PT, R18, R21, RZ ;  /* 0x0000001512197210 */ /* 0x004fca0007ffe0ff */
[----:B------:R1:W-:Y:S04]  /*0650*/  STG.E desc[UR6][R12.64], R25 ;  /* 0x000000190c007986 */ /* 0x0003e8000c101906 */
[----:B------:R-:W2:Y:S04]  /*0660*/  LDG.E.64 R14, desc[UR6][R4.64] ;  /* 0x00000006040e7981 */ /* 0x000ea8000c1e1b00 */
[----:B0-----:R-:W3:Y:S01]  /*0670*/  LDG.E.64 R16, desc[UR6][R8.64] ;  /* 0x0000000608107981 */ /* 0x001ee2000c1e1b00 */
[----:B------:R-:W-:-:S05]  /*0680*/  IMAD.WIDE R6, R0, 0x8, R10 ;  /* 0x0000000800067825 */ /* 0x000fca00078e020a */
[----:B------:R-:W4:Y:S01]  /*0690*/  LDG.E.64 R10, desc[UR6][R6.64] ;  /* 0x00000006060a7981 */ /* 0x000f22000c1e1b00 */
[----:B--2---:R-:W-:-:S04]  /*06a0*/  IMAD.WIDE R14, R2, 0x4, R14 ;  /* 0x00000004020e7825 */ /* 0x004fc800078e020e */
[C---:B---3--:R-:W-:Y:S02]  /*06b0*/  IMAD.WIDE R16, R2.reuse, 0x4, R16 ;  /* 0x0000000402107825 */ /* 0x048fe400078e0210 */
[----:B------:R-:W2:Y:S04]  /*06c0*/  LDG.E R14, desc[UR6][R14.64] ;  /* 0x000000060e0e7981 */ /* 0x000ea8000c1e1900 */
[----:B------:R-:W2:Y:S01]  /*06d0*/  LDG.E R17, desc[UR6][R16.64] ;  /* 0x0000000610117981 */ /* 0x000ea2000c1e1900 */
[----:B----4-:R-:W-:-:S04]  /*06e0*/  IMAD.WIDE R10, R2, 0x4, R10 ;  /* 0x00000004020a7825 */ /* 0x010fc800078e020a */
[----:B-1----:R-:W-:-:S04]  /*06f0*/  IMAD.WIDE R12, R0, 0x8, R4 ;  /* 0x00000008000c7825 */ /* 0x002fc800078e0204 */
[----:B------:R-:W-:Y:S01]  /*0700*/  IMAD.WIDE R18, R0, 0x8, R8 ;  /* 0x0000000800127825 */ /* 0x000fe200078e0208 */
[----:B--2---:R-:W-:-:S05]  /*0710*/  IADD3 R21, PT, PT, R14, R17, RZ ;  /* 0x000000110e157210 */ /* 0x004fca0007ffe0ff */
[----:B------:R1:W-:Y:S04]  /*0720*/  STG.E desc[UR6][R10.64], R21 ;  /* 0x000000150a007986 */ /* 0x0003e8000c101906 */
[----:B------:R-:W2:Y:S04]  /*0730*/  LDG.E.64 R12, desc[UR6][R12.64] ;  /* 0x000000060c0c7981 */ /* 0x000ea8000c1e1b00 */
[----:B------:R-:W3:Y:S01]  /*0740*/  LDG.E.64 R18, desc[UR6][R18.64] ;  /* 0x0000000612127981 */ /* 0x000ee2000c1e1b00 */
[----:B------:R-:W-:-:S06]  /*0750*/  IMAD.WIDE R8, R0, 0x8, R6 ;  /* 0x0000000800087825 */ /* 0x000fcc00078e0206 */
[----:B------:R-:W4:Y:S01]  /*0760*/  LDG.E.64 R8, desc[UR6][R8.64] ;  /* 0x0000000608087981 */ /* 0x000f22000c1e1b00 */
[----:B--2---:R-:W-:-:S04]  /*0770*/  IMAD.WIDE R4, R2, 0x4, R12 ;  /* 0x0000000402047825 */ /* 0x004fc800078e020c */
[C---:B---3--:R-:W-:Y:S02]  /*0780*/  IMAD.WIDE R6, R2.reuse, 0x4, R18 ;  /* 0x0000000402067825 */ /* 0x048fe400078e0212 */
[----:B------:R-:W2:Y:S04]  /*0790*/  LDG.E R4, desc[UR6][R4.64] ;  /* 0x0000000604047981 */ /* 0x000ea8000c1e1900 */
[----:B------:R-:W2:Y:S01]  /*07a0*/  LDG.E R7, desc[UR6][R6.64] ;  /* 0x0000000606077981 */ /* 0x000ea2000c1e1900 */
[----:B----4-:R-:W-:Y:S01]  /*07b0*/  IMAD.WIDE R14, R2, 0x4, R8 ;  /* 0x00000004020e7825 */ /* 0x010fe200078e0208 */
[----:B------:R-:W-:-:S04]  /*07c0*/  LEA R3, R0, R3, 0x2 ;  /* 0x0000000300037211 */ /* 0x000fc800078e10ff */
[----:B------:R-:W-:Y:S02]  /*07d0*/  ISETP.GE.AND P0, PT, R3, 0x10, PT ;  /* 0x000000100300780c */ /* 0x000fe40003f06270 */
[----:B--2---:R-:W-:-:S05]  /*07e0*/  IADD3 R17, PT, PT, R4, R7, RZ ;  /* 0x0000000704117210 */ /* 0x004fca0007ffe0ff */
[----:B------:R1:W-:Y:S06]  /*07f0*/  STG.E desc[UR6][R14.64], R17 ;  /* 0x000000110e007986 */ /* 0x0003ec000c101906 */
[----:B------:R-:W-:Y:S05]  /*0800*/  @!P0 BRA `(.L_x_130) ;  /* 0xfffffffc00148947 */ /* 0x000fea000383ffff */
[----:B------:R-:W-:Y:S05]  /*0810*/  EXIT ;  /* 0x000000000000794d */ /* 0x000fea0003800000 */
.L_x_131:
        /* <DEDUP_REMOVED lines=14> */
.L_x_195:


//--------------------- .text._Z16arraysChangeGridPjS_i --------------------------
	.section	.text._Z16arraysChangeGridPjS_i,"ax",@progbits
	.align	128
        .global         _Z16arraysChangeGridPjS_i
        .type           _Z16arraysChangeGridPjS_i,@function
        .size           _Z16arraysChangeGridPjS_i,(.L_x_196 - _Z16arraysChangeGridPjS_i)
        .other          _Z16arraysChangeGridPjS_i,@"STO_CUDA_ENTRY STV_DEFAULT"
_Z16arraysChangeGridPjS_i:
.text._Z16arraysChangeGridPjS_i:
        /* <DEDUP_REMOVED lines=12> */
[C---:B------:R-:W-:Y:S01]  /*00c0*/  IADD3 R4, PT, PT, R0.reuse, R7, RZ ;  /* 0x0000000700047210 */ /* 0x040fe20007ffe0ff */
[----:B------:R-:W-:Y:S01]  /*00d0*/  IMAD.MOV R9, RZ, RZ, -R0 ;  /* 0x000000ffff097224 */ /* 0x000fe200078e0a00 */
[----:B------:R-:W-:Y:S01]  /*00e0*/  ISETP.NE.U32.AND P2, PT, R0, RZ, PT ;  /* 0x000000ff0000720c */ /* 0x000fe20003f45070 */
[----:B------:R-:W1:Y:S01]  /*00f0*/  LDCU.64 UR4, c[0x0][0x358] ;  /* 0x00006b00ff0477ac */ /* 0x000e620008000a00 */
[C---:B------:R-:W-:Y:S01]  /*0100*/  ISETP.GE.AND P0, PT, R4.reuse, 0x10, PT ;  /* 0x000000100400780c */ /* 0x040fe20003f06270 */
[----:B------:R-:W-:Y:S01]  /*0110*/  BSSY.RECONVERGENT B0, `(.L_x_132) ;  /* 0x0000027000007945 */ /* 0x000fe20003800200 */
[----:B------:R-:W-:Y:S02]  /*0120*/  VIMNMX R5, PT, PT, R4, 0x10, !PT ;  /* 0x0000001004057848 */ /* 0x000fe40007fe0100 */
[----:B------:R-:W-:-:S04]  /*0130*/  SEL R6, RZ, 0x1, P0 ;  /* 0x00000001ff067807 */ /* 0x000fc80000000000 */
[----:B------:R-:W-:Y:S01]  /*0140*/  IADD3 R5, PT, PT, R5, -R4, -R6 ;  /* 0x8000000405057210 */ /* 0x000fe20007ffe806 */
[----:B0-----:R-:W0:Y:S02]  /*0150*/  MUFU.RCP R8, R8 ;  /* 0x0000000800087308 */ /* 0x001e240000001000 */
[----:B0-----:R-:W-:-:S06]  /*0160*/  IADD3 R2, PT, PT, R8, 0xffffffe, RZ ;  /* 0x0ffffffe08027810 */ /* 0x001fcc0007ffe0ff */
[----:B------:R0:W2:Y:S02]  /*0170*/  F2I.FTZ.U32.TRUNC.NTZ R3, R2 ;  /* 0x0000000200037305 */ /* 0x0000a4000021f000 */
[----:B0-----:R-:W-:Y:S02]  /*0180*/  IMAD.MOV.U32 R2, RZ, RZ, RZ ;  /* 0x000000ffff027224 */ /* 0x001fe400078e00ff */
[----:B--2---:R-:W-:-:S04]  /*0190*/  IMAD R9, R9, R3, RZ ;  /* 0x0000000309097224 */ /* 0x004fc800078e02ff */
[----:B------:R-:W-:-:S06]  /*01a0*/  IMAD.HI.U32 R8, R3, R9, R2 ;  /* 0x0000000903087227 */ /* 0x000fcc00078e0002 */
[----:B------:R-:W-:-:S05]  /*01b0*/  IMAD.HI.U32 R9, R8, R5, RZ ;  /* 0x0000000508097227 */ /* 0x000fca00078e00ff */
[----:B------:R-:W-:-:S05]  /*01c0*/  IADD3 R2, PT, PT, -R9, RZ, RZ ;  /* 0x000000ff09027210 */ /* 0x000fca0007ffe1ff */
[----:B------:R-:W-:Y:S02]  /*01d0*/  IMAD R5, R0, R2, R5 ;  /* 0x0000000200057224 */ /* 0x000fe400078e0205 */
[----:B------:R-:W0:Y:S03]  /*01e0*/  LDC.64 R2, c[0x0][0x388] ;  /* 0x0000e200ff027b82 */ /* 0x000e260000000a00 */
[----:B------:R-:W-:-:S13]  /*01f0*/  ISETP.GE.U32.AND P0, PT, R5, R0, PT ;  /* 0x000000000500720c */ /* 0x000fda0003f06070 */
[----:B------:R-:W-:Y:S01]  /*0200*/  @P0 IMAD.IADD R5, R5, 0x1, -R0 ;  /* 0x0000000105050824 */ /* 0x000fe200078e0a00 */
[----:B------:R-:W-:-:S04]  /*0210*/  @P0 IADD3 R9, PT, PT, R9, 0x1, RZ ;  /* 0x0000000109090810 */ /* 0x000fc80007ffe0ff */
[-C--:B------:R-:W-:Y:S02]  /*0220*/  ISETP.GE.U32.AND P1, PT, R5, R0.reuse, PT ;  /* 0x000000000500720c */ /* 0x080fe40003f26070 */
[----:B------:R-:W2:Y:S11]  /*0230*/  LDC.64 R4, c[0x0][0x380] ;  /* 0x0000e000ff047b82 */ /* 0x000eb60000000a00 */
[----:B------:R-:W-:Y:S01]  /*0240*/  @P1 VIADD R9, R9, 0x1 ;  /* 0x0000000109091836 */ /* 0x000fe20000000000 */
[----:B------:R-:W-:-:S04]  /*0250*/  @!P2 LOP3.LUT R9, RZ, R0, RZ, 0x33, !PT ;  /* 0x00000000ff09a212 */ /* 0x000fc800078e33ff */
[----:B------:R-:W-:-:S04]  /*0260*/  IADD3 R6, PT, PT, R6, R9, RZ ;  /* 0x0000000906067210 */ /* 0x000fc80007ffe0ff */
[C---:B------:R-:W-:Y:S02]  /*0270*/  LOP3.LUT R8, R6.reuse, 0x3, RZ, 0xc0, !PT ;  /* 0x0000000306087812 */ /* 0x040fe400078ec0ff */
[----:B------:R-:W-:Y:S02]  /*0280*/  ISETP.GE.U32.AND P1, PT, R6, 0x3, PT ;  /* 0x000000030600780c */ /* 0x000fe40003f26070 */
[----:B------:R-:W-:-:S13]  /*0290*/  ISETP.NE.AND P0, PT, R8, 0x3, PT ;  /* 0x000000030800780c */ /* 0x000fda0003f05270 */
[----:B01----:R-:W-:Y:S05]  /*02a0*/  @!P0 BRA `(.L_x_133) ;  /* 0x0000000000348947 */ /* 0x003fea0003800000 */
[----:B------:R-:W0:Y:S01]  /*02b0*/  LDC.64 R12, c[0x0][0x380] ;  /* 0x0000e000ff0c7b82 */ /* 0x000e220000000a00 */
[----:B------:R-:W-:-:S05]  /*02c0*/  VIADD R6, R6, 0x1 ;  /* 0x0000000106067836 */ /* 0x000fca0000000000 */
[----:B------:R-:W-:Y:S02]  /*02d0*/  LOP3.LUT R6, R6, 0x3, RZ, 0xc0, !PT ;  /* 0x0000000306067812 */ /* 0x000fe400078ec0ff */
[----:B------:R-:W1:Y:S02]  /*02e0*/  LDC.64 R14, c[0x0][0x388] ;  /* 0x0000e200ff0e7b82 */ /* 0x000e640000000a00 */
[----:B------:R-:W-:-:S07]  /*02f0*/  IADD3 R6, PT, PT, -R6, RZ, RZ ;  /* 0x000000ff06067210 */ /* 0x000fce0007ffe1ff */
.L_x_134:
[----:B-1-3--:R-:W-:-:S06]  /*0300*/  IMAD.WIDE R10, R7, 0x4, R14 ;  /* 0x00000004070a7825 */ /* 0x00afcc00078e020e */
[----:B------:R-:W3:Y:S01]  /*0310*/  LDG.E R11, desc[UR4][R10.64] ;  /* 0x000000040a0b7981 */ /* 0x000ee2000c1e1900 */
[----:B0-----:R-:W-:Y:S01]  /*0320*/  IMAD.WIDE R8, R7, 0x4, R12 ;  /* 0x0000000407087825 */ /* 0x001fe200078e020c */
[----:B------:R-:W-:-:S03]  /*0330*/  IADD3 R7, PT, PT, R0, R7, RZ ;  /* 0x0000000700077210 */ /* 0x000fc60007ffe0ff */
[----:B------:R-:W-:-:S05]  /*0340*/  VIADD R6, R6, 0x1 ;  /* 0x0000000106067836 */ /* 0x000fca0000000000 */
[----:B------:R-:W-:Y:S01]  /*0350*/  ISETP.NE.AND P0, PT, R6, RZ, PT ;  /* 0x000000ff0600720c */ /* 0x000fe20003f05270 */
[----:B---3--:R3:W-:-:S12]  /*0360*/  STG.E desc[UR4][R8.64], R11 ;  /* 0x0000000b08007986 */ /* 0x0087d8000c101904 */
[----:B------:R-:W-:Y:S05]  /*0370*/  @P0 BRA `(.L_x_134) ;  /* 0xfffffffc00e00947 */ /* 0x000fea000383ffff */
.L_x_133:
[----:B------:R-:W-:Y:S05]  /*0380*/  BSYNC.RECONVERGENT B0 ;  /* 0x0000000000007941 */ /* 0x000fea0003800200 */
.L_x_132:
[----:B------:R-:W-:Y:S05]  /*0390*/  @!P1 EXIT ;  /* 0x000000000000994d */ /* 0x000fea0003800000 */
.L_x_135:
[----:B0-----:R-:W-:-:S05]  /*03a0*/  IMAD.WIDE R18, R7, 0x4, R2 ;  /* 0x0000000407127825 */ /* 0x001fca00078e0202 */
[----:B------:R-:W4:Y:S01]  /*03b0*/  LDG.E R23, desc[UR4][R18.64] ;  /* 0x0000000412177981 */ /* 0x000f22000c1e1900 */
[----:B--2---:R-:W-:-:S04]  /*03c0*/  IMAD.WIDE R20, R7, 0x4, R4 ;  /* 0x0000000407147825 */ /* 0x004fc800078e0204 */
[C---:B---3--:R-:W-:Y:S01]  /*03d0*/  IMAD.WIDE R8, R0.reuse, 0x4, R18 ;  /* 0x0000000400087825 */ /* 0x048fe200078e0212 */
[----:B----4-:R0:W-:Y:S04]  /*03e0*/  STG.E desc[UR4][R20.64], R23 ;  /* 0x0000001714007986 */ /* 0x0101e8000c101904 */
[----:B------:R-:W2:Y:S01]  /*03f0*/  LDG.E R25, desc[UR4][R8.64] ;  /* 0x0000000408197981 */ /* 0x000ea2000c1e1900 */
[----:B------:R-:W-:-:S04]  /*0400*/  IMAD.WIDE R10, R0, 0x4, R20 ;  /* 0x00000004000a7825 */ /* 0x000fc800078e0214 */
[C---:B------:R-:W-:Y:S01]  /*0410*/  IMAD.WIDE R12, R0.reuse, 0x4, R8 ;  /* 0x00000004000c7825 */ /* 0x040fe200078e0208 */
[----:B--2---:R0:W-:Y:S04]  /*0420*/  STG.E desc[UR4][R10.64], R25 ;  /* 0x000000190a007986 */ /* 0x0041e8000c101904 */
[----:B------:R-:W2:Y:S01]  /*0430*/  LDG.E R27, desc[UR4][R12.64] ;  /* 0x000000040c1b7981 */ /* 0x000ea2000c1e1900 */
[----:B------:R-:W-:-:S04]  /*0440*/  IMAD.WIDE R14, R0, 0x4, R10 ;  /* 0x00000004000e7825 */ /* 0x000fc800078e020a */
[C---:B------:R-:W-:Y:S01]  /*0450*/  IMAD.WIDE R16, R0.reuse, 0x4, R12 ;  /* 0x0000000400107825 */ /* 0x040fe200078e020c */
[----:B--2---:R0:W-:Y:S05]  /*0460*/  STG.E desc[UR4][R14.64], R27 ;  /* 0x0000001b0e007986 */ /* 0x0041ea000c101904 */
[----:B------:R-:W2:Y:S01]  /*0470*/  LDG.E R17, desc[UR4][R16.64] ;  /* 0x0000000410117981 */ /* 0x000ea2000c1e1900 */
[----:B------:R-:W-:-:S04]  /*0480*/  IMAD.WIDE R18, R0, 0x4, R14 ;  /* 0x0000000400127825 */ /* 0x000fc800078e020e */
[----:B------:R-:W-:-:S05]  /*0490*/  IMAD R7, R0, 0x4, R7 ;  /* 0x0000000400077824 */ /* 0x000fca00078e0207 */
[----:B------:R-:W-:Y:S01]  /*04a0*/  ISETP.GE.AND P0, PT, R7, 0x10, PT ;  /* 0x000000100700780c */ /* 0x000fe20003f06270 */
[----:B--2---:R0:W-:-:S12]  /*04b0*/  STG.E desc[UR4][R18.64], R17 ;  /* 0x0000001112007986 */ /* 0x0041d8000c101904 */
[----:B------:R-:W-:Y:S05]  /*04c0*/  @!P0 BRA `(.L_x_135) ;  /* 0xfffffffc00b48947 */ /* 0x000fea000383ffff */
[----:B------:R-:W-:Y:S05]  /*04d0*/  EXIT ;  /* 0x000000000000794d */ /* 0x000fea0003800000 */
.L_x_136:
        /* <DEDUP_REMOVED lines=10> */
.L_x_196:


//--------------------- .text._Z10prefixGridPjS_i --------------------------
	.section	.text._Z10prefixGridPjS_i,"ax",@progbits
	.align	128
        .global         _Z10prefixGridPjS_i
        .type           _Z10prefixGridPjS_i,@function
        .size           _Z10prefixGridPjS_i,(.L_x_197 - _Z10prefixGridPjS_i)
        .other          _Z10prefixGridPjS_i,@"STO_CUDA_ENTRY STV_DEFAULT"
_Z10prefixGridPjS_i:
.text._Z10prefixGridPjS_i:
        /* <DEDUP_REMOVED lines=12> */
[C---:B------:R-:W-:Y:S01]  /*00c0*/  IMAD.IADD R2, R0.reuse, 0x1, R3 ;  /* 0x0000000100027824 */ /* 0x040fe200078e0203 */
[----:B------:R-:W-:Y:S01]  /*00d0*/  IADD3 R9, PT, PT, RZ, -R0, RZ ;  /* 0x80000000ff097210 */ /* 0x000fe20007ffe0ff */
[----:B------:R-:W1:Y:S01]  /*00e0*/  LDCU.64 UR6, c[0x0][0x358] ;  /* 0x00006b00ff0677ac */ /* 0x000e620008000a00 */
[----:B------:R-:W-:Y:S01]  /*00f0*/  ISETP.NE.U32.AND P2, PT, R0, RZ, PT ;  /* 0x000000ff0000720c */ /* 0x000fe20003f45070 */
[----:B------:R-:W-:Y:S01]  /*0100*/  BSSY.RECONVERGENT B0, `(.L_x_137) ;  /* 0x000002d000007945 */ /* 0x000fe20003800200 */
[C---:B------:R-:W-:Y:S02]  /*0110*/  ISETP.GE.AND P0, PT, R2.reuse, 0x10, PT ;  /* 0x000000100200780c */ /* 0x040fe40003f06270 */
[----:B------:R-:W-:Y:S02]  /*0120*/  VIMNMX R7, PT, PT, R2, 0x10, !PT ;  /* 0x0000001002077848 */ /* 0x000fe40007fe0100 */
        /* <DEDUP_REMOVED lines=23> */
[----:B------:R-:W-:Y:S01]  /*02a0*/  UIMAD.WIDE UR4, UR8, 0x4, URZ ;  /* 0x00000004080478a5 */ /* 0x000fe2000f8e02ff */
[----:B------:R-:W-:-:S04]  /*02b0*/  IADD3 R2, PT, PT, R2, 0x1, RZ ;  /* 0x0000000102027810 */ /* 0x000fc80007ffe0ff */
[----:B------:R-:W-:Y:S02]  /*02c0*/  LOP3.LUT R2, R2, 0x3, RZ, 0xc0, !PT ;  /* 0x0000000302027812 */ /* 0x000fe400078ec0ff */
[----:B------:R-:W1:Y:S02]  /*02d0*/  LDC.64 R8, c[0x0][0x380] ;  /* 0x0000e000ff087b82 */ /* 0x000e640000000a00 */
[----:B------:R-:W-:-:S06]  /*02e0*/  IADD3 R2, PT, PT, -R2, RZ, RZ ;  /* 0x000000ff02027210 */ /* 0x000fcc0007ffe1ff */
[----:B------:R-:W2:Y:S01]  /*02f0*/  LDC.64 R6, c[0x0][0x388] ;  /* 0x0000e200ff067b82 */ /* 0x000ea20000000a00 */
[----:B0-----:R-:W-:-:S04]  /*0300*/  IADD3 R4, P1, PT, R4, -UR4, RZ ;  /* 0x8000000404047c10 */ /* 0x001fc8000ff3e0ff */
[----:B------:R-:W-:-:S09]  /*0310*/  IADD3.X R5, PT, PT, R5, ~UR5, RZ, P1, !PT ;  /* 0x8000000505057c10 */ /* 0x000fd20008ffe4ff */
.L_x_139:
[----:B-1----:R-:W-:-:S04]  /*0320*/  IMAD.WIDE R14, R3, 0x4, R8 ;  /* 0x00000004030e7825 */ /* 0x002fc800078e0208 */
[C---:B------:R-:W-:Y:S02]  /*0330*/  IMAD.WIDE R10, R3.reuse, 0x4, R4 ;  /* 0x00000004030a7825 */ /* 0x040fe400078e0204 */
[----:B------:R-:W3:Y:S04]  /*0340*/  LDG.E R14, desc[UR6][R14.64] ;  /* 0x000000060e0e7981 */ /* 0x000ee8000c1e1900 */
[----:B------:R-:W3:Y:S01]  /*0350*/  LDG.E R11, desc[UR6][R10.64] ;  /* 0x000000060a0b7981 */ /* 0x000ee2000c1e1900 */
[----:B0-2---:R-:W-:Y:S01]  /*0360*/  IMAD.WIDE R12, R3, 0x4, R6 ;  /* 0x00000004030c7825 */ /* 0x005fe200078e0206 */
[----:B------:R-:W-:Y:S02]  /*0370*/  IADD3 R2, PT, PT, R2, 0x1, RZ ;  /* 0x0000000102027810 */ /* 0x000fe40007ffe0ff */
[----:B------:R-:W-:-:S02]  /*0380*/  IADD3 R3, PT, PT, R0, R3, RZ ;  /* 0x0000000300037210 */ /* 0x000fc40007ffe0ff */
[----:B------:R-:W-:Y:S01]  /*0390*/  ISETP.NE.AND P1, PT, R2, RZ, PT ;  /* 0x000000ff0200720c */ /* 0x000fe20003f25270 */
[----:B---3--:R-:W-:-:S05]  /*03a0*/  IMAD.IADD R17, R14, 0x1, R11 ;  /* 0x000000010e117824 */ /* 0x008fca00078e020b */
[----:B------:R0:W-:Y:S07]  /*03b0*/  STG.E desc[UR6][R12.64], R17 ;  /* 0x000000110c007986 */ /* 0x0001ee000c101906 */
[----:B------:R-:W-:Y:S05]  /*03c0*/  @P1 BRA `(.L_x_139) ;  /* 0xfffffffc00d41947 */ /* 0x000fea000383ffff */
.L_x_138:
[----:B------:R-:W-:Y:S05]  /*03d0*/  BSYNC.RECONVERGENT B0 ;  /* 0x0000000000007941 */ /* 0x000fea0003800200 */
.L_x_137:
[----:B------:R-:W-:Y:S05]  /*03e0*/  @!P0 EXIT ;  /* 0x000000000000894d */ /* 0x000fea0003800000 */
.L_x_140:
[----:B------:R-:W0:Y:S01]  /*03f0*/  LDC.64 R4, c[0x0][0x380] ;  /* 0x0000e000ff047b82 */ /* 0x000e220000000a00 */
[C---:B------:R-:W-:Y:S02]  /*0400*/  VIADD R7, R3.reuse, -UR8 ;  /* 0x8000000803077c36 */ /* 0x040fe40008000000 */
[----:B0-----:R-:W-:-:S04]  /*0410*/  IMAD.WIDE R12, R3, 0x4, R4 ;  /* 0x00000004030c7825 */ /* 0x001fc800078e0204 */
[----:B------:R-:W-:Y:S01]  /*0420*/  IMAD.WIDE R4, R7, 0x4, R4 ;  /* 0x0000000407047825 */ /* 0x000fe200078e0204 */
[----:B--2---:R-:W2:Y:S01]  /*0430*/  LDG.E R2, desc[UR6][R12.64] ;  /* 0x000000060c027981 */ /* 0x004ea2000c1e1900 */
[----:B------:R-:W0:Y:S03]  /*0440*/  LDC.64 R6, c[0x0][0x388] ;  /* 0x0000e200ff067b82 */ /* 0x000e260000000a00 */
[----:B------:R-:W2:Y:S01]  /*0450*/  LDG.E R9, desc[UR6][R4.64] ;  /* 0x0000000604097981 */ /* 0x000ea2000c1e1900 */
[----:B0-----:R-:W-:-:S04]  /*0460*/  IMAD.WIDE R16, R3, 0x4, R6 ;  /* 0x0000000403107825 */ /* 0x001fc800078e0206 */
[----:B------:R-:W-:Y:S01]  /*0470*/  IMAD.WIDE R6, R0, 0x4, R12 ;  /* 0x0000000400067825 */ /* 0x000fe200078e020c */
[----:B--2---:R-:W-:-:S03]  /*0480*/  IADD3 R19, PT, PT, R2, R9, RZ ;  /* 0x0000000902137210 */ /* 0x004fc60007ffe0ff */
[C---:B------:R-:W-:Y:S02]  /*0490*/  IMAD.WIDE R8, R0.reuse, 0x4, R4 ;  /* 0x0000000400087825 */ /* 0x040fe400078e0204 */
[----:B------:R0:W-:Y:S04]  /*04a0*/  STG.E desc[UR6][R16.64], R19 ;  /* 0x0000001310007986 */ /* 0x0001e8000c101906 */
[----:B------:R-:W2:Y:S04]  /*04b0*/  LDG.E R2, desc[UR6][R6.64] ;  /* 0x0000000606027981 */ /* 0x000ea8000c1e1900 */
[----:B------:R-:W2:Y:S01]  /*04c0*/  LDG.E R15, desc[UR6][R8.64] ;  /* 0x00000006080f7981 */ /* 0x000ea2000c1e1900 */
[----:B------:R-:W-:-:S04]  /*04d0*/  IMAD.WIDE R10, R0, 0x4, R16 ;  /* 0x00000004000a7825 */ /* 0x000fc800078e0210 */
[----:B------:R-:W-:-:S04]  /*04e0*/  IMAD.WIDE R4, R0, 0x4, R6 ;  /* 0x0000000400047825 */ /* 0x000fc800078e0206 */
[----:B------:R-:W-:Y:S01]  /*04f0*/  IMAD.WIDE R12, R0, 0x4, R8 ;  /* 0x00000004000c7825 */ /* 0x000fe200078e0208 */
[----:B--2---:R-:W-:-:S05]  /*0500*/  IADD3 R21, PT, PT, R2, R15, RZ ;  /* 0x0000000f02157210 */ /* 0x004fca0007ffe0ff */
[----:B------:R1:W-:Y:S04]  /*0510*/  STG.E desc[UR6][R10.64], R21 ;  /* 0x000000150a007986 */ /* 0x0003e8000c101906 */
[----:B------:R-:W2:Y:S04]  /*0520*/  LDG.E R2, desc[UR6][R4.64] ;  /* 0x0000000604027981 */ /* 0x000ea8000c1e1900 */
[----:B------:R-:W2:Y:S01]  /*0530*/  LDG.E R23, desc[UR6][R12.64] ;  /* 0x000000060c177981 */ /* 0x000ea2000c1e1900 */
[----:B------:R-:W-:-:S04]  /*0540*/  IMAD.WIDE R14, R0, 0x4, R10 ;  /* 0x00000004000e7825 */ /* 0x000fc800078e020a */
[----:B------:R-:W-:-:S04]  /*0550*/  IMAD.WIDE R6, R0, 0x4, R4 ;  /* 0x0000000400067825 */ /* 0x000fc800078e0204 */
[----:B------:R-:W-:-:S04]  /*0560*/  IMAD.WIDE R8, R0, 0x4, R12 ;  /* 0x0000000400087825 */ /* 0x000fc800078e020c */
[----:B--2---:R-:W-:-:S05]  /*0570*/  IMAD.IADD R23, R2, 0x1, R23 ;  /* 0x0000000102177824 */ /* 0x004fca00078e0217 */
[----:B------:R2:W-:Y:S04]  /*0580*/  STG.E desc[UR6][R14.64], R23 ;  /* 0x000000170e007986 */ /* 0x0005e8000c101906 */
[----:B------:R-:W1:Y:S04]  /*0590*/  LDG.E R6, desc[UR6][R6.64] ;  /* 0x0000000606067981 */ /* 0x000e68000c1e1900 */
[----:B------:R-:W1:Y:S01]  /*05a0*/  LDG.E R9, desc[UR6][R8.64] ;  /* 0x0000000608097981 */ /* 0x000e62000c1e1900 */
[C---:B0-----:R-:W-:Y:S01]  /*05b0*/  IMAD.WIDE R16, R0.reuse, 0x4, R14 ;  /* 0x0000000400107825 */ /* 0x041fe200078e020e */
[----:B------:R-:W-:-:S04]  /*05c0*/  LEA R3, R0, R3, 0x2 ;  /* 0x0000000300037211 */ /* 0x000fc800078e10ff */
[----:B------:R-:W-:Y:S02]  /*05d0*/  ISETP.GE.AND P0, PT, R3, 0x10, PT ;  /* 0x000000100300780c */ /* 0x000fe40003f06270 */
[----:B-1----:R-:W-:-:S05]  /*05e0*/  IADD3 R11, PT, PT, R6, R9, RZ ;  /* 0x00000009060b7210 */ /* 0x002fca0007ffe0ff */
[----:B------:R2:W-:Y:S06]  /*05f0*/  STG.E desc[UR6][R16.64], R11 ;  /* 0x0000000b10007986 */ /* 0x0005ec000c101906 */
[----:B------:R-:W-:Y:S05]  /*0600*/  @!P0 BRA `(.L_x_140) ;  /* 0xfffffffc00788947 */ /* 0x000fea000383ffff */
[----:B------:R-:W-:Y:S05]  /*0610*/  EXIT ;  /* 0x000000000000794d */ /* 0x000fea0003800000 */
.L_x_141:
        /* <DEDUP_REMOVED lines=14> */
.L_x_197:


//--------------------- .text._Z17arraysChangeBlockPPjS0_ii --------------------------
	.section	.text._Z17arraysChangeBlockPPjS0_ii,"ax",@progbits
	.align	128
        .global         _Z17arraysChangeBlockPPjS0_ii
        .type           _Z17arraysChangeBlockPPjS0_ii,@function
        .size           _Z17arraysChangeBlockPPjS0_ii,(.L_x_198 - _Z17arraysChangeBlockPPjS0_ii)
        .other          _Z17arraysChangeBlockPPjS0_ii,@"STO_CUDA_ENTRY STV_DEFAULT"
_Z17arraysChangeBlockPPjS0_ii:
.text._Z17arraysChangeBlockPPjS0_ii:
[----:B------:R-:W-:Y:S01]  /*0000*/  LDC R1, c[0x0][0x37c] ;  /* 0x0000df00ff017b82 */ /* 0x000fe20000000800 */
[----:B------:R-:W0:Y:S07]  /*0010*/  S2R R3, SR_TID.X ;  /* 0x0000000000037919 */ /* 0x000e2e0000002100 */
[----:B------:R-:W0:Y:S01]  /*0020*/  S2UR UR4, SR_CTAID.X ;  /* 0x00000000000479c3 */ /* 0x000e220000002500 */
[----:B------:R-:W1:Y:S07]  /*0030*/  LDCU.64 UR8, c[0x0][0x390] ;  /* 0x00007200ff0877ac */ /* 0x000e6e0008000a00 */
[----:B------:R-:W0:Y:S02]  /*0040*/  LDC R2, c[0x0][0x360] ;  /* 0x0000d800ff027b82 */ /* 0x000e240000000800 */
[----:B0-----:R-:W-:-:S05]  /*0050*/  IMAD R0, R2, UR4, R3 ;  /* 0x0000000402007c24 */ /* 0x001fca000f8e0203 */
[----:B-1----:R-:W-:-:S04]  /*0060*/  IADD3 R7, PT, PT, R0, UR9, RZ ;  /* 0x0000000900077c10 */ /* 0x002fc8000fffe0ff */
[----:B------:R-:W-:-:S13]  /*0070*/  ISETP.GE.AND P0, PT, R7, UR8, PT ;  /* 0x0000000807007c0c */ /* 0x000fda000bf06270 */
[----:B------:R-:W-:Y:S05]  /*0080*/  @P0 EXIT ;  /* 0x000000000000094d */ /* 0x000fea0003800000 */
[----:B------:R-:W0:Y:S01]  /*0090*/  LDCU UR4, c[0x0][0x370] ;  /* 0x00006e00ff0477ac */ /* 0x000e220008000800 */
[----:B------:R-:W1:Y:S01]  /*00a0*/  LDCU.64 UR6, c[0x0][0x358] ;  /* 0x00006b00ff0677ac */ /* 0x000e620008000a00 */
[----:B0-----:R-:W-:-:S07]  /*00b0*/  IMAD R0, R2, UR4, RZ ;  /* 0x0000000402007c24 */ /* 0x001fce000f8e02ff */
.L_x_142:
[----:B0-----:R-:W0:Y:S08]  /*00c0*/  LDC.64 R4, c[0x0][0x388] ;  /* 0x0000e200ff047b82 */ /* 0x001e300000000a00 */
[----:B------:R-:W2:Y:S01]  /*00d0*/  LDC.64 R2, c[0x0][0x380] ;  /* 0x0000e000ff027b82 */ /* 0x000ea20000000a00 */
[----:B0-----:R-:W-:-:S05]  /*00e0*/  IMAD.WIDE R4, R7, 0x8, R4 ;  /* 0x0000000807047825 */ /* 0x001fca00078e0204 */
[----:B-1----:R-:W3:Y:S01]  /*00f0*/  LDG.E.64 R8, desc[UR6][R4.64] ;  /* 0x0000000604087981 */ /* 0x002ee2000c1e1b00 */
[----:B--2---:R-:W-:-:S05]  /*0100*/  IMAD.WIDE R2, R7, 0x8, R2 ;  /* 0x0000000807027825 */ /* 0x004fca00078e0202 */
[----:B------:R-:W2:Y:S04]  /*0110*/  LDG.E.64 R10, desc[UR6][R2.64] ;  /* 0x00000006020a7981 */ /* 0x000ea8000c1e1b00 */
[----:B---3--:R-:W2:Y:S04]  /*0120*/  LDG.E R23, desc[UR6][R8.64] ;  /* 0x0000000608177981 */ /* 0x008ea8000c1e1900 */
[----:B--2---:R0:W-:Y:S04]  /*0130*/  STG.E desc[UR6][R10.64], R23 ;  /* 0x000000170a007986 */ /* 0x0041e8000c101906 */
[----:B------:R-:W2:Y:S04]  /*0140*/  LDG.E.64 R12, desc[UR6][R4.64] ;  /* 0x00000006040c7981 */ /* 0x000ea8000c1e1b00 */
[----:B------:R-:W3:Y:S04]  /*0150*/  LDG.E.64 R14, desc[UR6][R2.64] ;  /* 0x00000006020e7981 */ /* 0x000ee8000c1e1b00 */
[----:B--2---:R-:W3:Y:S04]  /*0160*/  LDG.E R25, desc[UR6][R12.64+0x4] ;  /* 0x000004060c197981 */ /* 0x004ee8000c1e1900 */
[----:B---3--:R1:W-:Y:S04]  /*0170*/  STG.E desc[UR6][R14.64+0x4], R25 ;  /* 0x000004190e007986 */ /* 0x0083e8000c101906 */
[----:B------:R-:W2:Y:S04]  /*0180*/  LDG.E.64 R16, desc[UR6][R4.64] ;  /* 0x0000000604107981 */ /* 0x000ea8000c1e1b00 */
[----:B------:R-:W3:Y:S04]  /*0190*/  LDG.E.64 R18, desc[UR6][R2.64] ;  /* 0x0000000602127981 */ /* 0x000ee8000c1e1b00 */
[----:B--2---:R-:W3:Y:S04]  /*01a0*/  LDG.E R27, desc[UR6][R16.64+0x8] ;  /* 0x00000806101b7981 */ /* 0x004ee8000c1e1900 */
[----:B---3--:R2:W-:Y:S04]  /*01b0*/  STG.E desc[UR6][R18.64+0x8], R27 ;  /* 0x0000081b12007986 */ /* 0x0085e8000c101906 */
[----:B------:R-:W0:Y:S04]  /*01c0*/  LDG.E.64 R20, desc[UR6][R4.64] ;  /* 0x0000000604147981 */ /* 0x000e28000c1e1b00 */
[----:B------:R-:W3:Y:S04]  /*01d0*/  LDG.E.64 R8, desc[UR6][R2.64] ;  /* 0x0000000602087981 */ /* 0x000ee8000c1e1b00 */
[----:B0-----:R-:W3:Y:S04]  /*01e0*/  LDG.E R23, desc[UR6][R20.64+0xc] ;  /* 0x00000c0614177981 */ /* 0x001ee8000c1e1900 */
[----:B---3--:R0:W-:Y:S04]  /*01f0*/  STG.E desc[UR6][R8.64+0xc], R23 ;  /* 0x00000c1708007986 */ /* 0x0081e8000c101906 */
[----:B------:R-:W1:Y:S04]  /*0200*/  LDG.E.64 R10, desc[UR6][R4.64] ;  /* 0x00000006040a7981 */ /* 0x000e68000c1e1b00 */
[----:B------:R-:W3:Y:S04]  /*0210*/  LDG.E.64 R12, desc[UR6][R2.64] ;  /* 0x00000006020c7981 */ /* 0x000ee8000c1e1b00 */
[----:B-1----:R-:W3:Y:S04]  /*0220*/  LDG.E R25, desc[UR6][R10.64+0x10] ;  /* 0x000010060a197981 */ /* 0x002ee8000c1e1900 */
        /* <DEDUP_REMOVED lines=33> */
[----:B------:R-:W3:Y:S04]  /*0440*/  LDG.E.64 R18, desc[UR6][R4.64] ;  /* 0x0000000604127981 */ /* 0x000ee8000c1e1b00 */
[----:B------:R-:W4:Y:S04]  /*0450*/  LDG.E.64 R20, desc[UR6][R2.64] ;  /* 0x0000000602147981 */ /* 0x000f28000c1e1b00 */
[----:B---3--:R-:W4:Y:S04]  /*0460*/  LDG.E R19, desc[UR6][R18.64+0x34] ;  /* 0x0000340612137981 */ /* 0x008f28000c1e1900 */
[----:B----4-:R0:W-:Y:S04]  /*0470*/  STG.E desc[UR6][R20.64+0x34], R19 ;  /* 0x0000341314007986 */ /* 0x0101e8000c101906 */
[----:B-1----:R-:W3:Y:S04]  /*0480*/  LDG.E.64 R8, desc[UR6][R4.64] ;  /* 0x0000000604087981 */ /* 0x002ee8000c1e1b00 */
[----:B------:R-:W4:Y:S04]  /*0490*/  LDG.E.64 R10, desc[UR6][R2.64] ;  /* 0x00000006020a7981 */ /* 0x000f28000c1e1b00 */
[----:B---3--:R-:W4:Y:S04]  /*04a0*/  LDG.E R9, desc[UR6][R8.64+0x38] ;  /* 0x0000380608097981 */ /* 0x008f28000c1e1900 */
[----:B----4-:R0:W-:Y:S04]  /*04b0*/  STG.E desc[UR6][R10.64+0x38], R9 ;  /* 0x000038090a007986 */ /* 0x0101e8000c101906 */
[----:B--2---:R-:W2:Y:S04]  /*04c0*/  LDG.E.64 R12, desc[UR6][R4.64] ;  /* 0x00000006040c7981 */ /* 0x004ea8000c1e1b00 */
[----:B------:R-:W3:Y:S04]  /*04d0*/  LDG.E.64 R14, desc[UR6][R2.64] ;  /* 0x00000006020e7981 */ /* 0x000ee8000c1e1b00 */
[----:B--2---:R-:W3:Y:S01]  /*04e0*/  LDG.E R13, desc[UR6][R12.64+0x3c] ;  /* 0x00003c060c0d7981 */ /* 0x004ee2000c1e1900 */
[----:B------:R-:W-:-:S04]  /*04f0*/  IADD3 R7, PT, PT, R0, R7, RZ ;  /* 0x0000000700077210 */ /* 0x000fc80007ffe0ff */
[----:B------:R-:W-:Y:S01]  /*0500*/  ISETP.GE.AND P0, PT, R7, UR8, PT ;  /* 0x0000000807007c0c */ /* 0x000fe2000bf06270 */
[----:B---3--:R0:W-:-:S12]  /*0510*/  STG.E desc[UR6][R14.64+0x3c], R13 ;  /* 0x00003c0d0e007986 */ /* 0x0081d8000c101906 */
[----:B------:R-:W-:Y:S05]  /*0520*/  @!P0 BRA `(.L_x_142) ;  /* 0xfffffff800e48947 */ /* 0x000fea000383ffff */
[----:B------:R-:W-:Y:S05]  /*0530*/  EXIT ;  /* 0x000000000000794d */ /* 0x000fea0003800000 */
.L_x_143:
        /* <DEDUP_REMOVED lines=12> */
.L_x_198:


//--------------------- .text._Z11prefixBlockPPjS0_ii --------------------------
	.section	.text._Z11prefixBlockPPjS0_ii,"ax",@progbits
	.align	128
        .global         _Z11prefixBlockPPjS0_ii
        .type           _Z11prefixBlockPPjS0_ii,@function
        .size           _Z11prefixBlockPPjS0_ii,(.L_x_199 - _Z11prefixBlockPPjS0_ii)
        .other          _Z11prefixBlockPPjS0_ii,@"STO_CUDA_ENTRY STV_DEFAULT"
_Z11prefixBlockPPjS0_ii:
.text._Z11prefixBlockPPjS0_ii:
[----:B------:R-:W-:Y:S08]  /*0000*/  LDC R1, c[0x0][0x37c] ;  /* 0x0000df00ff017b82 */ /* 0x000ff00000000800 */
[----:B------:R-:W0:Y:S01]  /*0010*/  LDC R2, c[0x0][0x390] ;  /* 0x0000e400ff027b82 */ /* 0x000e220000000800 */
[----:B------:R-:W1:Y:S07]  /*0020*/  S2R R8, SR_TID.X ;  /* 0x0000000000087919 */ /* 0x000e6e0000002100 */
[----:B------:R-:W1:Y:S08]  /*0030*/  S2UR UR4, SR_CTAID.X ;  /* 0x00000000000479c3 */ /* 0x000e700000002500 */
[----:B------:R-:W1:Y:S01]  /*0040*/  LDC R9, c[0x0][0x360] ;  /* 0x0000d800ff097b82 */ /* 0x000e620000000800 */
[----:B0-----:R-:W-:-:S04]  /*0050*/  IABS R6, R2 ;  /* 0x0000000200067213 */ /* 0x001fc80000000000 */
[----:B------:R-:W0:Y:S01]  /*0060*/  I2F.RP R0, R6 ;  /* 0x0000000600007306 */ /* 0x000e220000209400 */
[----:B-1----:R-:W-:Y:S01]  /*0070*/  IMAD R3, R9, UR4, R8 ;  /* 0x0000000409037c24 */ /* 0x002fe2000f8e0208 */
[----:B------:R-:W1:Y:S06]  /*0080*/  LDCU UR4, c[0x0][0x370] ;  /* 0x00006e00ff0477ac */ /* 0x000e6c0008000800 */
[----:B0-----:R-:W0:Y:S01]  /*0090*/  MUFU.RCP R0, R0 ;  /* 0x0000000000007308 */ /* 0x001e220000001000 */
[----:B------:R-:W-:Y:S02]  /*00a0*/  IABS R10, R3 ;  /* 0x00000003000a7213 */ /* 0x000fe40000000000 */
[----:B0-----:R-:W-:-:S05]  /*00b0*/  IADD3 R4, PT, PT, R0, 0xffffffe, RZ ;  /* 0x0ffffffe00047810 */ /* 0x001fca0007ffe0ff */
[----:B------:R0:W2:Y:S02]  /*00c0*/  F2I.FTZ.U32.TRUNC.NTZ R5, R4 ;  /* 0x0000000400057305 */ /* 0x0000a4000021f000 */
[----:B0-----:R-:W-:Y:S01]  /*00d0*/  IMAD.MOV.U32 R4, RZ, RZ, RZ ;  /* 0x000000ffff047224 */ /* 0x001fe200078e00ff */
[----:B--2---:R-:W-:-:S05]  /*00e0*/  IADD3 R7, PT, PT, RZ, -R5, RZ ;  /* 0x80000005ff077210 */ /* 0x004fca0007ffe0ff */
[----:B------:R-:W-:-:S04]  /*00f0*/  IMAD R7, R7, R6, RZ ;  /* 0x0000000607077224 */ /* 0x000fc800078e02ff */
[----:B------:R-:W-:Y:S01]  /*0100*/  IMAD.HI.U32 R8, R5, R7, R4 ;  /* 0x0000000705087227 */ /* 0x000fe200078e0004 */
[----:B------:R-:W-:Y:S02]  /*0110*/  MOV R5, R10 ;  /* 0x0000000a00057202 */ /* 0x000fe40000000f00 */
[----:B------:R-:W-:-:S03]  /*0120*/  LOP3.LUT R4, R3, R2, RZ, 0x3c, !PT ;  /* 0x0000000203047212 */ /* 0x000fc600078e3cff */
[----:B------:R-:W-:Y:S01]  /*0130*/  IMAD.HI.U32 R0, R8, R5, RZ ;  /* 0x0000000508007227 */ /* 0x000fe200078e00ff */
[----:B------:R-:W-:-:S04]  /*0140*/  ISETP.GE.AND P2, PT, R4, RZ, PT ;  /* 0x000000ff0400720c */ /* 0x000fc80003f46270 */
[----:B------:R-:W-:-:S05]  /*0150*/  IADD3 R7, PT, PT, -R0, RZ, RZ ;  /* 0x000000ff00077210 */ /* 0x000fca0007ffe1ff */
[----:B------:R-:W-:Y:S01]  /*0160*/  IMAD R5, R6, R7, R5 ;  /* 0x0000000706057224 */ /* 0x000fe200078e0205 */
[----:B------:R-:W-:-:S04]  /*0170*/  LOP3.LUT R7, RZ, R2, RZ, 0x33, !PT ;  /* 0x00000002ff077212 */ /* 0x000fc800078e33ff */
[----:B------:R-:W-:-:S13]  /*0180*/  ISETP.GT.U32.AND P1, PT, R6, R5, PT ;  /* 0x000000050600720c */ /* 0x000fda0003f24070 */
[----:B------:R-:W-:Y:S01]  /*0190*/  @!P1 IMAD.IADD R5, R5, 0x1, -R6 ;  /* 0x0000000105059824 */ /* 0x000fe200078e0a06 */
[----:B------:R-:W-:-:S04]  /*01a0*/  @!P1 IADD3 R0, PT, PT, R0, 0x1, RZ ;  /* 0x0000000100009810 */ /* 0x000fc80007ffe0ff */
[----:B------:R-:W-:-:S13]  /*01b0*/  ISETP.GE.U32.AND P0, PT, R5, R6, PT ;  /* 0x000000060500720c */ /* 0x000fda0003f06070 */
[----:B------:R-:W-:Y:S02]  /*01c0*/  @P0 IADD3 R0, PT, PT, R0, 0x1, RZ ;  /* 0x0000000100000810 */ /* 0x000fe40007ffe0ff */
[----:B------:R-:W-:-:S03]  /*01d0*/  ISETP.NE.AND P0, PT, R2, RZ, PT ;  /* 0x000000ff0200720c */ /* 0x000fc60003f05270 */
[----:B------:R-:W-:-:S05]  /*01e0*/  @!P2 IMAD.MOV R0, RZ, RZ, -R0 ;  /* 0x000000ffff00a224 */ /* 0x000fca00078e0a00 */
[----:B------:R-:W-:Y:S01]  /*01f0*/  SEL R4, R7, R0, !P0 ;  /* 0x0000000007047207 */ /* 0x000fe20004000000 */
[----:B-1----:R-:W-:-:S03]  /*0200*/  IMAD R0, R9, UR4, RZ ;  /* 0x0000000409007c24 */ /* 0x002fc6000f8e02ff */
[----:B------:R-:W-:-:S13]  /*0210*/  ISETP.GT.AND P1, PT, R4, 0xf, PT ;  /* 0x0000000f0400780c */ /* 0x000fda0003f24270 */
[----:B------:R-:W-:Y:S05]  /*0220*/  @P1 EXIT ;  /* 0x000000000000194d */ /* 0x000fea0003800000 */
[----:B------:R-:W0:Y:S01]  /*0230*/  I2F.U32.RP R12, R0 ;  /* 0x00000000000c7306 */ /* 0x000e220000209000 */
[----:B------:R-:W-:Y:S01]  /*0240*/  ISETP.GE.AND P2, PT, R3, RZ, PT ;  /* 0x000000ff0300720c */ /* 0x000fe20003f46270 */
[----:B------:R-:W1:Y:S01]  /*0250*/  LDCU UR4, c[0x0][0x394] ;  /* 0x00007280ff0477ac */ /* 0x000e620008000800 */
[-C--:B------:R-:W-:Y:S02]  /*0260*/  ISETP.GT.U32.AND P1, PT, R6, R5.reuse, PT ;  /* 0x000000050600720c */ /* 0x080fe40003f24070 */
[----:B------:R-:W-:Y:S01]  /*0270*/  IADD3 R10, PT, PT, R5, -R6, RZ ;  /* 0x80000006050a7210 */ /* 0x000fe20007ffe0ff */
[----:B------:R-:W2:Y:S01]  /*0280*/  LDCU UR6, c[0x0][0x394] ;  /* 0x00007280ff0677ac */ /* 0x000ea20008000800 */
[-C--:B------:R-:W-:Y:S02]  /*0290*/  IABS R13, R0.reuse ;  /* 0x00000000000d7213 */ /* 0x080fe40000000000 */
[----:B------:R-:W-:Y:S02]  /*02a0*/  SEL R10, R10, R5, !P1 ;  /* 0x000000050a0a7207 */ /* 0x000fe40004800000 */
[----:B------:R-:W-:Y:S01]  /*02b0*/  IADD3 R15, PT, PT, RZ, -R0, RZ ;  /* 0x80000000ff0f7210 */ /* 0x000fe20007ffe0ff */
[----:B------:R-:W-:-:S04]  /*02c0*/  IMAD.HI.U32 R16, R8, R13, RZ ;  /* 0x0000000d08107227 */ /* 0x000fc800078e00ff */
[----:B------:R-:W-:Y:S01]  /*02d0*/  HFMA2 R8, -RZ, RZ, 0, 0 ;  /* 0x00000000ff087431 */ /* 0x000fe200000001ff */
[----:B0-----:R-:W0:Y:S01]  /*02e0*/  MUFU.RCP R12, R12 ;  /* 0x0000000c000c7308 */ /* 0x001e220000001000 */
[----:B------:R-:W-:-:S05]  /*02f0*/  @!P2 IMAD.MOV R10, RZ, RZ, -R10 ;  /* 0x000000ffff0aa224 */ /* 0x000fca00078e0a0a */
[----:B------:R-:W-:-:S04]  /*0300*/  SEL R11, R7, R10, !P0 ;  /* 0x0000000a070b7207 */ /* 0x000fc80004000000 */
[----:B-1----:R-:W-:Y:S01]  /*0310*/  IADD3 R3, PT, PT, R11, UR4, RZ ;  /* 0x000000040b037c10 */ /* 0x002fe2000fffe0ff */
[----:B------:R-:W1:Y:S04]  /*0320*/  LDCU.64 UR4, c[0x0][0x358] ;  /* 0x00006b00ff0477ac */ /* 0x000e680008000a00 */
[----:B------:R-:W-:Y:S01]  /*0330*/  IMAD.IADD R5, R0, 0x1, R3 ;  /* 0x0000000100057824 */ /* 0x000fe200078e0203 */
[----:B0-----:R-:W-:-:S04]  /*0340*/  IADD3 R9, PT, PT, R12, 0xffffffe, RZ ;  /* 0x0ffffffe0c097810 */ /* 0x001fc80007ffe0ff */
[CC--:B------:R-:W-:Y:S02]  /*0350*/  ISETP.GE.AND P1, PT, R5.reuse, R2.reuse, PT ;  /* 0x000000020500720c */ /* 0x0c0fe40003f26270 */
[-C--:B------:R-:W-:Y:S01]  /*0360*/  VIMNMX R10, PT, PT, R5, R2.reuse, !PT ;  /* 0x00000002050a7248 */ /* 0x080fe20007fe0100 */
[----:B------:R-:W0:Y:S01]  /*0370*/  F2I.FTZ.U32.TRUNC.NTZ R9, R9 ;  /* 0x0000000900097305 */ /* 0x000e22000021f000 */
[----:B------:R-:W-:Y:S02]  /*0380*/  SEL R19, RZ, 0x1, P1 ;  /* 0x00000001ff137807 */ /* 0x000fe40000800000 */
[----:B------:R-:W-:-:S04]  /*0390*/  LOP3.LUT R2, R0, R2, RZ, 0x3c, !PT ;  /* 0x0000000200027212 */ /* 0x000fc800078e3cff */
[----:B------:R-:W-:Y:S01]  /*03a0*/  ISETP.GE.AND P4, PT, R2, RZ, PT ;  /* 0x000000ff0200720c */ /* 0x000fe20003f86270 */
[----:B0-----:R-:W-:-:S04]  /*03b0*/  IMAD R15, R15, R9, RZ ;  /* 0x000000090f0f7224 */ /* 0x001fc800078e02ff */
[----:B------:R-:W-:Y:S01]  /*03c0*/  IMAD.HI.U32 R8, R9, R15, R8 ;  /* 0x0000000f09087227 */ /* 0x000fe200078e0008 */
[----:B------:R-:W-:Y:S02]  /*03d0*/  IADD3 R15, PT, PT, R10, -R5, -R19 ;  /* 0x800000050a0f7210 */ /* 0x000fe40007ffe813 */
[----:B------:R-:W-:-:S03]  /*03e0*/  IADD3 R9, PT, PT, -R16, RZ, RZ ;  /* 0x000000ff10097210 */ /* 0x000fc60007ffe1ff */
[----:B------:R-:W-:-:S04]  /*03f0*/  IMAD.HI.U32 R8, R8, R15, RZ ;  /* 0x0000000f08087227 */ /* 0x000fc800078e00ff */
[C---:B------:R-:W-:Y:S02]  /*0400*/  IMAD R9, R6.reuse, R9, R13 ;  /* 0x0000000906097224 */ /* 0x040fe400078e020d */
[----:B------:R-:W-:Y:S01]  /*0410*/  IMAD.MOV R17, RZ, RZ, -R8 ;  /* 0x000000ffff117224 */ /* 0x000fe200078e0a08 */
[----:B------:R-:W0:Y:S02]  /*0420*/  LDC.64 R12, c[0x0][0x380] ;  /* 0x0000e000ff0c7b82 */ /* 0x000e240000000a00 */
[----:B------:R-:W-:Y:S01]  /*0430*/  ISETP.GT.U32.AND P5, PT, R6, R9, PT ;  /* 0x000000090600720c */ /* 0x000fe20003fa4070 */
[----:B------:R-:W-:-:S05]  /*0440*/  IMAD R17, R0, R17, R15 ;  /* 0x0000001100117224 */ /* 0x000fca00078e020f */
[----:B------:R-:W-:Y:S01]  /*0450*/  ISETP.GE.U32.AND P1, PT, R17, R0, PT ;  /* 0x000000001100720c */ /* 0x000fe20003f26070 */
[----:B------:R-:W3:Y:S06]  /*0460*/  LDC.64 R14, c[0x0][0x388] ;  /* 0x0000e200ff0e7b82 */ /* 0x000eec0000000a00 */
[-C--:B------:R-:W-:Y:S01]  /*0470*/  @!P5 IADD3 R9, PT, PT, R9, -R6.reuse, RZ ;  /* 0x800000060909d210 */ /* 0x080fe20007ffe0ff */
[----:B------:R-:W-:Y:S01]  /*0480*/  @!P5 VIADD R16, R16, 0x1 ;  /* 0x000000011010d836 */ /* 0x000fe20000000000 */
[----:B------:R-:W-:Y:S02]  /*0490*/  ISETP.NE.U32.AND P5, PT, R0, RZ, PT ;  /* 0x000000ff0000720c */ /* 0x000fe40003fa5070 */
[----:B------:R-:W-:-:S02]  /*04a0*/  ISETP.GE.U32.AND P2, PT, R9, R6, PT ;  /* 0x000000060900720c */ /* 0x000fc40003f46070 */
[----:B------:R-:W-:Y:S02]  /*04b0*/  @P1 IADD3 R17, PT, PT, -R0, R17, RZ ;  /* 0x0000001100111210 */ /* 0x000fe40007ffe1ff */
[----:B------:R-:W-:Y:S01]  /*04c0*/  @P1 IADD3 R8, PT, PT, R8, 0x1, RZ ;  /* 0x0000000108081810 */ /* 0x000fe20007ffe0ff */
[----:B0-----:R-:W-:Y:S01]  /*04d0*/  IMAD.WIDE R10, R11, 0x8, R12 ;  /* 0x000000080b0a7825 */ /* 0x001fe200078e020c */
[----:B------:R-:W-:-:S03]  /*04e0*/  ISETP.GE.U32.AND P3, PT, R17, R0, PT ;  /* 0x000000001100720c */ /* 0x000fc60003f66070 */
[----:B------:R-:W-:-:S04]  /*04f0*/  IMAD.WIDE R12, R3, 0x8, R12 ;  /* 0x00000008030c7825 */ /* 0x000fc800078e020c */
[----:B------:R-:W-:Y:S01]  /*0500*/  @P2 IADD3 R16, PT, PT, R16, 0x1, RZ ;  /* 0x0000000110102810 */ /* 0x000fe20007ffe0ff */
[----:B---3--:R-:W-:-:S03]  /*0510*/  IMAD.WIDE R14, R3, 0x8, R14 ;  /* 0x00000008030e7825 */ /* 0x008fc600078e020e */
[----:B------:R-:W-:Y:S02]  /*0520*/  @!P4 IADD3 R16, PT, PT, -R16, RZ, RZ ;  /* 0x000000ff1010c210 */ /* 0x000fe40007ffe1ff */
[----:B------:R-:W-:Y:S01]  /*0530*/  @P3 VIADD R8, R8, 0x1 ;  /* 0x0000000108083836 */ /* 0x000fe20000000000 */
[----:B------:R-:W-:Y:S01]  /*0540*/  @!P5 LOP3.LUT R8, RZ, R0, RZ, 0x33, !PT ;  /* 0x00000000ff08d212 */ /* 0x000fe200078e33ff */
[C---:B------:R-:W-:Y:S01]  /*0550*/  IMAD.WIDE R20, R0.reuse, 0x8, R14 ;  /* 0x0000000800147825 */ /* 0x040fe200078e020e */
[----:B------:R-:W-:Y:S02]  /*0560*/  SEL R9, R7, R16, !P0 ;  /* 0x0000001007097207 */ /* 0x000fe40004000000 */
[----:B------:R-:W-:Y:S01]  /*0570*/  IADD3 R2, PT, PT, R19, R8, RZ ;  /* 0x0000000813027210 */ /* 0x000fe20007ffe0ff */
[----:B------:R-:W-:Y:S01]  /*0580*/  IMAD.WIDE R16, R0, 0x8, R10 ;  /* 0x0000000800107825 */ /* 0x000fe200078e020a */
[----:B------:R-:W-:-:S03]  /*0590*/  VIMNMX R9, PT, PT, R9, 0x1, !PT ;  /* 0x0000000109097848 */ /* 0x000fc60007fe0100 */
[C---:B------:R-:W-:Y:S02]  /*05a0*/  IMAD.IADD R7, R0.reuse, 0x1, R5 ;  /* 0x0000000100077824 */ /* 0x040fe400078e0205 */
[----:B-12---:R-:W-:-:S07]  /*05b0*/  IMAD.WIDE R18, R0, 0x8, R12 ;  /* 0x0000000800127825 */ /* 0x006fce00078e020c */
.L_x_149:
[----:B0-----:R-:W0:Y:S01]  /*05c0*/  LDC R6, c[0x0][0x390] ;  /* 0x0000e400ff067b82 */ /* 0x001e220000000800 */
[----:B------:R-:W-:Y:S01]  /*05d0*/  BSSY.RECONVERGENT B0, `(.L_x_144) ;  /* 0x000006d000007945 */ /* 0x000fe20003800200 */
[----:B0-----:R-:W-:-:S13]  /*05e0*/  ISETP.GE.AND P0, PT, R3, R6, PT ;  /* 0x000000060300720c */ /* 0x001fda0003f06270 */
[----:B-123--:R-:W-:Y:S05]  /*05f0*/  @P0 BRA `(.L_x_145) ;  /* 0x0000000400a80947 */ /* 0x00efea0003800000 */
[----:B------:R-:W-:Y:S01]  /*0600*/  LOP3.LUT R8, R2, 0x3, RZ, 0xc0, !PT ;  /* 0x0000000302087812 */ /* 0x000fe200078ec0ff */
[----:B------:R-:W-:Y:S01]  /*0610*/  BSSY.RECONVERGENT B1, `(.L_x_146) ;  /* 0x000002c000017945 */ /* 0x000fe20003800200 */
[----:B------:R-:W-:Y:S02]  /*0620*/  MOV R35, R3 ;  /* 0x0000000300237202 */ /* 0x000fe40000000f00 */
[----:B------:R-:W-:-:S13]  /*0630*/  ISETP.NE.AND P0, PT, R8, 0x3, PT ;  /* 0x000000030800780c */ /* 0x000fda0003f05270 */
[----:B------:R-:W-:Y:S05]  /*0640*/  @!P0 BRA `(.L_x_147) ;  /* 0x0000000000a08947 */ /* 0x000fea0003800000 */
[----:B------:R-:W2:Y:S04]  /*0650*/  LDG.E.64 R22, desc[UR4][R12.64] ;  /* 0x000000040c167981 */ /* 0x000ea8000c1e1b00 */
[----:B------:R-:W3:Y:S04]  /*0660*/  LDG.E.64 R26, desc[UR4][R10.64] ;  /* 0x000000040a1a7981 */ /* 0x000ee8000c1e1b00 */
[----:B------:R-:W4:Y:S01]  /*0670*/  LDG.E.64 R24, desc[UR4][R14.64] ;  /* 0x000000040e187981 */ /* 0x000f22000c1e1b00 */
[----:B--2---:R-:W-:-:S04]  /*0680*/  IMAD.WIDE R22, R4, 0x4, R22 ;  /* 0x0000000404167825 */ /* 0x004fc800078e0216 */
[C---:B---3--:R-:W-:Y:S02]  /*0690*/  IMAD.WIDE R26, R4.reuse, 0x4, R26 ;  /* 0x00000004041a7825 */ /* 0x048fe400078e021a */
[----:B------:R-:W2:Y:S04]  /*06a0*/  LDG.E R22, desc[UR4][R22.64] ;  /* 0x0000000416167981 */ /* 0x000ea8000c1e1900 */
[----:B------:R-:W2:Y:S01]  /*06b0*/  LDG.E R27, desc[UR4][R26.64] ;  /* 0x000000041a1b7981 */ /* 0x000ea2000c1e1900 */
[----:B----4-:R-:W-:Y:S01]  /*06c0*/  IMAD.WIDE R24, R4, 0x4, R24 ;  /* 0x0000000404187825 */ /* 0x010fe200078e0218 */
[----:B------:R-:W-:-:S03]  /*06d0*/  ISETP.NE.AND P0, PT, R8, RZ, PT ;  /* 0x000000ff0800720c */ /* 0x000fc60003f05270 */
[----:B------:R-:W-:Y:S01]  /*06e0*/  IMAD.MOV.U32 R35, RZ, RZ, R5 ;  /* 0x000000ffff237224 */ /* 0x000fe200078e0005 */
[----:B--2---:R-:W-:-:S05]  /*06f0*/  IADD3 R29, PT, PT, R22, R27, RZ ;  /* 0x0000001b161d7210 */ /* 0x004fca0007ffe0ff */
[----:B------:R0:W-:Y:S04]  /*0700*/  STG.E desc[UR4][R24.64], R29 ;  /* 0x0000001d18007986 */ /* 0x0001e8000c101904 */
[----:B------:R-:W-:Y:S05]  /*0710*/  @!P0 BRA `(.L_x_147) ;  /* 0x00000000006c8947 */ /* 0x000fea0003800000 */
[----:B------:R-:W2:Y:S04]  /*0720*/  LDG.E.64 R22, desc[UR4][R18.64] ;  /* 0x0000000412167981 */ /* 0x000ea8000c1e1b00 */
[----:B------:R-:W3:Y:S04]  /*0730*/  LDG.E.64 R26, desc[UR4][R16.64] ;  /* 0x00000004101a7981 */ /* 0x000ee8000c1e1b00 */
[----:B0-----:R-:W4:Y:S01]  /*0740*/  LDG.E.64 R24, desc[UR4][R20.64] ;  /* 0x0000000414187981 */ /* 0x001f22000c1e1b00 */
[----:B--2---:R-:W-:-:S04]  /*0750*/  IMAD.WIDE R22, R4, 0x4, R22 ;  /* 0x0000000404167825 */ /* 0x004fc800078e0216 */
[C---:B---3--:R-:W-:Y:S02]  /*0760*/  IMAD.WIDE R26, R4.reuse, 0x4, R26 ;  /* 0x00000004041a7825 */ /* 0x048fe400078e021a */
[----:B------:R-:W2:Y:S04]  /*0770*/  LDG.E R22, desc[UR4][R22.64] ;  /* 0x0000000416167981 */ /* 0x000ea8000c1e1900 */
[----:B------:R-:W2:Y:S01]  /*0780*/  LDG.E R27, desc[UR4][R26.64] ;  /* 0x000000041a1b7981 */ /* 0x000ea2000c1e1900 */
[----:B----4-:R-:W-:Y:S01]  /*0790*/  IMAD.WIDE R24, R4, 0x4, R24 ;  /* 0x0000000404187825 */ /* 0x010fe200078e0218 */
[----:B------:R-:W-:Y:S02]  /*07a0*/  ISETP.NE.AND P0, PT, R8, 0x1, PT ;  /* 0x000000010800780c */ /* 0x000fe40003f05270 */
[----:B------:R-:W-:-:S02]  /*07b0*/  MOV R35, R7 ;  /* 0x0000000700237202 */ /* 0x000fc40000000f00 */
[----:B--2---:R-:W-:-:S05]  /*07c0*/  IADD3 R29, PT, PT, R22, R27, RZ ;  /* 0x0000001b161d7210 */ /* 0x004fca0007ffe0ff */
[----:B------:R1:W-:Y:S04]  /*07d0*/  STG.E desc[UR4][R24.64], R29 ;  /* 0x0000001d18007986 */ /* 0x0003e8000c101904 */
[----:B------:R-:W-:Y:S05]  /*07e0*/  @!P0 BRA `(.L_x_147) ;  /* 0x0000000000388947 */ /* 0x000fea0003800000 */
[----:B-1----:R-:W-:-:S04]  /*07f0*/  IMAD.WIDE R28, R0, 0x8, R18 ;  /* 0x00000008001c7825 */ /* 0x002fc800078e0212 */
[C---:B------:R-:W-:Y:S01]  /*0800*/  IMAD.WIDE R30, R0.reuse, 0x8, R16 ;  /* 0x00000008001e7825 */ /* 0x040fe200078e0210 */
        /* <DEDUP_REMOVED lines=8> */
[----:B----4-:R-:W-:-:S04]  /*0890*/  IMAD.WIDE R32, R4, 0x4, R22 ;  /* 0x0000000404207825 */ /* 0x010fc800078e0216 */
[----:B------:R-:W-:Y:S01]  /*08a0*/  IMAD.IADD R35, R0, 0x1, R7 ;  /* 0x0000000100237824 */ /* 0x000fe200078e0207 */
[----:B--2---:R-:W-:-:S05]  /*08b0*/  IADD3 R37, PT, PT, R24, R27, RZ ;  /* 0x0000001b18257210 */ /* 0x004fca0007ffe0ff */
[----:B------:R2:W-:Y:S02]  /*08c0*/  STG.E desc[UR4][R32.64], R37 ;  /* 0x0000002520007986 */ /* 0x0005e4000c101904 */
.L_x_147:
[----:B------:R-:W-:Y:S05]  /*08d0*/  BSYNC.RECONVERGENT B1 ;  /* 0x0000000000017941 */ /* 0x000fea0003800200 */
.L_x_146:
[----:B------:R-:W-:-:S13]  /*08e0*/  ISETP.GE.U32.AND P0, PT, R2, 0x3, PT ;  /* 0x000000030200780c */ /* 0x000fda0003f06070 */
[----:B------:R-:W-:Y:S05]  /*08f0*/  @!P0 BRA `(.L_x_145) ;  /* 0x0000000000e88947 */ /* 0x000fea0003800000 */
.L_x_148:
[----:B01----:R-:W0:Y:S01]  /*0900*/  LDC.64 R24, c[0x0][0x380] ;  /* 0x0000e000ff187b82 */ /* 0x003e220000000a00 */
[----:B---3--:R-:W-:-:S07]  /*0910*/  IADD3 R23, PT, PT, R35, -UR6, RZ ;  /* 0x8000000623177c10 */ /* 0x008fce000fffe0ff */
[----:B------:R-:W1:Y:S01]  /*0920*/  LDC.64 R30, c[0x0][0x388] ;  /* 0x0000e200ff1e7b82 */ /* 0x000e620000000a00 */
[----:B0-----:R-:W-:-:S04]  /*0930*/  IMAD.WIDE R26, R35, 0x8, R24 ;  /* 0x00000008231a7825 */ /* 0x001fc800078e0218 */
[----:B------:R-:W-:Y:S01]  /*0940*/  IMAD.WIDE R24, R23, 0x8, R24 ;  /* 0x0000000817187825 */ /* 0x000fe200078e0218 */
[----:B------:R-:W3:Y:S04]  /*0950*/  LDG.E.64 R28, desc[UR4][R26.64] ;  /* 0x000000041a1c7981 */ /* 0x000ee8000c1e1b00 */
[----:B------:R-:W4:Y:S01]  /*0960*/  LDG.E.64 R22, desc[UR4][R24.64] ;  /* 0x0000000418167981 */ /* 0x000f22000c1e1b00 */
[----:B-1----:R-:W-:-:S05]  /*0970*/  IMAD.WIDE R30, R35, 0x8, R30 ;  /* 0x00000008231e7825 */ /* 0x002fca00078e021e */
[----:B--2---:R-:W2:Y:S01]  /*0980*/  LDG.E.64 R32, desc[UR4][R30.64] ;  /* 0x000000041e207981 */ /* 0x004ea2000c1e1b00 */
[----:B---3--:R-:W-:-:S04]  /*0990*/  IMAD.WIDE R28, R4, 0x4, R28 ;  /* 0x00000004041c7825 */ /* 0x008fc800078e021c */
[C---:B----4-:R-:W-:Y:S02]  /*09a0*/  IMAD.WIDE R22, R4.reuse, 0x4, R22 ;  /* 0x0000000404167825 */ /* 0x050fe400078e0216 */
[----:B------:R-:W3:Y:S04]  /*09b0*/  LDG.E R28, desc[UR4][R28.64] ;  /* 0x000000041c1c7981 */ /* 0x000ee8000c1e1900 */
[----:B------:R-:W3:Y:S01]  /*09c0*/  LDG.E R23, desc[UR4][R22.64] ;  /* 0x0000000416177981 */ /* 0x000ee2000c1e1900 */
[----:B--2---:R-:W-:-:S04]  /*09d0*/  IMAD.WIDE R32, R4, 0x4, R32 ;  /* 0x0000000404207825 */ /* 0x004fc800078e0220 */
[----:B------:R-:W-:-:S04]  /*09e0*/  IMAD.WIDE R26, R0, 0x8, R26 ;  /* 0x00000008001a7825 */ /* 0x000fc800078e021a */
[----:B------:R-:W-:Y:S01]  /*09f0*/  IMAD.WIDE R24, R0, 0x8, R24 ;  /* 0x0000000800187825 */ /* 0x000fe200078e0218 */
[----:B---3--:R-:W-:-:S05]  /*0a00*/  IADD3 R8, PT, PT, R28, R23, RZ ;  /* 0x000000171c087210 */ /* 0x008fca0007ffe0ff */
        /* <DEDUP_REMOVED lines=10> */
[----:B0-----:R-:W-:-:S04]  /*0ab0*/  IMAD.WIDE R32, R0, 0x8, R26 ;  /* 0x0000000800207825 */ /* 0x001fc800078e021a */
[----:B------:R-:W-:Y:S01]  /*0ac0*/  IMAD.WIDE R26, R0, 0x8, R24 ;  /* 0x00000008001a7825 */ /* 0x000fe200078e0218 */
[----:B--2---:R-:W-:-:S05]  /*0ad0*/  IADD3 R34, PT, PT, R36, R29, RZ ;  /* 0x0000001d24227210 */ /* 0x004fca0007ffe0ff */
[----:B------:R0:W-:Y:S04]  /*0ae0*/  STG.E desc[UR4][R30.64], R34 ;  /* 0x000000221e007986 */ /* 0x0001e8000c101904 */
[----:B------:R-:W2:Y:S04]  /*0af0*/  LDG.E.64 R28, desc[UR4][R32.64] ;  /* 0x00000004201c7981 */ /* 0x000ea8000c1e1b00 */
[----:B------:R-:W3:Y:S01]  /*0b00*/  LDG.E.64 R24, desc[UR4][R26.64] ;  /* 0x000000041a187981 */ /* 0x000ee2000c1e1b00 */
[----:B------:R-:W-:-:S05]  /*0b10*/  IMAD.WIDE R36, R0, 0x8, R22 ;  /* 0x0000000800247825 */ /* 0x000fca00078e0216 */
[----:B------:R-:W4:Y:S01]  /*0b20*/  LDG.E.64 R22, desc[UR4][R36.64] ;  /* 0x0000000424167981 */ /* 0x000f22000c1e1b00 */
[----:B--2---:R-:W-:-:S04]  /*0b30*/  IMAD.WIDE R28, R4, 0x4, R28 ;  /* 0x00000004041c7825 */ /* 0x004fc800078e021c */
[----:B---3--:R-:W-:Y:S02]  /*0b40*/  IMAD.WIDE R24, R4, 0x4, R24 ;  /* 0x0000000404187825 */ /* 0x008fe400078e0218 */
[----:B------:R-:W2:Y:S04]  /*0b50*/  LDG.E R28, desc[UR4][R28.64] ;  /* 0x000000041c1c7981 */ /* 0x000ea8000c1e1900 */
[----:B------:R-:W2:Y:S01]  /*0b60*/  LDG.E R25, desc[UR4][R24.64] ;  /* 0x0000000418197981 */ /* 0x000ea2000c1e1900 */
[----:B0-----:R-:W-:-:S04]  /*0b70*/  IMAD.WIDE R30, R0, 0x8, R32 ;  /* 0x00000008001e7825 */ /* 0x001fc800078e0220 */
[----:B----4-:R-:W-:-:S04]  /*0b80*/  IMAD.WIDE R22, R4, 0x4, R22 ;  /* 0x0000000404167825 */ /* 0x010fc800078e0216 */
[----:B------:R-:W-:-:S04]  /*0b90*/  IMAD.WIDE R32, R0, 0x8, R26 ;  /* 0x0000000800207825 */ /* 0x000fc800078e021a */
[----:B--2---:R-:W-:-:S05]  /*0ba0*/  IMAD.IADD R8, R28, 0x1, R25 ;  /* 0x000000011c087824 */ /* 0x004fca00078e0219 */
[----:B------:R3:W-:Y:S04]  /*0bb0*/  STG.E desc[UR4][R22.64], R8 ;  /* 0x0000000816007986 */ /* 0x0007e8000c101904 */
[----:B------:R-:W2:Y:S04]  /*0bc0*/  LDG.E.64 R30, desc[UR4][R30.64] ;  /* 0x000000041e1e7981 */ /* 0x000ea8000c1e1b00 */
[----:B------:R-:W4:Y:S01]  /*0bd0*/  LDG.E.64 R32, desc[UR4][R32.64] ;  /* 0x0000000420207981 */ /* 0x000f22000c1e1b00 */
[----:B------:R-:W-:-:S06]  /*0be0*/  IMAD.WIDE R26, R0, 0x8, R36 ;  /* 0x00000008001a7825 */ /* 0x000fcc00078e0224 */
[----:B------:R-:W5:Y:S01]  /*0bf0*/  LDG.E.64 R26, desc[UR4][R26.64] ;  /* 0x000000041a1a7981 */ /* 0x000f62000c1e1b00 */
[----:B--2---:R-:W-:-:S04]  /*0c00*/  IMAD.WIDE R28, R4, 0x4, R30 ;  /* 0x00000004041c7825 */ /* 0x004fc800078e021e */
[C---:B----4-:R-:W-:Y:S02]  /*0c10*/  IMAD.WIDE R24, R4.reuse, 0x4, R32 ;  /* 0x0000000404187825 */ /* 0x050fe400078e0220 */
[----:B------:R-:W2:Y:S04]  /*0c20*/  LDG.E R28, desc[UR4][R28.64] ;  /* 0x000000041c1c7981 */ /* 0x000ea8000c1e1900 */
[----:B------:R-:W2:Y:S01]  /*0c30*/  LDG.E R25, desc[UR4][R24.64] ;  /* 0x0000000418197981 */ /* 0x000ea2000c1e1900 */
[----:B-----5:R-:W-:Y:S01]  /*0c40*/  IMAD.WIDE R36, R4, 0x4, R26 ;  /* 0x0000000404247825 */ /* 0x020fe200078e021a */
[----:B------:R-:W-:-:S04]  /*0c50*/  LEA R35, R0, R35, 0x2 ;  /* 0x0000002300237211 */ /* 0x000fc800078e10ff */
[----:B------:R-:W-:Y:S02]  /*0c60*/  ISETP.GE.AND P0, PT, R35, R6, PT ;  /* 0x000000062300720c */ /* 0x000fe40003f06270 */
[----:B--2---:R-:W-:-:S05]  /*0c70*/  IADD3 R34, PT, PT, R28, R25, RZ ;  /* 0x000000191c227210 */ /* 0x004fca0007ffe0ff */
[----:B------:R3:W-:Y:S06]  /*0c80*/  STG.E desc[UR4][R36.64], R34 ;  /* 0x0000002224007986 */ /* 0x0007ec000c101904 */
[----:B------:R-:W-:Y:S05]  /*0c90*/  @!P0 BRA `(.L_x_148) ;  /* 0xfffffffc00188947 */ /* 0x000fea000383ffff */
.L_x_145:
[----:B------:R-:W-:Y:S05]  /*0ca0*/  BSYNC.RECONVERGENT B0 ;  /* 0x0000000000007941 */ /* 0x000fea0003800200 */
.L_x_144:
[----:B------:R-:W-:-:S04]  /*0cb0*/  IADD3 R4, PT, PT, R9, R4, RZ ;  /* 0x0000000409047210 */ /* 0x000fc80007ffe0ff */
[----:B------:R-:W-:-:S13]  /*0cc0*/  ISETP.GE.AND P0, PT, R4, 0x10, PT ;  /* 0x000000100400780c */ /* 0x000fda0003f06270 */
[----:B------:R-:W-:Y:S05]  /*0cd0*/  @!P0 BRA `(.L_x_149) ;  /* 0xfffffff800388947 */ /* 0x000fea000383ffff */
[----:B------:R-:W-:Y:S05]  /*0ce0*/  EXIT ;  /* 0x000000000000794d */ /* 0x000fea0003800000 */
.L_x_150:
        /* <DEDUP_REMOVED lines=9> */
.L_x_199:


//--------------------- .text._Z3funP3MBRPPjS1_iii --------------------------
	.section	.text._Z3funP3MBRPPjS1_iii,"ax",@progbits
	.align	128
        .global         _Z3funP3MBRPPjS1_iii
        .type           _Z3funP3MBRPPjS1_iii,@function
        .size           _Z3funP3MBRPPjS1_iii,(.L_x_200 - _Z3funP3MBRPPjS1_iii)
        .other          _Z3funP3MBRPPjS1_iii,@"STO_CUDA_ENTRY STV_DEFAULT"
_Z3funP3MBRPPjS1_iii:
.text._Z3funP3MBRPPjS1_iii:
        /* <DEDUP_REMOVED lines=8> */
[----:B------:R-:W0:Y:S01]  /*0080*/  LDC.64 R2, c[0x0][0x388] ;  /* 0x0000e200ff027b82 */ /* 0x000e220000000a00 */
[----:B------:R-:W1:Y:S01]  /*0090*/  LDCU.64 UR6, c[0x0][0x358] ;  /* 0x00006b00ff0677ac */ /* 0x000e620008000a00 */
[----:B0-----:R-:W-:-:S05]  /*00a0*/  IMAD.WIDE R2, R0, 0x8, R2 ;  /* 0x0000000800027825 */ /* 0x001fca00078e0202 */
[----:B-1----:R-:W2:Y:S04]  /*00b0*/  LDG.E.64 R6, desc[UR6][R2.64] ;  /* 0x0000000602067981 */ /* 0x002ea8000c1e1b00 */
[----:B--2---:R0:W-:Y:S04]  /*00c0*/  STG.E desc[UR6][R6.64], RZ ;  /* 0x000000ff06007986 */ /* 0x0041e8000c101906 */
[----:B------:R-:W2:Y:S04]  /*00d0*/  LDG.E.64 R8, desc[UR6][R2.64] ;  /* 0x0000000602087981 */ /* 0x000ea8000c1e1b00 */
[----:B--2---:R1:W-:Y:S04]  /*00e0*/  STG.E desc[UR6][R8.64+0x4], RZ ;  /* 0x000004ff08007986 */ /* 0x0043e8000c101906 */
[----:B------:R-:W2:Y:S04]  /*00f0*/  LDG.E.64 R10, desc[UR6][R2.64] ;  /* 0x00000006020a7981 */ /* 0x000ea8000c1e1b00 */
[----:B--2---:R2:W-:Y:S04]  /*0100*/  STG.E desc[UR6][R10.64+0x8], RZ ;  /* 0x000008ff0a007986 */ /* 0x0045e8000c101906 */
[----:B------:R-:W3:Y:S04]  /*0110*/  LDG.E.64 R12, desc[UR6][R2.64] ;  /* 0x00000006020c7981 */ /* 0x000ee8000c1e1b00 */
[----:B---3--:R3:W-:Y:S04]  /*0120*/  STG.E desc[UR6][R12.64+0xc], RZ ;  /* 0x00000cff0c007986 */ /* 0x0087e8000c101906 */
[----:B------:R-:W4:Y:S04]  /*0130*/  LDG.E.64 R14, desc[UR6][R2.64] ;  /* 0x00000006020e7981 */ /* 0x000f28000c1e1b00 */
[----:B----4-:R4:W-:Y:S04]  /*0140*/  STG.E desc[UR6][R14.64+0x10], RZ ;  /* 0x000010ff0e007986 */ /* 0x0109e8000c101906 */
[----:B------:R-:W5:Y:S04]  /*0150*/  LDG.E.64 R16, desc[UR6][R2.64] ;  /* 0x0000000602107981 */ /* 0x000f68000c1e1b00 */
[----:B-----5:R5:W-:Y:S04]  /*0160*/  STG.E desc[UR6][R16.64+0x14], RZ ;  /* 0x000014ff10007986 */ /* 0x020be8000c101906 */
[----:B0-----:R-:W2:Y:S04]  /*0170*/  LDG.E.64 R6, desc[UR6][R2.64] ;  /* 0x0000000602067981 */ /* 0x001ea8000c1e1b00 */
[----:B--2---:R-:W-:Y:S04]  /*0180*/  STG.E desc[UR6][R6.64+0x18], RZ ;  /* 0x000018ff06007986 */ /* 0x004fe8000c101906 */
[----:B-1----:R-:W2:Y:S04]  /*0190*/  LDG.E.64 R8, desc[UR6][R2.64] ;  /* 0x0000000602087981 */ /* 0x002ea8000c1e1b00 */
[----:B--2---:R-:W-:Y:S04]  /*01a0*/  STG.E desc[UR6][R8.64+0x1c], RZ ;  /* 0x00001cff08007986 */ /* 0x004fe8000c101906 */
[----:B------:R-:W2:Y:S04]  /*01b0*/  LDG.E.64 R10, desc[UR6][R2.64] ;  /* 0x00000006020a7981 */ /* 0x000ea8000c1e1b00 */
[----:B--2---:R-:W-:Y:S04]  /*01c0*/  STG.E desc[UR6][R10.64+0x20], RZ ;  /* 0x000020ff0a007986 */ /* 0x004fe8000c101906 */
[----:B---3--:R-:W2:Y:S04]  /*01d0*/  LDG.E.64 R12, desc[UR6][R2.64] ;  /* 0x00000006020c7981 */ /* 0x008ea8000c1e1b00 */
[----:B--2---:R-:W-:Y:S04]  /*01e0*/  STG.E desc[UR6][R12.64+0x24], RZ ;  /* 0x000024ff0c007986 */ /* 0x004fe8000c101906 */
[----:B----4-:R-:W2:Y:S04]  /*01f0*/  LDG.E.64 R14, desc[UR6][R2.64] ;  /* 0x00000006020e7981 */ /* 0x010ea8000c1e1b00 */
[----:B--2---:R0:W-:Y:S04]  /*0200*/  STG.E desc[UR6][R14.64+0x28], RZ ;  /* 0x000028ff0e007986 */ /* 0x0041e8000c101906 */
[----:B-----5:R-:W2:Y:S01]  /*0210*/  LDG.E.64 R16, desc[UR6][R2.64] ;  /* 0x0000000602107981 */ /* 0x020ea2000c1e1b00 */
[----:B0-----:R-:W-:Y:S01]  /*0220*/  IABS R15, R5 ;  /* 0x00000005000f7213 */ /* 0x001fe20000000000 */
[----:B------:R-:W0:Y:S02]  /*0230*/  LDC R14, c[0x0][0x398] ;  /* 0x0000e600ff0e7b82 */ /* 0x000e240000000800 */
[----:B--2---:R-:W-:Y:S04]  /*0240*/  STG.E desc[UR6][R16.64+0x2c], RZ ;  /* 0x00002cff10007986 */ /* 0x004fe8000c101906 */
[----:B------:R-:W2:Y:S04]  /*0250*/  LDG.E.64 R18, desc[UR6][R2.64] ;  /* 0x0000000602127981 */ /* 0x000ea8000c1e1b00 */
[----:B--2---:R-:W-:Y:S04]  /*0260*/  STG.E desc[UR6][R18.64+0x30], RZ ;  /* 0x000030ff12007986 */ /* 0x004fe8000c101906 */
[----:B------:R-:W2:Y:S04]  /*0270*/  LDG.E.64 R8, desc[UR6][R2.64] ;  /* 0x0000000602087981 */ /* 0x000ea8000c1e1b00 */
[----:B--2---:R1:W-:Y:S04]  /*0280*/  STG.E desc[UR6][R8.64+0x34], RZ ;  /* 0x000034ff08007986 */ /* 0x0043e8000c101906 */
[----:B------:R-:W2:Y:S01]  /*0290*/  LDG.E.64 R10, desc[UR6][R2.64] ;  /* 0x00000006020a7981 */ /* 0x000ea2000c1e1b00 */
[----:B------:R-:W3:Y:S08]  /*02a0*/  I2F.RP R4, R15 ;  /* 0x0000000f00047306 */ /* 0x000ef00000209400 */
[----:B---3--:R-:W3:Y:S02]  /*02b0*/  MUFU.RCP R4, R4 ;  /* 0x0000000400047308 */ /* 0x008ee40000001000 */
[----:B---3--:R-:W-:-:S06]  /*02c0*/  VIADD R12, R4, 0xffffffe ;  /* 0x0ffffffe040c7836 */ /* 0x008fcc0000000000 */
[----:B------:R3:W1:Y:S02]  /*02d0*/  F2I.FTZ.U32.TRUNC.NTZ R13, R12 ;  /* 0x0000000c000d7305 */ /* 0x000664000021f000 */
[----:B---3--:R-:W-:Y:S02]  /*02e0*/  IMAD.MOV.U32 R12, RZ, RZ, RZ ;  /* 0x000000ffff0c7224 */ /* 0x008fe400078e00ff */
[----:B-1----:R-:W-:-:S04]  /*02f0*/  IMAD.MOV R8, RZ, RZ, -R13 ;  /* 0x000000ffff087224 */ /* 0x002fc800078e0a0d */
[----:B------:R-:W-:Y:S01]  /*0300*/  IMAD R9, R8, R15, RZ ;  /* 0x0000000f08097224 */ /* 0x000fe200078e02ff */
[----:B0-----:R-:W-:-:S03]  /*0310*/  IABS R8, R14 ;  /* 0x0000000e00087213 */ /* 0x001fc60000000000 */
[----:B------:R-:W-:-:S06]  /*0320*/  IMAD.HI.U32 R13, R13, R9, R12 ;  /* 0x000000090d0d7227 */ /* 0x000fcc00078e000c */
[----:B------:R-:W-:-:S05]  /*0330*/  IMAD.HI.U32 R13, R13, R8, RZ ;  /* 0x000000080d0d7227 */ /* 0x000fca00078e00ff */
[----:B------:R-:W-:-:S05]  /*0340*/  IADD3 R4, PT, PT, -R13, RZ, RZ ;  /* 0x000000ff0d047210 */ /* 0x000fca0007ffe1ff */
[----:B------:R-:W-:-:S05]  /*0350*/  IMAD R4, R15, R4, R8 ;  /* 0x000000040f047224 */ /* 0x000fca00078e0208 */
[----:B------:R-:W-:Y:S01]  /*0360*/  ISETP.GT.U32.AND P2, PT, R15, R4, PT ;  /* 0x000000040f00720c */ /* 0x000fe20003f44070 */
[----:B--2---:R0:W-:Y:S04]  /*0370*/  STG.E desc[UR6][R10.64+0x38], RZ ;  /* 0x000038ff0a007986 */ /* 0x0041e8000c101906 */
[----:B------:R-:W2:Y:S08]  /*0380*/  LDG.E.64 R6, desc[UR6][R2.64] ;  /* 0x0000000602067981 */ /* 0x000eb0000c1e1b00 */
[----:B------:R-:W-:-:S02]  /*0390*/  @!P2 IMAD.IADD R4, R4, 0x1, -R15 ;  /* 0x000000010404a824 */ /* 0x000fc400078e0a0f */
[----:B------:R-:W-:Y:S01]  /*03a0*/  @!P2 VIADD R13, R13, 0x1 ;  /* 0x000000010d0da836 */ /* 0x000fe20000000000 */
[----:B------:R-:W-:Y:S02]  /*03b0*/  ISETP.NE.AND P2, PT, R5, RZ, PT ;  /* 0x000000ff0500720c */ /* 0x000fe40003f45270 */
[----:B------:R-:W-:Y:S02]  /*03c0*/  ISETP.GE.U32.AND P0, PT, R4, R15, PT ;  /* 0x0000000f0400720c */ /* 0x000fe40003f06070 */
[----:B------:R-:W-:-:S04]  /*03d0*/  LOP3.LUT R4, R14, R5, RZ, 0x3c, !PT ;  /* 0x000000050e047212 */ /* 0x000fc800078e3cff */
[----:B------:R-:W-:-:S07]  /*03e0*/  ISETP.GE.AND P1, PT, R4, RZ, PT ;  /* 0x000000ff0400720c */ /* 0x000fce0003f26270 */
[----:B------:R-:W-:-:S06]  /*03f0*/  @P0 IADD3 R13, PT, PT, R13, 0x1, RZ ;  /* 0x000000010d0d0810 */ /* 0x000fcc0007ffe0ff */
[----:B------:R-:W-:Y:S01]  /*0400*/  @!P1 IMAD.MOV R13, RZ, RZ, -R13 ;  /* 0x000000ffff0d9224 */ /* 0x000fe200078e0a0d */
[----:B------:R-:W-:-:S04]  /*0410*/  @!P2 LOP3.LUT R13, RZ, R5, RZ, 0x33, !PT ;  /* 0x00000005ff0da212 */ /* 0x000fc800078e33ff */
[----:B------:R-:W-:Y:S01]  /*0420*/  IADD3 R9, PT, PT, R13, 0x1, RZ ;  /* 0x000000010d097810 */ /* 0x000fe20007ffe0ff */
[----:B------:R-:W-:-:S04]  /*0430*/  IMAD.MOV R4, RZ, RZ, -R13 ;  /* 0x000000ffff047224 */ /* 0x000fc800078e0a0d */
[----:B------:R-:W-:-:S05]  /*0440*/  IMAD R5, R5, R4, R14 ;  /* 0x0000000405057224 */ /* 0x000fca00078e020e */
[----:B------:R-:W-:-:S13]  /*0450*/  ISETP.NE.AND P0, PT, R5, RZ, PT ;  /* 0x000000ff0500720c */ /* 0x000fda0003f05270 */
[----:B------:R-:W-:-:S04]  /*0460*/  @!P0 IMAD.MOV R9, RZ, RZ, R13 ;  /* 0x000000ffff098224 */ /* 0x000fc800078e020d */
[----:B------:R-:W-:-:S05]  /*0470*/  IMAD R12, R0, R9, RZ ;  /* 0x00000009000c7224 */ /* 0x000fca00078e02ff */
[----:B------:R-:W-:-:S04]  /*0480*/  VIADDMNMX R9, R12, R9, R14, PT ;  /* 0x000000090c097246 */ /* 0x000fc8000380010e */
[----:B------:R-:W-:Y:S01]  /*0490*/  ISETP.GE.AND P0, PT, R12, R9, PT ;  /* 0x000000090c00720c */ /* 0x000fe20003f06270 */
[----:B--2---:R0:W-:-:S12]  /*04a0*/  STG.E desc[UR6][R6.64+0x3c], RZ ;  /* 0x00003cff06007986 */ /* 0x0041d8000c101906 */
[----:B------:R-:W-:Y:S05]  /*04b0*/  @P0 EXIT ;  /* 0x000000000000094d */ /* 0x000fea0003800000 */
[----:B------:R-:W-:Y:S01]  /*04c0*/  IADD3 R4, PT, PT, R12, -R9, RZ ;  /* 0x800000090c047210 */ /* 0x000fe20007ffe0ff */
[--C-:B------:R-:W-:Y:S01]  /*04d0*/  IMAD.IADD R0, R9, 0x1, -R12.reuse ;  /* 0x0000000109007824 */ /* 0x100fe200078e0a0c */
[----:B------:R-:W1:Y:S01]  /*04e0*/  LDCU UR4, c[0x0][0x3a0] ;  /* 0x00007400ff0477ac */ /* 0x000e620008000800 */
[----:B------:R-:W-:Y:S01]  /*04f0*/  BSSY.RECONVERGENT B0, `(.L_x_151) ;  /* 0x0000020000007945 */ /* 0x000fe20003800200 */
[----:B------:R-:W-:Y:S02]  /*0500*/  ISETP.GT.U32.AND P0, PT, R4, -0x4, PT ;  /* 0xfffffffc0400780c */ /* 0x000fe40003f04070 */
[----:B------:R-:W2:Y:S01]  /*0510*/  LDC.64 R4, c[0x0][0x380] ;  /* 0x0000e000ff047b82 */ /* 0x000ea20000000a00 */
[----:B------:R-:W-:Y:S01]  /*0520*/  LOP3.LUT P1, R8, R0, 0x3, RZ, 0xc0, !PT ;  /* 0x0000000300087812 */ /* 0x000fe2000782c0ff */
[----:B------:R-:W-:-:S12]  /*0530*/  IMAD.MOV.U32 R0, RZ, RZ, R12 ;  /* 0x000000ffff007224 */ /* 0x000fd800078e000c */
[----:B-1----:R-:W-:Y:S05]  /*0540*/  @!P1 BRA `(.L_x_152) ;  /* 0x0000000000689947 */ /* 0x002fea0003800000 */
[----:B0-----:R-:W0:Y:S01]  /*0550*/  LDC.64 R6, c[0x0][0x390] ;  /* 0x0000e400ff067b82 */ /* 0x001e220000000a00 */
[----:B------:R-:W-:Y:S02]  /*0560*/  HFMA2 R11, -RZ, RZ, 0, 0 ;  /* 0x00000000ff0b7431 */ /* 0x000fe400000001ff */
[----:B------:R-:W-:Y:S02]  /*0570*/  IMAD.MOV.U32 R10, RZ, RZ, 0x20 ;  /* 0x00000020ff0a7424 */ /* 0x000fe400078e00ff */
[----:B------:R-:W-:Y:S02]  /*0580*/  IMAD.MOV R8, RZ, RZ, -R8 ;  /* 0x000000ffff087224 */ /* 0x000fe400078e0a08 */
[----:B------:R-:W-:Y:S02]  /*0590*/  IMAD.MOV.U32 R0, RZ, RZ, R12 ;  /* 0x000000ffff007224 */ /* 0x000fe400078e000c */
[----:B--2---:R-:W-:-:S05]  /*05a0*/  IMAD.WIDE.U32 R10, R4, 0x1, R10 ;  /* 0x00000001040a7825 */ /* 0x004fca00078e000a */
[----:B------:R-:W-:-:S07]  /*05b0*/  IADD3 R23, PT, PT, R11, R5, RZ ;  /* 0x000000050b177210 */ /* 0x000fce0007ffe0ff */
.L_x_153:
[----:B-1----:R-:W-:Y:S02]  /*05c0*/  IMAD.MOV.U32 R12, RZ, RZ, R10 ;  /* 0x000000ffff0c7224 */ /* 0x002fe400078e000a */
[----:B------:R-:W-:Y:S02]  /*05d0*/  IMAD.MOV.U32 R13, RZ, RZ, R23 ;  /* 0x000000ffff0d7224 */ /* 0x000fe400078e0017 */
[----:B------:R-:W-:-:S04]  /*05e0*/  IMAD.WIDE R14, R0, 0x30, R12 ;  /* 0x00000030000e7825 */ /* 0x000fc800078e020c */
[----:B------:R-:W2:Y:S04]  /*05f0*/  LDG.E.64 R12, desc[UR6][R2.64] ;  /* 0x00000006020c7981 */ /* 0x000ea8000c1e1b00 */
[----:B------:R-:W3:Y:S02]  /*0600*/  LDG.E.64 R14, desc[UR6][R14.64] ;  /* 0x000000060e0e7981 */ /* 0x000ee4000c1e1b00 */
[----:B---3--:R-:W-:-:S04]  /*0610*/  SHF.R.U64 R17, R14, UR4, R15 ;  /* 0x000000040e117c19 */ /* 0x008fc8000800120f */
[----:B------:R-:W-:-:S04]  /*0620*/  SHF.L.U32 R17, R17, 0x2, RZ ;  /* 0x0000000211117819 */ /* 0x000fc800000006ff */
[----:B------:R-:W-:-:S04]  /*0630*/  LOP3.LUT R17, R17, 0x3c, RZ, 0xc0, !PT ;  /* 0x0000003c11117812 */ /* 0x000fc800078ec0ff */
[----:B--2---:R-:W-:-:S05]  /*0640*/  IADD3 R16, P1, PT, R12, R17, RZ ;  /* 0x000000110c107210 */ /* 0x004fca0007f3e0ff */
[----:B------:R-:W-:-:S05]  /*0650*/  IMAD.X R17, RZ, RZ, R13, P1 ;  /* 0x000000ffff117224 */ /* 0x000fca00008e060d */
[----:B------:R-:W2:Y:S01]  /*0660*/  LDG.E R19, desc[UR6][R16.64] ;  /* 0x0000000610137981 */ /* 0x000ea2000c1e1900 */
[----:B0-----:R-:W-:Y:S01]  /*0670*/  IMAD.WIDE R12, R0, 0x4, R6 ;  /* 0x00000004000c7825 */ /* 0x001fe200078e0206 */
[----:B------:R-:W-:-:S04]  /*0680*/  IADD3 R8, PT, PT, R8, 0x1, RZ ;  /* 0x0000000108087810 */ /* 0x000fc80007ffe0ff */
[----:B------:R-:W-:Y:S01]  /*0690*/  ISETP.NE.AND P1, PT, R8, RZ, PT ;  /* 0x000000ff0800720c */ /* 0x000fe20003f25270 */
[----:B------:R-:W-:Y:S02]  /*06a0*/  VIADD R0, R0, 0x1 ;  /* 0x0000000100007836 */ /* 0x000fe40000000000 */
[----:B--2---:R-:W-:-:S05]  /*06b0*/  VIADD R21, R19, 0x1 ;  /* 0x0000000113157836 */ /* 0x004fca0000000000 */
[----:B------:R1:W-:Y:S04]  /*06c0*/  STG.E desc[UR6][R16.64], R21 ;  /* 0x0000001510007986 */ /* 0x0003e8000c101906 */
[----:B------:R1:W-:Y:S01]  /*06d0*/  STG.E desc[UR6][R12.64], R19 ;  /* 0x000000130c007986 */ /* 0x0003e2000c101906 */
[----:B------:R-:W-:Y:S05]  /*06e0*/  @P1 BRA `(.L_x_153) ;  /* 0xfffffffc00b41947 */ /* 0x000fea000383ffff */
.L_x_152:
[----:B------:R-:W-:Y:S05]  /*06f0*/  BSYNC.RECONVERGENT B0 ;  /* 0x0000000000007941 */ /* 0x000fea0003800200 */
.L_x_151:
[----:B------:R-:W-:Y:S05]  /*0700*/  @P0 EXIT ;  /* 0x000000000000094d */ /* 0x000fea0003800000 */
[----:B------:R-:W3:Y:S01]  /*0710*/  LDCU.64 UR4, c[0x0][0x390] ;  /* 0x00007200ff0477ac */ /* 0x000ee20008000a00 */
[----:B--2---:R-:W-:Y:S02]  /*0720*/  IADD3 R4, P0, PT, R4, 0x80, RZ ;  /* 0x0000008004047810 */ /* 0x004fe40007f1e0ff */
[----:B------:R-:W-:Y:S01]  /*0730*/  IADD3 R8, PT, PT, -R9, R0, RZ ;  /* 0x0000000009087210 */ /* 0x000fe20007ffe1ff */
[----:B------:R-:W2:Y:S02]  /*0740*/  LDCU UR8, c[0x0][0x3a0] ;  /* 0x00007400ff0877ac */ /* 0x000ea40008000800 */
[----:B------:R-:W-:Y:S01]  /*0750*/  IMAD.X R5, RZ, RZ, R5, P0 ;  /* 0x000000ffff057224 */ /* 0x000fe200000e0605 */
[----:B---3--:R-:W-:-:S04]  /*0760*/  UIADD3 UR4, UP0, UPT, UR4, 0x8, URZ ;  /* 0x0000000804047890 */ /* 0x008fc8000ff1e0ff */
[----:B--2---:R-:W-:-:S12]  /*0770*/  UIADD3.X UR5, UPT, UPT, URZ, UR5, URZ, UP0, !UPT ;  /* 0x00000005ff057290 */ /* 0x004fd800087fe4ff */
.L_x_154:
[----:B0-----:R-:W-:Y:S01]  /*0780*/  IMAD.WIDE R6, R0, 0x30, R4 ;  /* 0x0000003000067825 */ /* 0x001fe200078e0204 */
[----:B----4-:R-:W2:Y:S04]  /*0790*/  LDG.E.64 R10, desc[UR6][R2.64] ;  /* 0x00000006020a7981 */ /* 0x010ea8000c1e1b00 */
[----:B-1----:R-:W3:Y:S02]  /*07a0*/  LDG.E.64 R12, desc[UR6][R6.64+-0x60] ;  /* 0xffffa006060c7981 */ /* 0x002ee4000c1e1b00 */
[----:B---3--:R-:W-:-:S05]  /*07b0*/  SHF.R.U64 R13, R12, UR8, R13 ;  /* 0x000000080c0d7c19 */ /* 0x008fca000800120d */
[----:B------:R-:W-:-:S05]  /*07c0*/  IMAD.SHL.U32 R13, R13, 0x4, RZ ;  /* 0x000000040d0d7824 */ /* 0x000fca00078e00ff */
[----:B------:R-:W-:-:S04]  /*07d0*/  LOP3.LUT R13, R13, 0x3c, RZ, 0xc0, !PT ;  /* 0x0000003c0d0d7812 */ /* 0x000fc800078ec0ff */
[----:B--2---:R-:W-:-:S05]  /*07e0*/  IADD3 R12, P0, PT, R10, R13, RZ ;  /* 0x0000000d0a0c7210 */ /* 0x004fca0007f1e0ff */
[----:B------:R-:W-:-:S05]  /*07f0*/  IMAD.X R13, RZ, RZ, R11, P0 ;  /* 0x000000ffff0d7224 */ /* 0x000fca00000e060b */
[----:B------:R-:W2:Y:S01]  /*0800*/  LDG.E R9, desc[UR6][R12.64] ;  /* 0x000000060c097981 */ /* 0x000ea2000c1e1900 */
[----:B------:R-:W-:Y:S01]  /*0810*/  MOV R10, UR4 ;  /* 0x00000004000a7c02 */ /* 0x000fe20008000f00 */
[----:B------:R-:W-:-:S04]  /*0820*/  IMAD.U32 R11, RZ, RZ, UR5 ;  /* 0x00000005ff0b7e24 */ /* 0x000fc8000f8e00ff */
[----:B------:R-:W-:-:S04]  /*0830*/  IMAD.WIDE R10, R0, 0x4, R10 ;  /* 0x00000004000a7825 */ /* 0x000fc800078e020a */
[----:B--2---:R-:W-:-:S05]  /*0840*/  VIADD R19, R9, 0x1 ;  /* 0x0000000109137836 */ /* 0x004fca0000000000 */
[----:B------:R0:W-:Y:S04]  /*0850*/  STG.E desc[UR6][R12.64], R19 ;  /* 0x000000130c007986 */ /* 0x0001e8000c101906 */
[----:B------:R1:W-:Y:S04]  /*0860*/  STG.E desc[UR6][R10.64+-0x8], R9 ;  /* 0xfffff8090a007986 */ /* 0x0003e8000c101906 */
[----:B------:R-:W2:Y:S04]  /*0870*/  LDG.E.64 R16, desc[UR6][R6.64+-0x30] ;  /* 0xffffd00606107981 */ /* 0x000ea8000c1e1b00 */
[----:B------:R-:W3:Y:S01]  /*0880*/  LDG.E.64 R14, desc[UR6][R2.64] ;  /* 0x00000006020e7981 */ /* 0x000ee2000c1e1b00 */
[----:B--2---:R-:W-:-:S04]  /*0890*/  SHF.R.U64 R17, R16, UR8, R17 ;  /* 0x0000000810117c19 */ /* 0x004fc80008001211 */
[----:B------:R-:W-:-:S04]  /*08a0*/  SHF.L.U32 R17, R17, 0x2, RZ ;  /* 0x0000000211117819 */ /* 0x000fc800000006ff */
[----:B------:R-:W-:-:S04]  /*08b0*/  LOP3.LUT R17, R17, 0x3c, RZ, 0xc0, !PT ;  /* 0x0000003c11117812 */ /* 0x000fc800078ec0ff */
[----:B---3--:R-:W-:-:S05]  /*08c0*/  IADD3 R14, P0, PT, R14, R17, RZ ;  /* 0x000000110e0e7210 */ /* 0x008fca0007f1e0ff */
[----:B------:R-:W-:-:S05]  /*08d0*/  IMAD.X R15, RZ, RZ, R15, P0 ;  /* 0x000000ffff0f7224 */ /* 0x000fca00000e060f */
[----:B------:R-:W2:Y:S02]  /*08e0*/  LDG.E R21, desc[UR6][R14.64] ;  /* 0x000000060e157981 */ /* 0x000ea4000c1e1900 */
[----:B--2---:R-:W-:-:S05]  /*08f0*/  VIADD R23, R21, 0x1 ;  /* 0x0000000115177836 */ /* 0x004fca0000000000 */
[----:B------:R2:W-:Y:S04]  /*0900*/  STG.E desc[UR6][R14.64], R23 ;  /* 0x000000170e007986 */ /* 0x0005e8000c101906 */
[----:B------:R3:W-:Y:S04]  /*0910*/  STG.E desc[UR6][R10.64+-0x4], R21 ;  /* 0xfffffc150a007986 */ /* 0x0007e8000c101906 */
[----:B------:R-:W1:Y:S04]  /*0920*/  LDG.E.64 R16, desc[UR6][R6.64] ;  /* 0x0000000606107981 */ /* 0x000e68000c1e1b00 */
[----:B0-----:R-:W4:Y:S01]  /*0930*/  LDG.E.64 R12, desc[UR6][R2.64] ;  /* 0x00000006020c7981 */ /* 0x001f22000c1e1b00 */
[----:B-1----:R-:W-:-:S04]  /*0940*/  SHF.R.U64 R9, R16, UR8, R17 ;  /* 0x0000000810097c19 */ /* 0x002fc80008001211 */
[----:B------:R-:W-:-:S04]  /*0950*/  SHF.L.U32 R9, R9, 0x2, RZ ;  /* 0x0000000209097819 */ /* 0x000fc800000006ff */
[----:B------:R-:W-:-:S04]  /*0960*/  LOP3.LUT R9, R9, 0x3c, RZ, 0xc0, !PT ;  /* 0x0000003c09097812 */ /* 0x000fc800078ec0ff */
[----:B----4-:R-:W-:-:S05]  /*0970*/  IADD3 R12, P0, PT, R12, R9, RZ ;  /* 0x000000090c0c7210 */ /* 0x010fca0007f1e0ff */
[----:B------:R-:W-:-:S05]  /*0980*/  IMAD.X R13, RZ, RZ, R13, P0 ;  /* 0x000000ffff0d7224 */ /* 0x000fca00000e060d */
[----:B------:R-:W4:Y:S02]  /*0990*/  LDG.E R9, desc[UR6][R12.64] ;  /* 0x000000060c097981 */ /* 0x000f24000c1e1900 */
[----:B----4-:R-:W-:-:S05]  /*09a0*/  VIADD R17, R9, 0x1 ;  /* 0x0000000109117836 */ /* 0x010fca0000000000 */
[----:B------:R4:W-:Y:S04]  /*09b0*/  STG.E desc[UR6][R12.64], R17 ;  /* 0x000000110c007986 */ /* 0x0009e8000c101906 */
[----:B------:R4:W-:Y:S04]  /*09c0*/  STG.E desc[UR6][R10.64], R9 ;  /* 0x000000090a007986 */ /* 0x0009e8000c101906 */
[----:B------:R-:W5:Y:S04]  /*09d0*/  LDG.E.64 R6, desc[UR6][R6.64+0x30] ;  /* 0x0000300606067981 */ /* 0x000f68000c1e1b00 */
[----:B--2---:R-:W2:Y:S01]  /*09e0*/  LDG.E.64 R14, desc[UR6][R2.64] ;  /* 0x00000006020e7981 */ /* 0x004ea2000c1e1b00 */
[----:B-----5:R-:W-:-:S04]  /*09f0*/  SHF.R.U64 R19, R6, UR8, R7 ;  /* 0x0000000806137c19 */ /* 0x020fc80008001207 */
[----:B------:R-:W-:-:S04]  /*0a00*/  SHF.L.U32 R19, R19, 0x2, RZ ;  /* 0x0000000213137819 */ /* 0x000fc800000006ff */
[----:B------:R-:W-:-:S04]  /*0a10*/  LOP3.LUT R19, R19, 0x3c, RZ, 0xc0, !PT ;  /* 0x0000003c13137812 */ /* 0x000fc800078ec0ff */
[----:B--2---:R-:W-:-:S05]  /*0a20*/  IADD3 R14, P0, PT, R14, R19, RZ ;  /* 0x000000130e0e7210 */ /* 0x004fca0007f1e0ff */
[----:B------:R-:W-:-:S05]  /*0a30*/  IMAD.X R15, RZ, RZ, R15, P0 ;  /* 0x000000ffff0f7224 */ /* 0x000fca00000e060f */
[----:B------:R-:W3:Y:S01]  /*0a40*/  LDG.E R19, desc[UR6][R14.64] ;  /* 0x000000060e137981 */ /* 0x000ee2000c1e1900 */
[----:B------:R-:W-:-:S04]  /*0a50*/  IADD3 R8, PT, PT, R8, 0x4, RZ ;  /* 0x0000000408087810 */ /* 0x000fc80007ffe0ff */
[----:B------:R-:W-:Y:S01]  /*0a60*/  ISETP.NE.AND P0, PT, R8, RZ, PT ;  /* 0x000000ff0800720c */ /* 0x000fe20003f05270 */
[----:B------:R-:W-:Y:S02]  /*0a70*/  VIADD R0, R0, 0x4 ;  /* 0x0000000400007836 */ /* 0x000fe40000000000 */
[----:B---3--:R-:W-:-:S05]  /*0a80*/  VIADD R21, R19, 0x1 ;  /* 0x0000000113157836 */ /* 0x008fca0000000000 */
[----:B------:R4:W-:Y:S04]  /*0a90*/  STG.E desc[UR6][R14.64], R21 ;  /* 0x000000150e007986 */ /* 0x0009e8000c101906 */
[----:B------:R4:W-:Y:S01]  /*0aa0*/  STG.E desc[UR6][R10.64+0x4], R19 ;  /* 0x000004130a007986 */ /* 0x0009e2000c101906 */
[----:B------:R-:W-:Y:S05]  /*0ab0*/  @P0 BRA `(.L_x_154) ;  /* 0xfffffffc00300947 */ /* 0x000fea000383ffff */
[----:B------:R-:W-:Y:S05]  /*0ac0*/  EXIT ;  /* 0x000000000000794d */ /* 0x000fea0003800000 */
.L_x_155:
        /* <DEDUP_REMOVED lines=11> */
.L_x_200:


//--------------------- .text._Z13Construction1P3MBRPiS0_S1_ii --------------------------
	.section	.text._Z13Construction1P3MBRPiS0_S1_ii,"ax",@progbits
	.align	128
        .global         _Z13Construction1P3MBRPiS0_S1_ii
        .type           _Z13Construction1P3MBRPiS0_S1_ii,@function
        .size           _Z13Construction1P3MBRPiS0_S1_ii,(.L_x_201 - _Z13Construction1P3MBRPiS0_S1_ii)
        .other          _Z13Construction1P3MBRPiS0_S1_ii,@"STO_CUDA_ENTRY STV_DEFAULT"
_Z13Construction1P3MBRPiS0_S1_ii:
.text._Z13Construction1P3MBRPiS0_S1_ii:
[----:B------:R-:W-:Y:S01]  /*0000*/  LDC R1, c[0x0][0x37c] ;  /* 0x0000df00ff017b82 */ /* 0x000fe20000000800 */
[----:B------:R-:W0:Y:S01]  /*0010*/  S2R R4, SR_TID.X ;  /* 0x0000000000047919 */ /* 0x000e220000002100 */
[----:B------:R-:W0:Y:S01]  /*0020*/  LDCU UR7, c[0x0][0x3a4] ;  /* 0x00007480ff0777ac */ /* 0x000e220008000800 */
[----:B------:R-:W-:Y:S01]  /*0030*/  BSSY.RECONVERGENT B0, `(.L_x_156) ;  /* 0x00000c0000007945 */ /* 0x000fe20003800200 */
[----:B------:R-:W1:Y:S01]  /*0040*/  LDCU UR8, c[0x0][0x3a0] ;  /* 0x00007400ff0877ac */ /* 0x000e620008000800 */
[----:B------:R-:W2:Y:S01]  /*0050*/  LDCU.64 UR4, c[0x0][0x358] ;  /* 0x00006b00ff0477ac */ /* 0x000ea20008000a00 */
[----:B------:R-:W3:Y:S01]  /*0060*/  LDCU UR6, c[0x0][0x360] ;  /* 0x00006c00ff0677ac */ /* 0x000ee20008000800 */
[----:B-1----:R-:W-:Y:S01]  /*0070*/  IMAD.U32 R2, RZ, RZ, UR8 ;  /* 0x00000008ff027e24 */ /* 0x002fe2000f8e00ff */
[----:B0-----:R-:W-:-:S13]  /*0080*/  ISETP.GE.AND P0, PT, R4, UR7, PT ;  /* 0x0000000704007c0c */ /* 0x001fda000bf06270 */
[----:B--23--:R-:W-:Y:S05]  /*0090*/  @P0 BRA `(.L_x_157) ;  /* 0x0000000800e40947 */ /* 0x00cfea0003800000 */
[----:B------:R-:W0:Y:S01]  /*00a0*/  I2F.U32.RP R8, UR6 ;  /* 0x0000000600087d06 */ /* 0x000e220008209000 */
[----:B------:R-:W-:Y:S01]  /*00b0*/  VIADD R0, R4, UR6 ;  /* 0x0000000604007c36 */ /* 0x000fe20008000000 */
[----:B------:R-:W-:Y:S01]  /*00c0*/  ISETP.NE.U32.AND P2, PT, RZ, UR6, PT ;  /* 0x00000006ff007c0c */ /* 0x000fe2000bf45070 */
[----:B------:R-:W-:Y:S03]  /*00d0*/  BSSY.RECONVERGENT B1, `(.L_x_158) ;  /* 0x0000043000017945 */ /* 0x000fe60003800200 */
[C---:B------:R-:W-:Y:S02]  /*00e0*/  ISETP.GE.U32.AND P0, PT, R0.reuse, UR7, PT ;  /* 0x0000000700007c0c */ /* 0x040fe4000bf06070 */
[----:B------:R-:W-:Y:S02]  /*00f0*/  VIMNMX.U32 R3, PT, PT, R0, UR7, !PT ;  /* 0x0000000700037c48 */ /* 0x000fe4000ffe0000 */
[----:B------:R-:W-:-:S04]  /*0100*/  SEL R5, RZ, 0x1, P0 ;  /* 0x00000001ff057807 */ /* 0x000fc80000000000 */
[----:B------:R-:W-:Y:S01]  /*0110*/  IADD3 R3, PT, PT, R3, -R0, -R5 ;  /* 0x8000000003037210 */ /* 0x000fe20007ffe805 */
[----:B0-----:R-:W0:Y:S02]  /*0120*/  MUFU.RCP R8, R8 ;  /* 0x0000000800087308 */ /* 0x001e240000001000 */
[----:B0-----:R-:W-:-:S06]  /*0130*/  VIADD R6, R8, 0xffffffe ;  /* 0x0ffffffe08067836 */ /* 0x001fcc0000000000 */
[----:B------:R0:W1:Y:S02]  /*0140*/  F2I.FTZ.U32.TRUNC.NTZ R7, R6 ;  /* 0x0000000600077305 */ /* 0x000064000021f000 */
[----:B0-----:R-:W-:Y:S01]  /*0150*/  HFMA2 R6, -RZ, RZ, 0, 0 ;  /* 0x00000000ff067431 */ /* 0x001fe200000001ff */
[----:B-1----:R-:W-:-:S05]  /*0160*/  IADD3 R9, PT, PT, RZ, -R7, RZ ;  /* 0x80000007ff097210 */ /* 0x002fca0007ffe0ff */
[----:B------:R-:W-:-:S04]  /*0170*/  IMAD R9, R9, UR6, RZ ;  /* 0x0000000609097c24 */ /* 0x000fc8000f8e02ff */
[----:B------:R-:W-:Y:S02]  /*0180*/  IMAD.HI.U32 R8, R7, R9, R6 ;  /* 0x0000000907087227 */ /* 0x000fe400078e0006 */
[----:B------:R-:W0:Y:S04]  /*0190*/  LDC.64 R6, c[0x0][0x398] ;  /* 0x0000e600ff067b82 */ /* 0x000e280000000a00 */
[----:B------:R-:W-:-:S04]  /*01a0*/  IMAD.HI.U32 R8, R8, R3, RZ ;  /* 0x0000000308087227 */ /* 0x000fc800078e00ff */
[----:B------:R-:W-:-:S04]  /*01b0*/  IMAD.MOV R0, RZ, RZ, -R8 ;  /* 0x000000ffff007224 */ /* 0x000fc800078e0a08 */
[----:B------:R-:W-:-:S05]  /*01c0*/  IMAD R3, R0, UR6, R3 ;  /* 0x0000000600037c24 */ /* 0x000fca000f8e0203 */
[----:B------:R-:W-:-:S13]  /*01d0*/  ISETP.GE.U32.AND P0, PT, R3, UR6, PT ;  /* 0x0000000603007c0c */ /* 0x000fda000bf06070 */
[----:B------:R-:W-:Y:S01]  /*01e0*/  @P0 IADD3 R3, PT, PT, R3, -UR6, RZ ;  /* 0x8000000603030c10 */ /* 0x000fe2000fffe0ff */
[----:B------:R-:W-:-:S03]  /*01f0*/  @P0 VIADD R8, R8, 0x1 ;  /* 0x0000000108080836 */ /* 0x000fc60000000000 */
[----:B------:R-:W-:Y:S02]  /*0200*/  ISETP.GE.U32.AND P1, PT, R3, UR6, PT ;  /* 0x0000000603007c0c */ /* 0x000fe4000bf26070 */
[----:B------:R-:W0:Y:S11]  /*0210*/  LDC R3, c[0x0][0x3a0] ;  /* 0x0000e800ff037b82 */ /* 0x000e360000000800 */
[----:B------:R-:W-:-:S02]  /*0220*/  @P1 IADD3 R8, PT, PT, R8, 0x1, RZ ;  /* 0x0000000108081810 */ /* 0x000fc40007ffe0ff */
[----:B------:R-:W-:-:S05]  /*0230*/  @!P2 LOP3.LUT R8, RZ, UR6, RZ, 0x33, !PT ;  /* 0x00000006ff08ac12 */ /* 0x000fca000f8e33ff */
[----:B------:R-:W-:-:S05]  /*0240*/  IMAD.IADD R5, R5, 0x1, R8 ;  /* 0x0000000105057824 */ /* 0x000fca00078e0208 */
[----:B------:R-:W-:Y:S01]  /*0250*/  LOP3.LUT R0, R5, 0x3, RZ, 0xc0, !PT ;  /* 0x0000000305007812 */ /* 0x000fe200078ec0ff */
[----:B0-----:R-:W-:Y:S01]  /*0260*/  IMAD.WIDE R6, R3, 0x4, R6 ;  /* 0x0000000403067825 */ /* 0x001fe200078e0206 */
[----:B------:R-:W-:Y:S02]  /*0270*/  ISETP.GE.U32.AND P1, PT, R5, 0x3, PT ;  /* 0x000000030500780c */ /* 0x000fe40003f26070 */
[----:B------:R-:W-:Y:S02]  /*0280*/  ISETP.NE.AND P0, PT, R0, 0x3, PT ;  /* 0x000000030000780c */ /* 0x000fe40003f05270 */
[----:B------:R-:W-:-:S11]  /*0290*/  MOV R0, R4 ;  /* 0x0000000400007202 */ /* 0x000fd60000000f00 */
[----:B------:R-:W-:Y:S05]  /*02a0*/  @!P0 BRA `(.L_x_159) ;  /* 0x0000000000948947 */ /* 0x000fea0003800000 */
[----:B------:R-:W-:Y:S01]  /*02b0*/  VIADD R3, R5, 0x1 ;  /* 0x0000000105037836 */ /* 0x000fe20000000000 */
[----:B------:R-:W-:Y:S01]  /*02c0*/  MOV R10, RZ ;  /* 0x000000ff000a7202 */ /* 0x000fe20000000f00 */
[----:B------:R-:W-:-:S03]  /*02d0*/  IMAD.MOV.U32 R0, RZ, RZ, R4 ;  /* 0x000000ffff007224 */ /* 0x000fc600078e0004 */
[----:B------:R-:W-:-:S07]  /*02e0*/  LOP3.LUT R3, R3, 0x3, RZ, 0xc0, !PT ;  /* 0x0000000303037812 */ /* 0x000fce00078ec0ff */
.L_x_160:
[----:B------:R-:W2:Y:S01]  /*02f0*/  LDG.E R5, desc[UR4][R6.64] ;  /* 0x0000000406057981 */ /* 0x000ea2000c1e1900 */
[----:B-1----:R-:W0:Y:S08]  /*0300*/  LDC.64 R14, c[0x0][0x388] ;  /* 0x0000e200ff0e7b82 */ /* 0x002e300000000a00 */
[----:B------:R-:W1:Y:S02]  /*0310*/  LDC.64 R12, c[0x0][0x380] ;  /* 0x0000e000ff0c7b82 */ /* 0x000e640000000a00 */
[----:B-1----:R-:W-:Y:S01]  /*0320*/  IMAD.WIDE.U32 R12, R0, 0x30, R12 ;  /* 0x00000030000c7825 */ /* 0x002fe200078e000c */
[----:B--2---:R-:W-:-:S02]  /*0330*/  IADD3 R9, PT, PT, R5, R0, RZ ;  /* 0x0000000005097210 */ /* 0x004fc40007ffe0ff */
[----:B------:R-:W-:-:S03]  /*0340*/  LOP3.LUT R5, RZ, R0, RZ, 0x33, !PT ;  /* 0x00000000ff057212 */ /* 0x000fc600078e33ff */
[----:B0-----:R-:W-:Y:S02]  /*0350*/  IMAD.WIDE R14, R9, 0x4, R14 ;  /* 0x00000004090e7825 */ /* 0x001fe400078e020e */
[----:B------:R-:W0:Y:S03]  /*0360*/  LDC.64 R8, c[0x0][0x390] ;  /* 0x0000e400ff087b82 */ /* 0x000e260000000a00 */
[----:B------:R1:W-:Y:S04]  /*0370*/  STG.E desc[UR4][R14.64], R5 ;  /* 0x000000050e007986 */ /* 0x0003e8000c101904 */
[----:B------:R-:W2:Y:S04]  /*0380*/  LDG.E R11, desc[UR4][R6.64] ;  /* 0x00000004060b7981 */ /* 0x000ea8000c1e1900 */
[----:B------:R-:W3:Y:S01]  /*0390*/  LDG.E.64 R16, desc[UR4][R12.64] ;  /* 0x000000040c107981 */ /* 0x000ee2000c1e1b00 */
[----:B--2---:R-:W-:-:S04]  /*03a0*/  IMAD.IADD R11, R11, 0x1, R0 ;  /* 0x000000010b0b7824 */ /* 0x004fc800078e0200 */
[----:B0-----:R-:W-:-:S05]  /*03b0*/  IMAD.WIDE R18, R11, 0x30, R8 ;  /* 0x000000300b127825 */ /* 0x001fca00078e0208 */
[----:B---3--:R0:W-:Y:S04]  /*03c0*/  STG.E.64 desc[UR4][R18.64], R16 ;  /* 0x0000001012007986 */ /* 0x0081e8000c101b04 */
[----:B------:R-:W2:Y:S04]  /*03d0*/  LDG.E R11, desc[UR4][R6.64] ;  /* 0x00000004060b7981 */ /* 0x000ea8000c1e1900 */
[----:B------:R-:W3:Y:S01]  /*03e0*/  LDG.E.64 R20, desc[UR4][R12.64+0x10] ;  /* 0x000010040c147981 */ /* 0x000ee2000c1e1b00 */
[----:B--2---:R-:W-:-:S05]  /*03f0*/  IADD3 R11, PT, PT, R11, R0, RZ ;  /* 0x000000000b0b7210 */ /* 0x004fca0007ffe0ff */
[----:B-1----:R-:W-:-:S05]  /*0400*/  IMAD.WIDE R14, R11, 0x30, R8 ;  /* 0x000000300b0e7825 */ /* 0x002fca00078e0208 */
[----:B---3--:R1:W-:Y:S04]  /*0410*/  STG.E.64 desc[UR4][R14.64+0x10], R20 ;  /* 0x000010140e007986 */ /* 0x0083e8000c101b04 */
[----:B------:R-:W2:Y:S04]  /*0420*/  LDG.E R5, desc[UR4][R6.64] ;  /* 0x0000000406057981 */ /* 0x000ea8000c1e1900 */
[----:B------:R-:W3:Y:S01]  /*0430*/  LDG.E.64 R22, desc[UR4][R12.64+0x8] ;  /* 0x000008040c167981 */ /* 0x000ee2000c1e1b00 */
[----:B--2---:R-:W-:-:S04]  /*0440*/  IMAD.IADD R5, R5, 0x1, R0 ;  /* 0x0000000105057824 */ /* 0x004fc800078e0200 */
[----:B------:R-:W-:-:S05]  /*0450*/  IMAD.WIDE R24, R5, 0x30, R8 ;  /* 0x0000003005187825 */ /* 0x000fca00078e0208 */
[----:B---3--:R1:W-:Y:S04]  /*0460*/  STG.E.64 desc[UR4][R24.64+0x8], R22 ;  /* 0x0000081618007986 */ /* 0x0083e8000c101b04 */
[----:B------:R-:W2:Y:S04]  /*0470*/  LDG.E R5, desc[UR4][R6.64] ;  /* 0x0000000406057981 */ /* 0x000ea8000c1e1900 */
[----:B0-----:R-:W3:Y:S01]  /*0480*/  LDG.E.64 R16, desc[UR4][R12.64+0x18] ;  /* 0x000018040c107981 */ /* 0x001ee2000c1e1b00 */
[----:B------:R-:W-:-:S05]  /*0490*/  VIADD R10, R10, 0x1 ;  /* 0x000000010a0a7836 */ /* 0x000fca0000000000 */
[----:B------:R-:W-:Y:S02]  /*04a0*/  ISETP.NE.AND P0, PT, R10, R3, PT ;  /* 0x000000030a00720c */ /* 0x000fe40003f05270 */
[----:B--2---:R-:W-:Y:S02]  /*04b0*/  IADD3 R5, PT, PT, R5, R0, RZ ;  /* 0x0000000005057210 */ /* 0x004fe40007ffe0ff */
[----:B------:R-:W-:-:S03]  /*04c0*/  IADD3 R0, PT, PT, R0, UR6, RZ ;  /* 0x0000000600007c10 */ /* 0x000fc6000fffe0ff */
[----:B------:R-:W-:-:S05]  /*04d0*/  IMAD.WIDE R8, R5, 0x30, R8 ;  /* 0x0000003005087825 */ /* 0x000fca00078e0208 */
[----:B---3--:R1:W-:Y:S01]  /*04e0*/  STG.E.64 desc[UR4][R8.64+0x18], R16 ;  /* 0x0000181008007986 */ /* 0x0083e2000c101b04 */
[----:B------:R-:W-:Y:S05]  /*04f0*/  @P0 BRA `(.L_x_160) ;  /* 0xfffffffc007c0947 */ /* 0x000fea000383ffff */
.L_x_159:
[----:B------:R-:W-:Y:S05]  /*0500*/  BSYNC.RECONVERGENT B1 ;  /* 0x0000000000017941 */ /* 0x000fea0003800200 */
.L_x_158:
[----:B------:R-:W-:Y:S05]  /*0510*/  @!P1 BRA `(.L_x_157) ;  /* 0x0000000400c49947 */ /* 0x000fea0003800000 */
.L_x_161:
[----:B--2---:R-:W2:Y:S01]  /*0520*/  LDG.E R3, desc[UR4][R6.64] ;  /* 0x0000000406037981 */ /* 0x004ea2000c1e1900 */
[----:B------:R-:W0:Y:S01]  /*0530*/  LDC.64 R10, c[0x0][0x388] ;  /* 0x0000e200ff0a7b82 */ /* 0x000e220000000a00 */
[----:B------:R-:W-:-:S07]  /*0540*/  LOP3.LUT R5, RZ, R0, RZ, 0x33, !PT ;  /* 0x00000000ff057212 */ /* 0x000fce00078e33ff */
[----:B-1----:R-:W1:Y:S08]  /*0550*/  LDC.64 R8, c[0x0][0x380] ;  /* 0x0000e000ff087b82 */ /* 0x002e700000000a00 */
[----:B------:R-:W3:Y:S01]  /*0560*/  LDC.64 R12, c[0x0][0x390] ;  /* 0x0000e400ff0c7b82 */ /* 0x000ee20000000a00 */
[----:B-1----:R-:W-:-:S04]  /*0570*/  IMAD.WIDE.U32 R14, R0, 0x30, R8 ;  /* 0x00000030000e7825 */ /* 0x002fc800078e0008 */
[----:B--2---:R-:W-:-:S04]  /*0580*/  IMAD.IADD R3, R3, 0x1, R0 ;  /* 0x0000000103037824 */ /* 0x004fc800078e0200 */
[----:B0-----:R-:W-:-:S05]  /*0590*/  IMAD.WIDE R16, R3, 0x4, R10 ;  /* 0x0000000403107825 */ /* 0x001fca00078e020a */
[----:B------:R0:W-:Y:S04]  /*05a0*/  STG.E desc[UR4][R16.64], R5 ;  /* 0x0000000510007986 */ /* 0x0001e8000c101904 */
[----:B------:R-:W2:Y:S04]  /*05b0*/  LDG.E R3, desc[UR4][R6.64] ;  /* 0x0000000406037981 */ /* 0x000ea8000c1e1900 */
[----:B------:R-:W4:Y:S01]  /*05c0*/  LDG.E.64 R18, desc[UR4][R14.64] ;  /* 0x000000040e127981 */ /* 0x000f22000c1e1b00 */
[----:B--2---:R-:W-:-:S05]  /*05d0*/  IADD3 R3, PT, PT, R3, R0, RZ ;  /* 0x0000000003037210 */ /* 0x004fca0007ffe0ff */
[----:B---3--:R-:W-:-:S05]  /*05e0*/  IMAD.WIDE R20, R3, 0x30, R12 ;  /* 0x0000003003147825 */ /* 0x008fca00078e020c */
[----:B----4-:R1:W-:Y:S04]  /*05f0*/  STG.E.64 desc[UR4][R20.64], R18 ;  /* 0x0000001214007986 */ /* 0x0103e8000c101b04 */
        /* <DEDUP_REMOVED lines=8> */
[----:B------:R-:W-:-:S05]  /*0680*/  IMAD.WIDE R26, R3, 0x30, R12 ;  /* 0x00000030031a7825 */ /* 0x000fca00078e020c */
[----:B---3--:R2:W-:Y:S04]  /*0690*/  STG.E.64 desc[UR4][R26.64+0x8], R24 ;  /* 0x000008181a007986 */ /* 0x0085e8000c101b04 */
[----:B------:R-:W3:Y:S04]  /*06a0*/  LDG.E R3, desc[UR4][R6.64] ;  /* 0x0000000406037981 */ /* 0x000ee8000c1e1900 */
[----:B-1----:R-:W4:Y:S01]  /*06b0*/  LDG.E.64 R18, desc[UR4][R14.64+0x18] ;  /* 0x000018040e127981 */ /* 0x002f22000c1e1b00 */
[----:B---3--:R-:W-:-:S04]  /*06c0*/  IMAD.IADD R3, R3, 0x1, R0 ;  /* 0x0000000103037824 */ /* 0x008fc800078e0200 */
[----:B------:R-:W-:-:S05]  /*06d0*/  IMAD.WIDE R20, R3, 0x30, R12 ;  /* 0x0000003003147825 */ /* 0x000fca00078e020c */
[----:B----4-:R1:W-:Y:S04]  /*06e0*/  STG.E.64 desc[UR4][R20.64+0x18], R18 ;  /* 0x0000181214007986 */ /* 0x0103e8000c101b04 */
[----:B0-----:R-:W3:Y:S01]  /*06f0*/  LDG.E R16, desc[UR4][R6.64] ;  /* 0x0000000406107981 */ /* 0x001ee2000c1e1900 */
[----:B------:R-:W-:-:S04]  /*0700*/  IADD3 R3, PT, PT, R0, UR6, RZ ;  /* 0x0000000600037c10 */ /* 0x000fc8000fffe0ff */
[----:B------:R-:W-:Y:S01]  /*0710*/  LOP3.LUT R5, RZ, R3, RZ, 0x33, !PT ;  /* 0x00000003ff057212 */ /* 0x000fe200078e33ff */
[----:B------:R-:W-:-:S04]  /*0720*/  IMAD.WIDE.U32 R14, R3, 0x30, R8 ;  /* 0x00000030030e7825 */ /* 0x000fc800078e0008 */
[----:B---3--:R-:W-:-:S04]  /*0730*/  IMAD.IADD R17, R3, 0x1, R16 ;  /* 0x0000000103117824 */ /* 0x008fc800078e0210 */
[----:B------:R-:W-:-:S05]  /*0740*/  IMAD.WIDE R16, R17, 0x4, R10 ;  /* 0x0000000411107825 */ /* 0x000fca00078e020a */
[----:B------:R0:W-:Y:S04]  /*0750*/  STG.E desc[UR4][R16.64], R5 ;  /* 0x0000000510007986 */ /* 0x0001e8000c101904 */
        /* <DEDUP_REMOVED lines=10> */
[----:B------:R-:W3:Y:S04]  /*0800*/  LDG.E R0, desc[UR4][R6.64] ;  /* 0x0000000406007981 */ /* 0x000ee8000c1e1900 */
[----:B0-----:R-:W4:Y:S01]  /*0810*/  LDG.E.64 R16, desc[UR4][R14.64+0x8] ;  /* 0x000008040e107981 */ /* 0x001f22000c1e1b00 */
[----:B---3--:R-:W-:-:S05]  /*0820*/  IADD3 R27, PT, PT, R3, R0, RZ ;  /* 0x00000000031b7210 */ /* 0x008fca0007ffe0ff */
[----:B------:R-:W-:-:S05]  /*0830*/  IMAD.WIDE R26, R27, 0x30, R12 ;  /* 0x000000301b1a7825 */ /* 0x000fca00078e020c */
[----:B----4-:R0:W-:Y:S04]  /*0840*/  STG.E.64 desc[UR4][R26.64+0x8], R16 ;  /* 0x000008101a007986 */ /* 0x0101e8000c101b04 */
[----:B------:R-:W3:Y:S04]  /*0850*/  LDG.E R0, desc[UR4][R6.64] ;  /* 0x0000000406007981 */ /* 0x000ee8000c1e1900 */
[----:B-1----:R-:W4:Y:S01]  /*0860*/  LDG.E.64 R18, desc[UR4][R14.64+0x18] ;  /* 0x000018040e127981 */ /* 0x002f22000c1e1b00 */
[----:B---3--:R-:W-:-:S04]  /*0870*/  IMAD.IADD R23, R3, 0x1, R0 ;  /* 0x0000000103177824 */ /* 0x008fc800078e0200 */
[----:B------:R-:W-:-:S05]  /*0880*/  IMAD.WIDE R22, R23, 0x30, R12 ;  /* 0x0000003017167825 */ /* 0x000fca00078e020c */
[----:B----4-:R1:W-:Y:S04]  /*0890*/  STG.E.64 desc[UR4][R22.64+0x18], R18 ;  /* 0x0000181216007986 */ /* 0x0103e8000c101b04 */
[----:B------:R-:W2:Y:S01]  /*08a0*/  LDG.E R0, desc[UR4][R6.64] ;  /* 0x0000000406007981 */ /* 0x000ea2000c1e1900 */
[----:B------:R-:W-:-:S04]  /*08b0*/  IADD3 R3, PT, PT, R3, UR6, RZ ;  /* 0x0000000603037c10 */ /* 0x000fc8000fffe0ff */
[----:B------:R-:W-:Y:S01]  /*08c0*/  LOP3.LUT R5, RZ, R3, RZ, 0x33, !PT ;  /* 0x00000003ff057212 */ /* 0x000fe200078e33ff */
[----:B------:R-:W-:-:S04]  /*08d0*/  IMAD.WIDE.U32 R14, R3, 0x30, R8 ;  /* 0x00000030030e7825 */ /* 0x000fc800078e0008 */
[----:B--2---:R-:W-:-:S04]  /*08e0*/  IMAD.IADD R21, R3, 0x1, R0 ;  /* 0x0000000103157824 */ /* 0x004fc800078e0200 */
[----:B------:R-:W-:-:S05]  /*08f0*/  IMAD.WIDE R20, R21, 0x4, R10 ;  /* 0x0000000415147825 */ /* 0x000fca00078e020a */
[----:B------:R2:W-:Y:S04]  /*0900*/  STG.E desc[UR4][R20.64], R5 ;  /* 0x0000000514007986 */ /* 0x0005e8000c101904 */
[----:B------:R-:W3:Y:S04]  /*0910*/  LDG.E R0, desc[UR4][R6.64] ;  /* 0x0000000406007981 */ /* 0x000ee8000c1e1900 */
[----:B0-----:R-:W4:Y:S01]  /*0920*/  LDG.E.64 R16, desc[UR4][R14.64] ;  /* 0x000000040e107981 */ /* 0x001f22000c1e1b00 */
[----:B---3--:R-:W-:-:S05]  /*0930*/  IADD3 R25, PT, PT, R3, R0, RZ ;  /* 0x0000000003197210 */ /* 0x008fca0007ffe0ff */
[----:B-1----:R-:W-:-:S05]  /*0940*/  IMAD.WIDE R18, R25, 0x30, R12 ;  /* 0x0000003019127825 */ /* 0x002fca00078e020c */
[----:B----4-:R0:W-:Y:S04]  /*0950*/  STG.E.64 desc[UR4][R18.64], R16 ;  /* 0x0000001012007986 */ /* 0x0101e8000c101b04 */
[----:B------:R-:W3:Y:S04]  /*0960*/  LDG.E R0, desc[UR4][R6.64] ;  /* 0x0000000406007981 */ /* 0x000ee8000c1e1900 */
[----:B------:R-:W4:Y:S01]  /*0970*/  LDG.E.64 R22, desc[UR4][R14.64+0x10] ;  /* 0x000010040e167981 */ /* 0x000f22000c1e1b00 */
[----:B---3--:R-:W-:-:S04]  /*0980*/  IMAD.IADD R25, R3, 0x1, R0 ;  /* 0x0000000103197824 */ /* 0x008fc800078e0200 */
[----:B------:R-:W-:-:S05]  /*0990*/  IMAD.WIDE R24, R25, 0x30, R12 ;  /* 0x0000003019187825 */ /* 0x000fca00078e020c */
[----:B----4-:R1:W-:Y:S04]  /*09a0*/  STG.E.64 desc[UR4][R24.64+0x10], R22 ;  /* 0x0000101618007986 */ /* 0x0103e8000c101b04 */
[----:B------:R-:W3:Y:S04]  /*09b0*/  LDG.E R0, desc[UR4][R6.64] ;  /* 0x0000000406007981 */ /* 0x000ee8000c1e1900 */
[----:B--2---:R-:W2:Y:S01]  /*09c0*/  LDG.E.64 R20, desc[UR4][R14.64+0x8] ;  /* 0x000008040e147981 */ /* 0x004ea2000c1e1b00 */
[----:B---3--:R-:W-:-:S05]  /*09d0*/  IADD3 R27, PT, PT, R3, R0, RZ ;  /* 0x00000000031b7210 */ /* 0x008fca0007ffe0ff */
[----:B------:R-:W-:-:S05]  /*09e0*/  IMAD.WIDE R26, R27, 0x30, R12 ;  /* 0x000000301b1a7825 */ /* 0x000fca00078e020c */
[----:B--2---:R2:W-:Y:S04]  /*09f0*/  STG.E.64 desc[UR4][R26.64+0x8], R20 ;  /* 0x000008141a007986 */ /* 0x0045e8000c101b04 */
[----:B------:R-:W3:Y:S04]  /*0a00*/  LDG.E R0, desc[UR4][R6.64] ;  /* 0x0000000406007981 */ /* 0x000ee8000c1e1900 */
[----:B0-----:R-:W4:Y:S01]  /*0a10*/  LDG.E.64 R16, desc[UR4][R14.64+0x18] ;  /* 0x000018040e107981 */ /* 0x001f22000c1e1b00 */
[----:B---3--:R-:W-:-:S04]  /*0a20*/  IMAD.IADD R19, R3, 0x1, R0 ;  /* 0x0000000103137824 */ /* 0x008fc800078e0200 */
[----:B------:R-:W-:-:S05]  /*0a30*/  IMAD.WIDE R18, R19, 0x30, R12 ;  /* 0x0000003013127825 */ /* 0x000fca00078e020c */
[----:B----4-:R0:W-:Y:S04]  /*0a40*/  STG.E.64 desc[UR4][R18.64+0x18], R16 ;  /* 0x0000181012007986 */ /* 0x0101e8000c101b04 */
[----:B------:R-:W1:Y:S01]  /*0a50*/  LDG.E R0, desc[UR4][R6.64] ;  /* 0x0000000406007981 */ /* 0x000e62000c1e1900 */
[----:B------:R-:W-:-:S04]  /*0a60*/  IADD3 R3, PT, PT, R3, UR6, RZ ;  /* 0x0000000603037c10 */ /* 0x000fc8000fffe0ff */
[----:B------:R-:W-:Y:S01]  /*0a70*/  LOP3.LUT R5, RZ, R3, RZ, 0x33, !PT ;  /* 0x00000003ff057212 */ /* 0x000fe200078e33ff */
[----:B------:R-:W-:-:S04]  /*0a80*/  IMAD.WIDE.U32 R8, R3, 0x30, R8 ;  /* 0x0000003003087825 */ /* 0x000fc800078e0008 */
[----:B-1----:R-:W-:-:S04]  /*0a90*/  IMAD.IADD R23, R3, 0x1, R0 ;  /* 0x0000000103177824 */ /* 0x002fc800078e0200 */
[----:B------:R-:W-:-:S05]  /*0aa0*/  IMAD.WIDE R10, R23, 0x4, R10 ;  /* 0x00000004170a7825 */ /* 0x000fca00078e020a */
[----:B------:R1:W-:Y:S04]  /*0ab0*/  STG.E desc[UR4][R10.64], R5 ;  /* 0x000000050a007986 */ /* 0x0003e8000c101904 */
[----:B------:R-:W2:Y:S04]  /*0ac0*/  LDG.E R0, desc[UR4][R6.64] ;  /* 0x0000000406007981 */ /* 0x000ea8000c1e1900 */
[----:B------:R-:W3:Y:S01]  /*0ad0*/  LDG.E.64 R14, desc[UR4][R8.64] ;  /* 0x00000004080e7981 */ /* 0x000ee2000c1e1b00 */
[----:B--2---:R-:W-:-:S05]  /*0ae0*/  IADD3 R21, PT, PT, R3, R0, RZ ;  /* 0x0000000003157210 */ /* 0x004fca0007ffe0ff */
[----:B0-----:R-:W-:-:S05]  /*0af0*/  IMAD.WIDE R16, R21, 0x30, R12 ;  /* 0x0000003015107825 */ /* 0x001fca00078e020c */
[----:B---3--:R0:W-:Y:S04]  /*0b00*/  STG.E.64 desc[UR4][R16.64], R14 ;  /* 0x0000000e10007986 */ /* 0x0081e8000c101b04 */
[----:B------:R-:W2:Y:S04]  /*0b10*/  LDG.E R0, desc[UR4][R6.64] ;  /* 0x0000000406007981 */ /* 0x000ea8000c1e1900 */
[----:B------:R-:W3:Y:S01]  /*0b20*/  LDG.E.64 R18, desc[UR4][R8.64+0x10] ;  /* 0x0000100408127981 */ /* 0x000ee2000c1e1b00 */
[----:B--2---:R-:W-:-:S04]  /*0b30*/  IMAD.IADD R21, R3, 0x1, R0 ;  /* 0x0000000103157824 */ /* 0x004fc800078e0200 */
[----:B------:R-:W-:-:S05]  /*0b40*/  IMAD.WIDE R20, R21, 0x30, R12 ;  /* 0x0000003015147825 */ /* 0x000fca00078e020c */
[----:B---3--:R2:W-:Y:S04]  /*0b50*/  STG.E.64 desc[UR4][R20.64+0x10], R18 ;  /* 0x0000101214007986 */ /* 0x0085e8000c101b04 */
[----:B------:R-:W3:Y:S04]  /*0b60*/  LDG.E R0, desc[UR4][R6.64] ;  /* 0x0000000406007981 */ /* 0x000ee8000c1e1900 */
[----:B-1----:R-:W4:Y:S01]  /*0b70*/  LDG.E.64 R10, desc[UR4][R8.64+0x8] ;  /* 0x00000804080a7981 */ /* 0x002f22000c1e1b00 */
[----:B---3--:R-:W-:-:S05]  /*0b80*/  IADD3 R23, PT, PT, R3, R0, RZ ;  /* 0x0000000003177210 */ /* 0x008fca0007ffe0ff */
[----:B------:R-:W-:-:S05]  /*0b90*/  IMAD.WIDE R22, R23, 0x30, R12 ;  /* 0x0000003017167825 */ /* 0x000fca00078e020c */
[----:B----4-:R2:W-:Y:S04]  /*0ba0*/  STG.E.64 desc[UR4][R22.64+0x8], R10 ;  /* 0x0000080a16007986 */ /* 0x0105e8000c101b04 */
[----:B------:R-:W3:Y:S04]  /*0bb0*/  LDG.E R0, desc[UR4][R6.64] ;  /* 0x0000000406007981 */ /* 0x000ee8000c1e1900 */
[----:B0-----:R-:W4:Y:S01]  /*0bc0*/  LDG.E.64 R14, desc[UR4][R8.64+0x18] ;  /* 0x00001804080e7981 */ /* 0x001f22000c1e1b00 */
[C---:B---3--:R-:W-:Y:S01]  /*0bd0*/  IMAD.IADD R5, R3.reuse, 0x1, R0 ;  /* 0x0000000103057824 */ /* 0x048fe200078e0200 */
[----:B------:R-:W-:-:S03]  /*0be0*/  IADD3 R0, PT, PT, R3, UR6, RZ ;  /* 0x0000000603007c10 */ /* 0x000fc6000fffe0ff */
[----:B------:R-:W-:Y:S01]  /*0bf0*/  IMAD.WIDE R12, R5, 0x30, R12 ;  /* 0x00000030050c7825 */ /* 0x000fe200078e020c */
[----:B------:R-:W-:-:S04]  /*0c00*/  ISETP.GE.AND P0, PT, R0, UR7, PT ;  /* 0x0000000700007c0c */ /* 0x000fc8000bf06270 */
[----:B----4-:R2:W-:Y:S09]  /*0c10*/  STG.E.64 desc[UR4][R12.64+0x18], R14 ;  /* 0x0000180e0c007986 */ /* 0x0105f2000c101b04 */
[----:B------:R-:W-:Y:S05]  /*0c20*/  @!P0 BRA `(.L_x_161) ;  /* 0xfffffff8003c8947 */ /* 0x000fea000383ffff */
.L_x_157:
[----:B------:R-:W-:Y:S05]  /*0c30*/  BSYNC.RECONVERGENT B0 ;  /* 0x0000000000007941 */ /* 0x000fea0003800200 */
.L_x_156:
[----:B------:R-:W0:Y:S08]  /*0c40*/  LDC R0, c[0x0][0x3a0] ;  /* 0x0000e800ff007b82 */ /* 0x000e300000000800 */
[----:B------:R-:W-:Y:S01]  /*0c50*/  BAR.SYNC.DEFER_BLOCKING 0x0 ;  /* 0x0000000000007b1d */ /* 0x000fe20000010000 */
[----:B0-----:R-:W-:-:S13]  /*0c60*/  ISETP.GE.AND P0, PT, R0, 0x1, PT ;  /* 0x000000010000780c */ /* 0x001fda0003f06270 */
[----:B------:R-:W-:Y:S05]  /*0c70*/  @!P0 EXIT ;  /* 0x000000000000894d */ /* 0x000fea0003800000 */
.L_x_168:
[----:B-1----:R-:W2:Y:S01]  /*0c80*/  LDC.64 R16, c[0x0][0x398] ;  /* 0x0000e600ff107b82 */ /* 0x002ea20000000a00 */
[----:B------:R-:W-:-:S04]  /*0c90*/  VIADD R3, R2, 0xffffffff ;  /* 0xffffffff02037836 */ /* 0x000fc80000000000 */
[----:B--2---:R-:W-:-:S04]  /*0ca0*/  IMAD.WIDE.U32 R18, R3, 0x4, R16 ;  /* 0x0000000403127825 */ /* 0x004fc800078e0010 */
[C---:B------:R-:W-:Y:S01]  /*0cb0*/  IMAD.WIDE.U32 R16, R2.reuse, 0x4, R16 ;  /* 0x0000000402107825 */ /* 0x040fe200078e0010 */
[----:B------:R-:W2:Y:S04]  /*0cc0*/  LDG.E R5, desc[UR4][R18.64] ;  /* 0x0000000412057981 */ /* 0x000ea8000c1e1900 */
[----:B------:R-:W3:Y:S01]  /*0cd0*/  LDG.E R0, desc[UR4][R16.64] ;  /* 0x0000000410007981 */ /* 0x000ee2000c1e1900 */
[----:B------:R-:W-:Y:S01]  /*0ce0*/  BSSY.RECONVERGENT B0, `(.L_x_162) ;  /* 0x00000b0000007945 */ /* 0x000fe20003800200 */
[----:B------:R-:W-:Y:S01]  /*0cf0*/  ISETP.GT.AND P1, PT, R2, 0x1, PT ;  /* 0x000000010200780c */ /* 0x000fe20003f24270 */
[----:B------:R-:W-:Y:S01]  /*0d00*/  IMAD.MOV.U32 R2, RZ, RZ, R3 ;  /* 0x000000ffff027224 */ /* 0x000fe200078e0003 */
[----:B--2---:R-:W-:-:S04]  /*0d10*/  IADD3 R5, PT, PT, R5, R4, RZ ;  /* 0x0000000405057210 */ /* 0x004fc80007ffe0ff */
[----:B---3--:R-:W-:-:S13]  /*0d20*/  ISETP.GE.AND P0, PT, R5, R0, PT ;  /* 0x000000000500720c */ /* 0x008fda0003f06270 */
[----:B0-----:R-:W-:Y:S05]  /*0d30*/  @P0 BRA `(.L_x_163) ;  /* 0x0000000800a80947 */ /* 0x001fea0003800000 */
[----:B------:R-:W-:-:S07]  /*0d40*/  MOV R3, R5 ;  /* 0x0000000500037202 */ /* 0x000fce0000000f00 */
.L_x_167:
[----:B0-----:R-:W0:Y:S02]  /*0d50*/  LDC.64 R6, c[0x0][0x388] ;  /* 0x0000e200ff067b82 */ /* 0x001e240000000a00 */
[----:B0-----:R-:W-:-:S05]  /*0d60*/  IMAD.WIDE R12, R3, 0x4, R6 ;  /* 0x00000004030c7825 */ /* 0x001fca00078e0206 */
[----:B------:R0:W-:Y:S04]  /*0d70*/  STG.E desc[UR4][R12.64], RZ ;  /* 0x000000ff0c007986 */ /* 0x0001e8000c101904 */
[----:B------:R-:W2:Y:S04]  /*0d80*/  LDG.E R8, desc[UR4][R18.64] ;  /* 0x0000000412087981 */ /* 0x000ea8000c1e1900 */
[----:B------:R-:W3:Y:S04]  /*0d90*/  LDG.E R0, desc[UR4][R16.64] ;  /* 0x0000000410007981 */ /* 0x000ee8000c1e1900 */
[----:B------:R-:W4:Y:S01]  /*0da0*/  LDG.E R9, desc[UR4][R16.64+0x4] ;  /* 0x0000040410097981 */ /* 0x000f22000c1e1900 */
[----:B------:R-:W-:Y:S01]  /*0db0*/  BSSY.RECONVERGENT B1, `(.L_x_164) ;  /* 0x000009f000017945 */ /* 0x000fe20003800200 */
[----:B--2---:R-:W-:-:S04]  /*0dc0*/  IMAD.IADD R5, R3, 0x1, -R8 ;  /* 0x0000000103057824 */ /* 0x004fc800078e0a08 */
[----:B---3--:R-:W-:-:S05]  /*0dd0*/  IMAD R21, R5, 0xa, R0 ;  /* 0x0000000a05157824 */ /* 0x008fca00078e0200 */
[----:B----4-:R-:W-:-:S13]  /*0de0*/  ISETP.GE.AND P0, PT, R21, R9, PT ;  /* 0x000000091500720c */ /* 0x010fda0003f06270 */
[----:B0-----:R-:W-:Y:S05]  /*0df0*/  @P0 BRA `(.L_x_165) ;  /* 0x0000000800680947 */ /* 0x001fea0003800000 */
[----:B------:R-:W-:-:S06]  /*0e00*/  IMAD.WIDE R6, R21, 0x4, R6 ;  /* 0x0000000415067825 */ /* 0x000fcc00078e0206 */
[----:B------:R-:W2:Y:S02]  /*0e10*/  LDG.E R6, desc[UR4][R6.64] ;  /* 0x0000000406067981 */ /* 0x000ea4000c1e1900 */
[----:B--2---:R-:W-:-:S13]  /*0e20*/  ISETP.NE.AND P0, PT, R6, RZ, PT ;  /* 0x000000ff0600720c */ /* 0x004fda0003f05270 */
[----:B------:R-:W-:Y:S05]  /*0e30*/  @!P0 BRA `(.L_x_165) ;  /* 0x0000000800588947 */ /* 0x000fea0003800000 */
[----:B------:R0:W-:Y:S01]  /*0e40*/  STG.E desc[UR4][R12.64], R21 ;  /* 0x000000150c007986 */ /* 0x0001e2000c101904 */
[----:B------:R-:W1:Y:S03]  /*0e50*/  LDC.64 R10, c[0x0][0x390] ;  /* 0x0000e400ff0a7b82 */ /* 0x000e660000000a00 */
[----:B------:R-:W2:Y:S04]  /*0e60*/  LDG.E R0, desc[UR4][R18.64] ;  /* 0x0000000412007981 */ /* 0x000ea8000c1e1900 */
[----:B------:R-:W3:Y:S01]  /*0e70*/  LDG.E R5, desc[UR4][R16.64] ;  /* 0x0000000410057981 */ /* 0x000ee2000c1e1900 */
[----:B--2---:R-:W-:-:S05]  /*0e80*/  IADD3 R0, PT, PT, -R0, R3, RZ ;  /* 0x0000000300007210 */ /* 0x004fca0007ffe1ff */
[----:B---3--:R-:W-:-:S04]  /*0e90*/  IMAD R5, R0, 0xa, R5 ;  /* 0x0000000a00057824 */ /* 0x008fc800078e0205 */
[----:B-1----:R-:W-:-:S06]  /*0ea0*/  IMAD.WIDE R8, R5, 0x30, R10 ;  /* 0x0000003005087825 */ /* 0x002fcc00078e020a */
[----:B------:R-:W2:Y:S01]  /*0eb0*/  LDG.E.64 R8, desc[UR4][R8.64] ;  /* 0x0000000408087981 */ /* 0x000ea2000c1e1b00 */
[----:B------:R-:W-:-:S05]  /*0ec0*/  IMAD.WIDE R14, R3, 0x30, R10 ;  /* 0x00000030030e7825 */ /* 0x000fca00078e020a */
[----:B--2---:R1:W-:Y:S04]  /*0ed0*/  STG.E.64 desc[UR4][R14.64], R8 ;  /* 0x000000080e007986 */ /* 0x0043e8000c101b04 */
[----:B------:R-:W2:Y:S04]  /*0ee0*/  LDG.E R0, desc[UR4][R18.64] ;  /* 0x0000000412007981 */ /* 0x000ea8000c1e1900 */
[----:B------:R-:W3:Y:S01]  /*0ef0*/  LDG.E R5, desc[UR4][R16.64] ;  /* 0x0000000410057981 */ /* 0x000ee2000c1e1900 */
[----:B--2---:R-:W-:-:S04]  /*0f00*/  IMAD.IADD R0, R3, 0x1, -R0 ;  /* 0x0000000103007824 */ /* 0x004fc800078e0a00 */
[----:B---3--:R-:W-:-:S04]  /*0f10*/  IMAD R5, R0, 0xa, R5 ;  /* 0x0000000a00057824 */ /* 0x008fc800078e0205 */
[----:B------:R-:W-:-:S06]  /*0f20*/  IMAD.WIDE R6, R5, 0x30, R10 ;  /* 0x0000003005067825 */ /* 0x000fcc00078e020a */
[----:B------:R-:W2:Y:S04]  /*0f30*/  LDG.E.64 R6, desc[UR4][R6.64+0x10] ;  /* 0x0000100406067981 */ /* 0x000ea8000c1e1b00 */
[----:B--2---:R1:W-:Y:S04]  /*0f40*/  STG.E.64 desc[UR4][R14.64+0x10], R6 ;  /* 0x000010060e007986 */ /* 0x0043e8000c101b04 */
[----:B------:R-:W2:Y:S04]  /*0f50*/  LDG.E R0, desc[UR4][R18.64] ;  /* 0x0000000412007981 */ /* 0x000ea8000c1e1900 */
[----:B------:R-:W3:Y:S01]  /*0f60*/  LDG.E R5, desc[UR4][R16.64] ;  /* 0x0000000410057981 */ /* 0x000ee2000c1e1900 */
[----:B--2---:R-:W-:-:S05]  /*0f70*/  IADD3 R0, PT, PT, -R0, R3, RZ ;  /* 0x0000000300007210 */ /* 0x004fca0007ffe1ff */
[----:B---3--:R-:W-:-:S04]  /*0f80*/  IMAD R5, R0, 0xa, R5 ;  /* 0x0000000a00057824 */ /* 0x008fc800078e0205 */
[----:B------:R-:W-:-:S06]  /*0f90*/  IMAD.WIDE R22, R5, 0x30, R10 ;  /* 0x0000003005167825 */ /* 0x000fcc00078e020a */
[----:B------:R-:W2:Y:S04]  /*0fa0*/  LDG.E.64 R22, desc[UR4][R22.64+0x8] ;  /* 0x0000080416167981 */ /* 0x000ea8000c1e1b00 */
[----:B--2---:R1:W-:Y:S04]  /*0fb0*/  STG.E.64 desc[UR4][R14.64+0x8], R22 ;  /* 0x000008160e007986 */ /* 0x0043e8000c101b04 */
[----:B------:R-:W2:Y:S04]  /*0fc0*/  LDG.E R0, desc[UR4][R18.64] ;  /* 0x0000000412007981 */ /* 0x000ea8000c1e1900 */
[----:B------:R-:W3:Y:S01]  /*0fd0*/  LDG.E R5, desc[UR4][R16.64] ;  /* 0x0000000410057981 */ /* 0x000ee2000c1e1900 */
[----:B--2---:R-:W-:-:S04]  /*0fe0*/  IMAD.IADD R0, R3, 0x1, -R0 ;  /* 0x0000000103007824 */ /* 0x004fc800078e0a00 */
[----:B---3--:R-:W-:-:S04]  /*0ff0*/  IMAD R5, R0, 0xa, R5 ;  /* 0x0000000a00057824 */ /* 0x008fc800078e0205 */
[----:B0-----:R-:W-:-:S06]  /*1000*/  IMAD.WIDE R20, R5, 0x30, R10 ;  /* 0x0000003005147825 */ /* 0x001fcc00078e020a */
[----:B------:R-:W2:Y:S01]  /*1010*/  LDG.E.64 R20, desc[UR4][R20.64+0x18] ;  /* 0x0000180414147981 */ /* 0x000ea2000c1e1b00 */
[----:B------:R-:W-:-:S03]  /*1020*/  HFMA2 R10, -RZ, RZ, 0, 5.9604644775390625e-07 ;  /* 0x0000000aff0a7431 */ /* 0x000fc600000001ff */
[----:B--2---:R1:W-:Y:S04]  /*1030*/  STG.E.64 desc[UR4][R14.64+0x18], R20 ;  /* 0x000018140e007986 */ /* 0x0043e8000c101b04 */
[----:B------:R-:W2:Y:S04]  /*1040*/  LDG.E R11, desc[UR4][R18.64] ;  /* 0x00000004120b7981 */ /* 0x000ea8000c1e1900 */
[----:B------:R-:W2:Y:S04]  /*1050*/  LDG.E R0, desc[UR4][R16.64] ;  /* 0x0000000410007981 */ /* 0x000ea8000c1e1900 */
[----:B------:R-:W3:Y:S01]  /*1060*/  LDG.E R13, desc[UR4][R16.64+0x4] ;  /* 0x00000404100d7981 */ /* 0x000ee2000c1e1900 */
[----:B------:R-:W-:-:S02]  /*1070*/  IMAD R5, R3, R10, 0x2 ;  /* 0x0000000203057424 */ /* 0x000fc400078e020a */
[----:B--2---:R-:W-:-:S05]  /*1080*/  IMAD R24, R11, -0xa, R0 ;  /* 0xfffffff60b187824 */ /* 0x004fca00078e0200 */
[----:B------:R-:W-:-:S04]  /*1090*/  IADD3 R24, PT, PT, R5, -0x1, R24 ;  /* 0xffffffff05187810 */ /* 0x000fc80007ffe018 */
[----:B---3--:R-:W-:-:S13]  /*10a0*/  ISETP.GE.AND P0, PT, R24, R13, PT ;  /* 0x0000000d1800720c */ /* 0x008fda0003f06270 */
[----:B-1----:R-:W-:Y:S05]  /*10b0*/  @P0 BRA `(.L_x_165) ;  /* 0x0000000400b80947 */ /* 0x002fea0003800000 */
[----:B------:R-:W0:Y:S01]  /*10c0*/  LDC.64 R12, c[0x0][0x390] ;  /* 0x0000e400ff0c7b82 */ /* 0x000e220000000a00 */
[----:B------:R-:W-:Y:S01]  /*10d0*/  IMAD.MOV.U32 R29, RZ, RZ, R24 ;  /* 0x000000ffff1d7224 */ /* 0x000fe200078e0018 */
[----:B------:R-:W-:-:S06]  /*10e0*/  MOV R24, 0x2 ;  /* 0x0000000200187802 */ /* 0x000fcc0000000f00 */
[----:B------:R-:W1:Y:S02]  /*10f0*/  LDC.64 R10, c[0x0][0x388] ;  /* 0x0000e200ff0a7b82 */ /* 0x000e640000000a00 */
.L_x_166:
[----:B-1----:R-:W-:-:S06]  /*1100*/  IMAD.WIDE R26, R29, 0x4, R10 ;  /* 0x000000041d1a7825 */ /* 0x002fcc00078e020a */
[----:B------:R-:W2:Y:S02]  /*1110*/  LDG.E R26, desc[UR4][R26.64] ;  /* 0x000000041a1a7981 */ /* 0x000ea4000c1e1900 */
[----:B--2---:R-:W-:-:S13]  /*1120*/  ISETP.NE.AND P0, PT, R26, RZ, PT ;  /* 0x000000ff1a00720c */ /* 0x004fda0003f05270 */
[----:B------:R-:W-:Y:S05]  /*1130*/  @!P0 BRA `(.L_x_165) ;  /* 0x0000000400988947 */ /* 0x000fea0003800000 */
[----:B0-----:R-:W-:-:S05]  /*1140*/  IMAD.WIDE R28, R29, 0x30, R12 ;  /* 0x000000301d1c7825 */ /* 0x001fca00078e020c */
[----:B------:R-:W2:Y:S02]  /*1150*/  LDG.E.64 R26, desc[UR4][R28.64] ;  /* 0x000000041c1a7981 */ /* 0x000ea4000c1e1b00 */
[----:B--2---:R-:W-:-:S04]  /*1160*/  ISETP.LT.U32.AND P0, PT, R8, R26, PT ;  /* 0x0000001a0800720c */ /* 0x004fc80003f01070 */
[----:B------:R-:W-:-:S04]  /*1170*/  ISETP.LT.AND.EX P0, PT, R9, R27, PT, P0 ;  /* 0x0000001b0900720c */ /* 0x000fc80003f01300 */
[----:B------:R-:W-:Y:S02]  /*1180*/  SEL R8, R8, R26, P0 ;  /* 0x0000001a08087207 */ /* 0x000fe40000000000 */
[----:B------:R-:W-:-:S05]  /*1190*/  SEL R9, R9, R27, P0 ;  /* 0x0000001b09097207 */ /* 0x000fca0000000000 */
[----:B------:R1:W-:Y:S04]  /*11a0*/  STG.E.64 desc[UR4][R14.64], R8 ;  /* 0x000000080e007986 */ /* 0x0003e8000c101b04 */
[----:B------:R-:W2:Y:S04]  /*11b0*/  LDG.E R0, desc[UR4][R18.64] ;  /* 0x0000000412007981 */ /* 0x000ea8000c1e1900 */
[----:B------:R-:W2:Y:S02]  /*11c0*/  LDG.E R25, desc[UR4][R16.64] ;  /* 0x0000000410197981 */ /* 0x000ea4000c1e1900 */
[----:B--2---:R-:W-:-:S05]  /*11d0*/  IMAD R0, R0, -0xa, R25 ;  /* 0xfffffff600007824 */ /* 0x004fca00078e0219 */
[----:B------:R-:W-:-:S05]  /*11e0*/  IADD3 R27, PT, PT, R5, -0x1, R0 ;  /* 0xffffffff051b7810 */ /* 0x000fca0007ffe000 */
[----:B------:R-:W-:-:S06]  /*11f0*/  IMAD.WIDE R26, R27, 0x30, R12 ;  /* 0x000000301b1a7825 */ /* 0x000fcc00078e020c */
        /* <DEDUP_REMOVED lines=10> */
[----:B------:R-:W-:-:S05]  /*12a0*/  IMAD.WIDE R28, R29, 0x30, R12 ;  /* 0x000000301d1c7825 */ /* 0x000fca00078e020c */
[----:B------:R-:W2:Y:S02]  /*12b0*/  LDG.E.64 R26, desc[UR4][R28.64+0x8] ;  /* 0x000008041c1a7981 */ /* 0x000ea4000c1e1b00 */
[----:B--2---:R-:W-:-:S04]  /*12c0*/  ISETP.GT.U32.AND P0, PT, R22, R26, PT ;  /* 0x0000001a1600720c */ /* 0x004fc80003f04070 */
[----:B------:R-:W-:-:S04]  /*12d0*/  ISETP.GT.AND.EX P0, PT, R23, R27, PT, P0 ;  /* 0x0000001b1700720c */ /* 0x000fc80003f04300 */
        /* <DEDUP_REMOVED lines=9> */
[----:B--2---:R-:W-:-:S04]  /*1370*/  ISETP.GT.U32.AND P0, PT, R20, R26, PT ;  /* 0x0000001a1400720c */ /* 0x004fc80003f04070 */
[----:B------:R-:W-:-:S04]  /*1380*/  ISETP.GT.AND.EX P0, PT, R21, R27, PT, P0 ;  /* 0x0000001b1500720c */ /* 0x000fc80003f04300 */
[----:B------:R-:W-:Y:S02]  /*1390*/  SEL R20, R20, R26, P0 ;  /* 0x0000001a14147207 */ /* 0x000fe40000000000 */
[----:B------:R-:W-:-:S05]  /*13a0*/  SEL R21, R21, R27, P0 ;  /* 0x0000001b15157207 */ /* 0x000fca0000000000 */
[----:B------:R1:W-:Y:S04]  /*13b0*/  STG.E.64 desc[UR4][R14.64+0x18], R20 ;  /* 0x000018140e007986 */ /* 0x0003e8000c101b04 */
[----:B------:R1:W5:Y:S01]  /*13c0*/  LDG.E R0, desc[UR4][R16.64] ;  /* 0x0000000410007981 */ /* 0x000362000c1e1900 */
[----:B------:R-:W-:-:S13]  /*13d0*/  ISETP.NE.AND P0, PT, R24, 0xa, PT ;  /* 0x0000000a1800780c */ /* 0x000fda0003f05270 */
[----:B-1----:R-:W-:Y:S05]  /*13e0*/  @!P0 BRA `(.L_x_165) ;  /* 0x0000000000ec8947 */ /* 0x002fea0003800000 */
[----:B------:R-:W2:Y:S04]  /*13f0*/  LDG.E R25, desc[UR4][R18.64] ;  /* 0x0000000412197981 */ /* 0x000ea8000c1e1900 */
[----:B------:R-:W3:Y:S01]  /*1400*/  LDG.E R27, desc[UR4][R16.64+0x4] ;  /* 0x00000404101b7981 */ /* 0x000ee2000c1e1900 */
[----:B--2--5:R-:W-:-:S04]  /*1410*/  IMAD R26, R25, -0xa, R0 ;  /* 0xfffffff6191a7824 */ /* 0x024fc800078e0200 */
[----:B------:R-:W-:-:S05]  /*1420*/  IMAD.IADD R25, R26, 0x1, R5 ;  /* 0x000000011a197824 */ /* 0x000fca00078e0205 */
[----:B---3--:R-:W-:-:S13]  /*1430*/  ISETP.GE.AND P0, PT, R25, R27, PT ;  /* 0x0000001b1900720c */ /* 0x008fda0003f06270 */
[----:B------:R-:W-:Y:S05]  /*1440*/  @P0 BRA `(.L_x_165) ;  /* 0x0000000000d40947 */ /* 0x000fea0003800000 */
[----:B------:R-:W-:-:S06]  /*1450*/  IMAD.WIDE R26, R25, 0x4, R10 ;  /* 0x00000004191a7825 */ /* 0x000fcc00078e020a */
[----:B------:R-:W2:Y:S02]  /*1460*/  LDG.E R26, desc[UR4][R26.64] ;  /* 0x000000041a1a7981 */ /* 0x000ea4000c1e1900 */
[----:B--2---:R-:W-:-:S13]  /*1470*/  ISETP.NE.AND P0, PT, R26, RZ, PT ;  /* 0x000000ff1a00720c */ /* 0x004fda0003f05270 */
[----:B------:R-:W-:Y:S05]  /*1480*/  @!P0 BRA `(.L_x_165) ;  /* 0x0000000000c48947 */ /* 0x000fea0003800000 */
[----:B------:R-:W-:-:S06]  /*1490*/  IMAD.WIDE R26, R25, 0x30, R12 ;  /* 0x00000030191a7825 */ /* 0x000fcc00078e020c */
[----:B------:R-:W2:Y:S02]  /*14a0*/  LDG.E.64 R26, desc[UR4][R26.64] ;  /* 0x000000041a1a7981 */ /* 0x000ea4000c1e1b00 */
[----:B--2---:R-:W-:-:S04]  /*14b0*/  ISETP.LT.U32.AND P0, PT, R8, R26, PT ;  /* 0x0000001a0800720c */ /* 0x004fc80003f01070 */
[----:B------:R-:W-:-:S04]  /*14c0*/  ISETP.LT.AND.EX P0, PT, R9, R27, PT, P0 ;  /* 0x0000001b0900720c */ /* 0x000fc80003f01300 */
[----:B------:R-:W-:Y:S02]  /*14d0*/  SEL R8, R8, R26, P0 ;  /* 0x0000001a08087207 */ /* 0x000fe40000000000 */
[----:B------:R-:W-:-:S05]  /*14e0*/  SEL R9, R9, R27, P0 ;  /* 0x0000001b09097207 */ /* 0x000fca0000000000 */
[----:B------:R2:W-:Y:S04]  /*14f0*/  STG.E.64 desc[UR4][R14.64], R8 ;  /* 0x000000080e007986 */ /* 0x0005e8000c101b04 */
[----:B------:R-:W3:Y:S04]  /*1500*/  LDG.E R0, desc[UR4][R18.64] ;  /* 0x0000000412007981 */ /* 0x000ee8000c1e1900 */
[----:B------:R-:W3:Y:S02]  /*1510*/  LDG.E R25, desc[UR4][R16.64] ;  /* 0x0000000410197981 */ /* 0x000ee4000c1e1900 */
[----:B---3--:R-:W-:-:S05]  /*1520*/  IMAD R0, R0, -0xa, R25 ;  /* 0xfffffff600007824 */ /* 0x008fca00078e0219 */
[----:B------:R-:W-:-:S05]  /*1530*/  IADD3 R25, PT, PT, R0, R5, RZ ;  /* 0x0000000500197210 */ /* 0x000fca0007ffe0ff */
[----:B------:R-:W-:-:S06]  /*1540*/  IMAD.WIDE R26, R25, 0x30, R12 ;  /* 0x00000030191a7825 */ /* 0x000fcc00078e020c */
[----:B------:R-:W3:Y:S02]  /*1550*/  LDG.E.64 R26, desc[UR4][R26.64+0x10] ;  /* 0x000010041a1a7981 */ /* 0x000ee4000c1e1b00 */
[----:B---3--:R-:W-:-:S04]  /*1560*/  ISETP.LT.U32.AND P0, PT, R6, R26, PT ;  /* 0x0000001a0600720c */ /* 0x008fc80003f01070 */
[----:B------:R-:W-:-:S04]  /*1570*/  ISETP.LT.AND.EX P0, PT, R7, R27, PT, P0 ;  /* 0x0000001b0700720c */ /* 0x000fc80003f01300 */
[----:B------:R-:W-:Y:S02]  /*1580*/  SEL R6, R6, R26, P0 ;  /* 0x0000001a06067207 */ /* 0x000fe40000000000 */
[----:B------:R-:W-:-:S05]  /*1590*/  SEL R7, R7, R27, P0 ;  /* 0x0000001b07077207 */ /* 0x000fca0000000000 */
[----:B------:R2:W-:Y:S04]  /*15a0*/  STG.E.64 desc[UR4][R14.64+0x10], R6 ;  /* 0x000010060e007986 */ /* 0x0005e8000c101b04 */
[----:B------:R-:W3:Y:S04]  /*15b0*/  LDG.E R0, desc[UR4][R18.64] ;  /* 0x0000000412007981 */ /* 0x000ee8000c1e1900 */
[----:B------:R-:W3:Y:S02]  /*15c0*/  LDG.E R25, desc[UR4][R16.64] ;  /* 0x0000000410197981 */ /* 0x000ee4000c1e1900 */
[----:B---3--:R-:W-:-:S04]  /*15d0*/  IMAD R0, R0, -0xa, R25 ;  /* 0xfffffff600007824 */ /* 0x008fc800078e0219 */
[----:B------:R-:W-:-:S04]  /*15e0*/  IMAD.IADD R25, R0, 0x1, R5 ;  /* 0x0000000100197824 */ /* 0x000fc800078e0205 */
[----:B------:R-:W-:-:S06]  /*15f0*/  IMAD.WIDE R26, R25, 0x30, R12 ;  /* 0x00000030191a7825 */ /* 0x000fcc00078e020c */
[----:B------:R-:W3:Y:S02]  /*1600*/  LDG.E.64 R26, desc[UR4][R26.64+0x8] ;  /* 0x000008041a1a7981 */ /* 0x000ee4000c1e1b00 */
[----:B---3--:R-:W-:-:S04]  /*1610*/  ISETP.GT.U32.AND P0, PT, R22, R26, PT ;  /* 0x0000001a1600720c */ /* 0x008fc80003f04070 */
[----:B------:R-:W-:-:S04]  /*1620*/  ISETP.GT.AND.EX P0, PT, R23, R27, PT, P0 ;  /* 0x0000001b1700720c */ /* 0x000fc80003f04300 */
        /* <DEDUP_REMOVED lines=15> */
[----:B------:R-:W3:Y:S04]  /*1720*/  LDG.E R0, desc[UR4][R16.64] ;  /* 0x0000000410007981 */ /* 0x000ee8000c1e1900 */
[----:B------:R-:W4:Y:S01]  /*1730*/  LDG.E R26, desc[UR4][R16.64+0x4] ;  /* 0x00000404101a7981 */ /* 0x000f22000c1e1900 */
[----:B------:R-:W-:Y:S01]  /*1740*/  VIADD R5, R5, 0x2 ;  /* 0x0000000205057836 */ /* 0x000fe20000000000 */
[----:B------:R-:W-:Y:S01]  /*1750*/  IADD3 R24, PT, PT, R24, 0x2, RZ ;  /* 0x0000000218187810 */ /* 0x000fe20007ffe0ff */
[----:B---3--:R-:W-:-:S05]  /*1760*/  IMAD R28, R25, -0xa, R0 ;  /* 0xfffffff6191c7824 */ /* 0x008fca00078e0200 */
[----:B------:R-:W-:-:S04]  /*1770*/  IADD3 R29, PT, PT, R5, -0x1, R28 ;  /* 0xffffffff051d7810 */ /* 0x000fc80007ffe01c */
[----:B----4-:R-:W-:-:S13]  /*1780*/  ISETP.GE.AND P0, PT, R29, R26, PT ;  /* 0x0000001a1d00720c */ /* 0x010fda0003f06270 */
[----:B--2---:R-:W-:Y:S05]  /*1790*/  @!P0 BRA `(.L_x_166) ;  /* 0xfffffff800588947 */ /* 0x004fea000383ffff */
.L_x_165:
[----:B------:R-:W-:Y:S05]  /*17a0*/  BSYNC.RECONVERGENT B1 ;  /* 0x0000000000017941 */ /* 0x000fea0003800200 */
.L_x_164:
[----:B------:R-:W-:-:S04]  /*17b0*/  IADD3 R3, PT, PT, R3, UR6, RZ ;  /* 0x0000000603037c10 */ /* 0x000fc8000fffe0ff */
[----:B-----5:R-:W-:-:S13]  /*17c0*/  ISETP.GE.AND P0, PT, R3, R0, PT ;  /* 0x000000000300720c */ /* 0x020fda0003f06270 */
[----:B------:R-:W-:Y:S05]  /*17d0*/  @!P0 BRA `(.L_x_167) ;  /* 0xfffffff4005c8947 */ /* 0x000fea000383ffff */
.L_x_163:
[----:B------:R-:W-:Y:S05]  /*17e0*/  BSYNC.RECONVERGENT B0 ;  /* 0x0000000000007941 */ /* 0x000fea0003800200 */
.L_x_162:
[----:B------:R-:W-:Y:S06]  /*17f0*/  BAR.SYNC.DEFER_BLOCKING 0x0 ;  /* 0x0000000000007b1d */ /* 0x000fec0000010000 */
[----:B------:R-:W-:Y:S05]  /*1800*/  @P1 BRA `(.L_x_168) ;  /* 0xfffffff4001c1947 */ /* 0x000fea000383ffff */
[----:B------:R-:W-:Y:S05]  /*1810*/  EXIT ;  /* 0x000000000000794d */ /* 0x000fea0003800000 */
.L_x_169:
        /* <DEDUP_REMOVED lines=14> */
.L_x_201:


//--------------------- .text._Z12ConstructionPiP3MBRiii --------------------------
	.section	.text._Z12ConstructionPiP3MBRiii,"ax",@progbits
	.align	128
        .global         _Z12ConstructionPiP3MBRiii
        .type           _Z12ConstructionPiP3MBRiii,@function
        .size           _Z12ConstructionPiP3MBRiii,(.L_x_202 - _Z12ConstructionPiP3MBRiii)
        .other          _Z12ConstructionPiP3MBRiii,@"STO_CUDA_ENTRY STV_DEFAULT"
_Z12ConstructionPiP3MBRiii:
.text._Z12ConstructionPiP3MBRiii:
[----:B------:R-:W-:Y:S01]  /*0000*/  LDC R1, c[0x0][0x37c] ;  /* 0x0000df00ff017b82 */ /* 0x000fe20000000800 */
[----:B------:R-:W0:Y:S01]  /*0010*/  S2R R0, SR_TID.X ;  /* 0x0000000000007919 */ /* 0x000e220000002100 */
[----:B------:R-:W0:Y:S01]  /*0020*/  LDCU UR4, c[0x0][0x360] ;  /* 0x00006c00ff0477ac */ /* 0x000e220008000800 */
[----:B------:R-:W0:Y:S01]  /*0030*/  S2R R3, SR_CTAID.X ;  /* 0x0000000000037919 */ /* 0x000e220000002500 */
[----:B------:R-:W1:Y:S01]  /*0040*/  LDCU.64 UR6, c[0x0][0x390] ;  /* 0x00007200ff0677ac */ /* 0x000e620008000a00 */
[----:B0-----:R-:W-:-:S04]  /*0050*/  IMAD R0, R3, UR4, R0 ;  /* 0x0000000403007c24 */ /* 0x001fc8000f8e0200 */
[----:B-1----:R-:W-:-:S05]  /*0060*/  VIADD R23, R0, UR6 ;  /* 0x0000000600177c36 */ /* 0x002fca0008000000 */
[----:B------:R-:W-:-:S13]  /*0070*/  ISETP.GE.AND P0, PT, R23, UR7, PT ;  /* 0x0000000717007c0c */ /* 0x000fda000bf06270 */
[----:B------:R-:W-:Y:S05]  /*0080*/  @P0 EXIT ;  /* 0x000000000000094d */ /* 0x000fea0003800000 */
[----:B------:R-:W0:Y:S01]  /*0090*/  LDC R0, c[0x0][0x398] ;  /* 0x0000e600ff007b82 */ /* 0x000e220000000800 */
[----:B------:R-:W1:Y:S01]  /*00a0*/  LDCU UR5, c[0x0][0x370] ;  /* 0x00006e00ff0577ac */ /* 0x000e620008000800 */
[----:B------:R-:W2:Y:S06]  /*00b0*/  LDCU.64 UR6, c[0x0][0x358] ;  /* 0x00006b00ff0677ac */ /* 0x000eac0008000a00 */
[----:B------:R-:W3:Y:S08]  /*00c0*/  LDC.64 R16, c[0x0][0x380] ;  /* 0x0000e000ff107b82 */ /* 0x000ef00000000a00 */
[----:B------:R-:W4:Y:S01]  /*00d0*/  LDC.64 R14, c[0x0][0x388] ;  /* 0x0000e200ff0e7b82 */ /* 0x000f220000000a00 */
[----:B-1----:R-:W-:-:S07]  /*00e0*/  UIMAD UR4, UR4, UR5, URZ ;  /* 0x00000005040472a4 */ /* 0x002fce000f8e02ff */
[----:B--2---:R-:W1:Y:S05]  /*00f0*/  LDC.64 R12, c[0x0][0x390] ;  /* 0x0000e400ff0c7b82 */ /* 0x004e6a0000000a00 */
.L_x_172:
[C---:B01-3--:R-:W-:Y:S01]  /*0100*/  IMAD.WIDE R26, R23.reuse, 0x4, R16 ;  /* 0x00000004171a7825 */ /* 0x04bfe200078e0210 */
[----:B------:R-:W-:Y:S03]  /*0110*/  BSSY.RECONVERGENT B0, `(.L_x_170) ;  /* 0x0000123000007945 */ /* 0x000fe60003800200 */
[----:B-12---:R-:W-:Y:S01]  /*0120*/  IMAD.IADD R2, R23, 0x1, -R12 ;  /* 0x0000000117027824 */ /* 0x006fe200078e0a0c */
[----:B------:R1:W-:Y:S03]  /*0130*/  STG.E desc[UR6][R26.64], RZ ;  /* 0x000000ff1a007986 */ /* 0x0003e6000c101906 */
[----:B------:R-:W-:-:S05]  /*0140*/  IMAD R21, R2, 0xa, R13 ;  /* 0x0000000a02157824 */ /* 0x000fca00078e020d */
[----:B0-----:R-:W-:-:S13]  /*0150*/  ISETP.GE.AND P0, PT, R21, R0, PT ;  /* 0x000000001500720c */ /* 0x001fda0003f06270 */
[----:B------:R-:W-:Y:S05]  /*0160*/  @P0 BRA `(.L_x_171) ;  /* 0x0000001000740947 */ /* 0x000fea0003800000 */
[----:B------:R-:W-:-:S05]  /*0170*/  IMAD.WIDE R10, R21, 0x4, R16 ;  /* 0x00000004150a7825 */ /* 0x000fca00078e0210 */
[----:B------:R-:W2:Y:S02]  /*0180*/  LDG.E R2, desc[UR6][R10.64] ;  /* 0x000000060a027981 */ /* 0x000ea4000c1e1900 */
[----:B--2---:R-:W-:-:S13]  /*0190*/  ISETP.NE.AND P0, PT, R2, RZ, PT ;  /* 0x000000ff0200720c */ /* 0x004fda0003f05270 */
[----:B------:R-:W-:Y:S05]  /*01a0*/  @!P0 BRA `(.L_x_171) ;  /* 0x0000001000648947 */ /* 0x000fea0003800000 */
[--C-:B----4-:R-:W-:Y:S01]  /*01b0*/  IMAD.WIDE R8, R21, 0x30, R14.reuse ;  /* 0x0000003015087825 */ /* 0x110fe200078e020e */
[----:B------:R0:W-:Y:S04]  /*01c0*/  STG.E desc[UR6][R26.64], R21 ;  /* 0x000000151a007986 */ /* 0x0001e8000c101906 */
[----:B------:R-:W2:Y:S01]  /*01d0*/  LDG.E.64 R24, desc[UR6][R8.64] ;  /* 0x0000000608187981 */ /* 0x000ea2000c1e1b00 */
[----:B------:R-:W-:-:S05]  /*01e0*/  IMAD.WIDE R6, R23, 0x30, R14 ;  /* 0x0000003017067825 */ /* 0x000fca00078e020e */
[----:B--2---:R0:W-:Y:S04]  /*01f0*/  STG.E.64 desc[UR6][R6.64], R24 ;  /* 0x0000001806007986 */ /* 0x0041e8000c101b06 */
[----:B------:R-:W2:Y:S04]  /*0200*/  LDG.E.64 R4, desc[UR6][R8.64+0x10] ;  /* 0x0000100608047981 */ /* 0x000ea8000c1e1b00 */
[----:B--2---:R0:W-:Y:S04]  /*0210*/  STG.E.64 desc[UR6][R6.64+0x10], R4 ;  /* 0x0000100406007986 */ /* 0x0041e8000c101b06 */
[----:B------:R-:W2:Y:S04]  /*0220*/  LDG.E.64 R2, desc[UR6][R8.64+0x8] ;  /* 0x0000080608027981 */ /* 0x000ea8000c1e1b00 */
[----:B--2---:R0:W-:Y:S04]  /*0230*/  STG.E.64 desc[UR6][R6.64+0x8], R2 ;  /* 0x0000080206007986 */ /* 0x0041e8000c101b06 */
[----:B------:R-:W2:Y:S01]  /*0240*/  LDG.E.64 R18, desc[UR6][R8.64+0x18] ;  /* 0x0000180608127981 */ /* 0x000ea2000c1e1b00 */
[----:B------:R-:W-:-:S05]  /*0250*/  VIADD R29, R21, 0x1 ;  /* 0x00000001151d7836 */ /* 0x000fca0000000000 */
[----:B------:R-:W-:Y:S01]  /*0260*/  ISETP.GE.AND P0, PT, R29, R0, PT ;  /* 0x000000001d00720c */ /* 0x000fe20003f06270 */
[----:B--2---:R0:W-:-:S12]  /*0270*/  STG.E.64 desc[UR6][R6.64+0x18], R18 ;  /* 0x0000181206007986 */ /* 0x0041d8000c101b06 */
[----:B------:R-:W-:Y:S05]  /*0280*/  @P0 BRA `(.L_x_171) ;  /* 0x00000010002c0947 */ /* 0x000fea0003800000 */
[----:B------:R-:W2:Y:S02]  /*0290*/  LDG.E R20, desc[UR6][R10.64+0x4] ;  /* 0x000004060a147981 */ /* 0x000ea4000c1e1900 */
[----:B--2---:R-:W-:-:S13]  /*02a0*/  ISETP.NE.AND P0, PT, R20, RZ, PT ;  /* 0x000000ff1400720c */ /* 0x004fda0003f05270 */
[----:B------:R-:W-:Y:S05]  /*02b0*/  @!P0 BRA `(.L_x_171) ;  /* 0x0000001000208947 */ /* 0x000fea0003800000 */
[----:B01----:R-:W2:Y:S02]  /*02c0*/  LDG.E.64 R26, desc[UR6][R8.64+0x30] ;  /* 0x00003006081a7981 */ /* 0x003ea4000c1e1b00 */
[----:B--2---:R-:W-:-:S04]  /*02d0*/  ISETP.LT.U32.AND P0, PT, R24, R26, PT ;  /* 0x0000001a1800720c */ /* 0x004fc80003f01070 */
[----:B------:R-:W-:-:S04]  /*02e0*/  ISETP.LT.AND.EX P0, PT, R25, R27, PT, P0 ;  /* 0x0000001b1900720c */ /* 0x000fc80003f01300 */
        /* <DEDUP_REMOVED lines=16> */
[----:B---3--:R-:W-:-:S04]  /*03f0*/  ISETP.GT.U32.AND P0, PT, R18, R26, PT ;  /* 0x0000001a1200720c */ /* 0x008fc80003f04070 */
[----:B------:R-:W-:-:S04]  /*0400*/  ISETP.GT.AND.EX P0, PT, R19, R27, PT, P0 ;  /* 0x0000001b1300720c */ /* 0x000fc80003f04300 */
[----:B------:R-:W-:Y:S02]  /*0410*/  SEL R18, R18, R26, P0 ;  /* 0x0000001a12127207 */ /* 0x000fe40000000000 */
[----:B------:R-:W-:Y:S01]  /*0420*/  SEL R19, R19, R27, P0 ;  /* 0x0000001b13137207 */ /* 0x000fe20000000000 */
[----:B------:R-:W-:-:S04]  /*0430*/  VIADD R27, R21, 0x2 ;  /* 0x00000002151b7836 */ /* 0x000fc80000000000 */
[----:B------:R2:W-:Y:S01]  /*0440*/  STG.E.64 desc[UR6][R6.64+0x18], R18 ;  /* 0x0000181206007986 */ /* 0x0005e2000c101b06 */
[----:B------:R-:W-:-:S13]  /*0450*/  ISETP.GE.AND P0, PT, R27, R0, PT ;  /* 0x000000001b00720c */ /* 0x000fda0003f06270 */
[----:B--2---:R-:W-:Y:S05]  /*0460*/  @P0 BRA `(.L_x_171) ;  /* 0x0000000c00b40947 */ /* 0x004fea0003800000 */
[----:B------:R-:W2:Y:S02]  /*0470*/  LDG.E R20, desc[UR6][R10.64+0x8] ;  /* 0x000008060a147981 */ /* 0x000ea4000c1e1900 */
[----:B--2---:R-:W-:-:S13]  /*0480*/  ISETP.NE.AND P0, PT, R20, RZ, PT ;  /* 0x000000ff1400720c */ /* 0x004fda0003f05270 */
[----:B------:R-:W-:Y:S05]  /*0490*/  @!P0 BRA `(.L_x_171) ;  /* 0x0000000c00a88947 */ /* 0x000fea0003800000 */
[----:B------:R-:W2:Y:S02]  /*04a0*/  LDG.E.64 R26, desc[UR6][R8.64+0x60] ;  /* 0x00006006081a7981 */ /* 0x000ea4000c1e1b00 */
        /* <DEDUP_REMOVED lines=202> */
[----:B------:R-:W-:Y:S02]  /*1150*/  SEL R19, R19, R27, P0 ;  /* 0x0000001b13137207 */ /* 0x000fe40000000000 */
[----:B------:R-:W-:-:S03]  /*1160*/  ISETP.GE.AND P0, PT, R21, R0, PT ;  /* 0x000000001500720c */ /* 0x000fc60003f06270 */
[----:B------:R2:W-:Y:S10]  /*1170*/  STG.E.64 desc[UR6][R6.64+0x18], R18 ;  /* 0x0000181206007986 */ /* 0x0005f4000c101b06 */
[----:B------:R-:W-:Y:S05]  /*1180*/  @P0 BRA `(.L_x_171) ;  /* 0x00000000006c0947 */ /* 0x000fea0003800000 */
[----:B------:R-:W3:Y:S02]  /*1190*/  LDG.E R10, desc[UR6][R10.64+0x24] ;  /* 0x000024060a0a7981 */ /* 0x000ee4000c1e1900 */
[----:B---3--:R-:W-:-:S13]  /*11a0*/  ISETP.NE.AND P0, PT, R10, RZ, PT ;  /* 0x000000ff0a00720c */ /* 0x008fda0003f05270 */
[----:B------:R-:W-:Y:S05]  /*11b0*/  @!P0 BRA `(.L_x_171) ;  /* 0x0000000000608947 */ /* 0x000fea0003800000 */
[----:B------:R-:W3:Y:S02]  /*11c0*/  LDG.E.64 R10, desc[UR6][R8.64+0x1b0] ;  /* 0x0001b006080a7981 */ /* 0x000ee4000c1e1b00 */
[----:B---3--:R-:W-:-:S04]  /*11d0*/  ISETP.LT.U32.AND P0, PT, R24, R10, PT ;  /* 0x0000000a1800720c */ /* 0x008fc80003f01070 */
[----:B------:R-:W-:-:S04]  /*11e0*/  ISETP.LT.AND.EX P0, PT, R25, R11, PT, P0 ;  /* 0x0000000b1900720c */ /* 0x000fc80003f01300 */
[----:B------:R-:W-:Y:S02]  /*11f0*/  SEL R20, R24, R10, P0 ;  /* 0x0000000a18147207 */ /* 0x000fe40000000000 */
[----:B------:R-:W-:-:S05]  /*1200*/  SEL R21, R25, R11, P0 ;  /* 0x0000000b19157207 */ /* 0x000fca0000000000 */
[----:B------:R3:W-:Y:S04]  /*1210*/  STG.E.64 desc[UR6][R6.64], R20 ;  /* 0x0000001406007986 */ /* 0x0007e8000c101b06 */
[----:B------:R-:W4:Y:S02]  /*1220*/  LDG.E.64 R10, desc[UR6][R8.64+0x1c0] ;  /* 0x0001c006080a7981 */ /* 0x000f24000c1e1b00 */
[----:B----4-:R-:W-:-:S04]  /*1230*/  ISETP.LT.U32.AND P0, PT, R4, R10, PT ;  /* 0x0000000a0400720c */ /* 0x010fc80003f01070 */
[----:B------:R-:W-:-:S04]  /*1240*/  ISETP.LT.AND.EX P0, PT, R5, R11, PT, P0 ;  /* 0x0000000b0500720c */ /* 0x000fc80003f01300 */
[----:B------:R-:W-:Y:S02]  /*1250*/  SEL R10, R4, R10, P0 ;  /* 0x0000000a040a7207 */ /* 0x000fe40000000000 */
[----:B------:R-:W-:-:S05]  /*1260*/  SEL R11, R5, R11, P0 ;  /* 0x0000000b050b7207 */ /* 0x000fca0000000000 */
[----:B------:R3:W-:Y:S04]  /*1270*/  STG.E.64 desc[UR6][R6.64+0x10], R10 ;  /* 0x0000100a06007986 */ /* 0x0007e8000c101b06 */
[----:B--2---:R-:W2:Y:S02]  /*1280*/  LDG.E.64 R4, desc[UR6][R8.64+0x1b8] ;  /* 0x0001b80608047981 */ /* 0x004ea4000c1e1b00 */
[----:B--2---:R-:W-:-:S04]  /*1290*/  ISETP.GT.U32.AND P0, PT, R2, R4, PT ;  /* 0x000000040200720c */ /* 0x004fc80003f04070 */
[----:B------:R-:W-:-:S04]  /*12a0*/  ISETP.GT.AND.EX P0, PT, R3, R5, PT, P0 ;  /* 0x000000050300720c */ /* 0x000fc80003f04300 */
[----:B------:R-:W-:Y:S02]  /*12b0*/  SEL R4, R2, R4, P0 ;  /* 0x0000000402047207 */ /* 0x000fe40000000000 */
[----:B------:R-:W-:-:S05]  /*12c0*/  SEL R5, R3, R5, P0 ;  /* 0x0000000503057207 */ /* 0x000fca0000000000 */
[----:B------:R3:W-:Y:S04]  /*12d0*/  STG.E.64 desc[UR6][R6.64+0x8], R4 ;  /* 0x0000080406007986 */ /* 0x0007e8000c101b06 */
[----:B------:R-:W2:Y:S02]  /*12e0*/  LDG.E.64 R2, desc[UR6][R8.64+0x1c8] ;  /* 0x0001c80608027981 */ /* 0x000ea4000c1e1b00 */
[----:B--2---:R-:W-:-:S04]  /*12f0*/  ISETP.GT.U32.AND P0, PT, R18, R2, PT ;  /* 0x000000021200720c */ /* 0x004fc80003f04070 */
[----:B------:R-:W-:-:S04]  /*1300*/  ISETP.GT.AND.EX P0, PT, R19, R3, PT, P0 ;  /* 0x000000031300720c */ /* 0x000fc80003f04300 */
[----:B------:R-:W-:Y:S02]  /*1310*/  SEL R2, R18, R2, P0 ;  /* 0x0000000212027207 */ /* 0x000fe40000000000 */
[----:B------:R-:W-:-:S05]  /*1320*/  SEL R3, R19, R3, P0 ;  /* 0x0000000313037207 */ /* 0x000fca0000000000 */
[----:B------:R3:W-:Y:S02]  /*1330*/  STG.E.64 desc[UR6][R6.64+0x18], R2 ;  /* 0x0000180206007986 */ /* 0x0007e4000c101b06 */
.L_x_171:
[----:B------:R-:W-:Y:S05]  /*1340*/  BSYNC.RECONVERGENT B0 ;  /* 0x0000000000007941 */ /* 0x000fea0003800200 */
.L_x_170:
[----:B------:R-:W-:-:S05]  /*1350*/  VIADD R23, R23, UR4 ;  /* 0x0000000417177c36 */ /* 0x000fca0008000000 */
[----:B------:R-:W-:-:S13]  /*1360*/  ISETP.GE.AND P0, PT, R23, R13, PT ;  /* 0x0000000d1700720c */ /* 0x000fda0003f06270 */
[----:B------:R-:W-:Y:S05]  /*1370*/  @!P0 BRA `(.L_x_172) ;  /* 0xffffffec00608947 */ /* 0x000fea000383ffff */
[----:B------:R-:W-:Y:S05]  /*1380*/  EXIT ;  /* 0x000000000000794d */ /* 0x000fea0003800000 */
.L_x_173:
        /* <DEDUP_REMOVED lines=15> */
.L_x_202:


//--------------------- .text._Z17Construction_initPiP3MBRS1_ii --------------------------
	.section	.text._Z17Construction_initPiP3MBRS1_ii,"ax",@progbits
	.align	128
        .global         _Z17Construction_initPiP3MBRS1_ii
        .type           _Z17Construction_initPiP3MBRS1_ii,@function
        .size           _Z17Construction_initPiP3MBRS1_ii,(.L_x_203 - _Z17Construction_initPiP3MBRS1_ii)
        .other          _Z17Construction_initPiP3MBRS1_ii,@"STO_CUDA_ENTRY STV_DEFAULT"
_Z17Construction_initPiP3MBRS1_ii:
.text._Z17Construction_initPiP3MBRS1_ii:
        /* <DEDUP_REMOVED lines=12> */
[C---:B------:R-:W-:Y:S01]  /*00c0*/  IADD3 R2, PT, PT, R0.reuse, R3, RZ ;  /* 0x0000000300027210 */ /* 0x040fe20007ffe0ff */
[----:B------:R-:W-:Y:S01]  /*00d0*/  IMAD.MOV R9, RZ, RZ, -R0 ;  /* 0x000000ffff097224 */ /* 0x000fe200078e0a00 */
[----:B------:R-:W-:Y:S01]  /*00e0*/  ISETP.NE.U32.AND P2, PT, R0, RZ, PT ;  /* 0x000000ff0000720c */ /* 0x000fe20003f45070 */
[----:B------:R-:W1:Y:S01]  /*00f0*/  LDCU UR5, c[0x0][0x39c] ;  /* 0x00007380ff0577ac */ /* 0x000e620008000800 */
[C---:B------:R-:W-:Y:S01]  /*0100*/  ISETP.GE.AND P0, PT, R2.reuse, UR8, PT ;  /* 0x0000000802007c0c */ /* 0x040fe2000bf06270 */
[----:B------:R-:W-:Y:S01]  /*0110*/  BSSY.RECONVERGENT B0, `(.L_x_174) ;  /* 0x0000039000007945 */ /* 0x000fe20003800200 */
[----:B------:R-:W-:Y:S01]  /*0120*/  VIMNMX R7, PT, PT, R2, UR8, !PT ;  /* 0x0000000802077c48 */ /* 0x000fe2000ffe0100 */
[----:B------:R-:W2:Y:S01]  /*0130*/  LDCU.64 UR6, c[0x0][0x358] ;  /* 0x00006b00ff0677ac */ /* 0x000ea20008000a00 */
[----:B------:R-:W-:-:S04]  /*0140*/  SEL R6, RZ, 0x1, P0 ;  /* 0x00000001ff067807 */ /* 0x000fc80000000000 */
[----:B------:R-:W-:Y:S01]  /*0150*/  IADD3 R7, PT, PT, R7, -R2, -R6 ;  /* 0x8000000207077210 */ /* 0x000fe20007ffe806 */
[----:B0-----:R-:W0:Y:S02]  /*0160*/  MUFU.RCP R8, R8 ;  /* 0x0000000800087308 */ /* 0x001e240000001000 */
[----:B0-----:R-:W-:-:S06]  /*0170*/  IADD3 R4, PT, PT, R8, 0xffffffe, RZ ;  /* 0x0ffffffe08047810 */ /* 0x001fcc0007ffe0ff */
[----:B------:R0:W3:Y:S02]  /*0180*/  F2I.FTZ.U32.TRUNC.NTZ R5, R4 ;  /* 0x0000000400057305 */ /* 0x0000e4000021f000 */
[----:B0-----:R-:W-:Y:S02]  /*0190*/  IMAD.MOV.U32 R4, RZ, RZ, RZ ;  /* 0x000000ffff047224 */ /* 0x001fe400078e00ff */
[----:B---3--:R-:W-:-:S04]  /*01a0*/  IMAD R9, R9, R5, RZ ;  /* 0x0000000509097224 */ /* 0x008fc800078e02ff */
        /* <DEDUP_REMOVED lines=14> */
[----:B-12---:R-:W-:Y:S05]  /*0290*/  @!P1 BRA `(.L_x_175) ;  /* 0x0000000000809947 */ /* 0x006fea0003800000 */
[----:B------:R-:W0:Y:S01]  /*02a0*/  LDC.64 R4, c[0x0][0x388] ;  /* 0x0000e200ff047b82 */ /* 0x000e220000000a00 */
[----:B------:R-:W-:Y:S01]  /*02b0*/  VIADD R2, R2, 0x1 ;  /* 0x0000000102027836 */ /* 0x000fe20000000000 */
[----:B------:R-:W-:-:S04]  /*02c0*/  IADD3 R27, PT, PT, -R3, RZ, RZ ;  /* 0x000000ff031b7210 */ /* 0x000fc80007ffe1ff */
[----:B------:R-:W-:Y:S02]  /*02d0*/  LOP3.LUT R2, R2, 0x3, RZ, 0xc0, !PT ;  /* 0x0000000302027812 */ /* 0x000fe400078ec0ff */
[----:B------:R-:W1:Y:S03]  /*02e0*/  LDC.64 R6, c[0x0][0x390] ;  /* 0x0000e400ff067b82 */ /* 0x000e660000000a00 */
[----:B------:R-:W-:-:S05]  /*02f0*/  IMAD.MOV R2, RZ, RZ, -R2 ;  /* 0x000000ffff027224 */ /* 0x000fca00078e0a02 */
[----:B------:R-:W2:Y:S08]  /*0300*/  LDC R10, c[0x0][0x39c] ;  /* 0x0000e700ff0a7b82 */ /* 0x000eb00000000800 */
[----:B------:R-:W3:Y:S01]  /*0310*/  LDC.64 R8, c[0x0][0x380] ;  /* 0x0000e000ff087b82 */ /* 0x000ee20000000a00 */
[----:B0-----:R-:W-:-:S05]  /*0320*/  IADD3 R4, P2, PT, R4, 0x10, RZ ;  /* 0x0000001004047810 */ /* 0x001fca0007f5e0ff */
[----:B------:R-:W-:Y:S01]  /*0330*/  IMAD.X R5, RZ, RZ, R5, P2 ;  /* 0x000000ffff057224 */ /* 0x000fe200010e0605 */
[----:B-1----:R-:W-:-:S04]  /*0340*/  IADD3 R6, P1, PT, R6, 0x10, RZ ;  /* 0x0000001006067810 */ /* 0x002fc80007f3e0ff */
[----:B------:R-:W-:Y:S02]  /*0350*/  IADD3.X R7, PT, PT, RZ, R7, RZ, P1, !PT ;  /* 0x00000007ff077210 */ /* 0x000fe40000ffe4ff */
[----:B--2---:R-:W-:-:S07]  /*0360*/  IADD3 R13, PT, PT, R10, UR4, R13 ;  /* 0x000000040a0d7c10 */ /* 0x004fce000fffe00d */
.L_x_176:
[----:B0-----:R-:W-:Y:S01]  /*0370*/  IADD3 R29, PT, PT, R27, -0x1, RZ ;  /* 0xffffffff1b1d7810 */ /* 0x001fe20007ffe0ff */
[----:B---3--:R-:W-:-:S04]  /*0380*/  IMAD.WIDE R14, R13, 0x4, R8 ;  /* 0x000000040d0e7825 */ /* 0x008fc800078e0208 */
[----:B------:R-:W-:Y:S01]  /*0390*/  IMAD.WIDE R10, R3, 0x30, R6 ;  /* 0x00000030030a7825 */ /* 0x000fe200078e0206 */
        /* <DEDUP_REMOVED lines=9> */
[----:B------:R-:W-:Y:S01]  /*0430*/  VIADD R2, R2, 0x1 ;  /* 0x0000000102027836 */ /* 0x000fe20000000000 */
[C---:B------:R-:W-:Y:S01]  /*0440*/  IADD3 R27, PT, PT, -R0.reuse, R27, RZ ;  /* 0x0000001b001b7210 */ /* 0x040fe20007ffe1ff */
[C---:B------:R-:W-:Y:S01]  /*0450*/  IMAD.IADD R3, R0.reuse, 0x1, R3 ;  /* 0x0000000100037824 */ /* 0x040fe200078e0203 */
[----:B------:R-:W-:-:S02]  /*0460*/  IADD3 R13, PT, PT, R0, R13, RZ ;  /* 0x0000000d000d7210 */ /* 0x000fc40007ffe0ff */
[----:B------:R-:W-:Y:S01]  /*0470*/  ISETP.NE.AND P1, PT, R2, RZ, PT ;  /* 0x000000ff0200720c */ /* 0x000fe20003f25270 */
[----:B--2---:R0:W-:-:S12]  /*0480*/  STG.E.64 desc[UR6][R16.64+0x8], R24 ;  /* 0x0000081810007986 */ /* 0x0041d8000c101b06 */
[----:B------:R-:W-:Y:S05]  /*0490*/  @P1 BRA `(.L_x_176) ;  /* 0xfffffffc00b41947 */ /* 0x000fea000383ffff */
.L_x_175:
[----:B------:R-:W-:Y:S05]  /*04a0*/  BSYNC.RECONVERGENT B0 ;  /* 0x0000000000007941 */ /* 0x000fea0003800200 */
.L_x_174:
[----:B------:R-:W-:Y:S05]  /*04b0*/  @!P0 EXIT ;  /* 0x000000000000894d */ /* 0x000fea0003800000 */
.L_x_177:
[----:B---3--:R-:W1:Y:S01]  /*04c0*/  LDC.64 R6, c[0x0][0x380] ;  /* 0x0000e000ff067b82 */ /* 0x008e620000000a00 */
[----:B0-----:R-:W-:Y:S01]  /*04d0*/  VIADD R15, R3, UR5 ;  /* 0x00000005030f7c36 */ /* 0x001fe20008000000 */
[----:B------:R-:W-:-:S06]  /*04e0*/  LOP3.LUT R9, RZ, R3, RZ, 0x33, !PT ;  /* 0x00000003ff097212 */ /* 0x000fcc00078e33ff */
[----:B------:R-:W0:Y:S08]  /*04f0*/  LDC.64 R4, c[0x0][0x390] ;  /* 0x0000e400ff047b82 */ /* 0x000e300000000a00 */
[----:B------:R-:W2:Y:S01]  /*0500*/  LDC.64 R12, c[0x0][0x388] ;  /* 0x0000e200ff0c7b82 */ /* 0x000ea20000000a00 */
[----:B-1----:R-:W-:-:S05]  /*0510*/  IMAD.WIDE R6, R15, 0x4, R6 ;  /* 0x000000040f067825 */ /* 0x002fca00078e0206 */
[----:B------:R1:W-:Y:S01]  /*0520*/  STG.E desc[UR6][R6.64], R9 ;  /* 0x0000000906007986 */ /* 0x0003e2000c101906 */
[----:B0-----:R-:W-:-:S05]  /*0530*/  IMAD.WIDE R4, R3, 0x30, R4 ;  /* 0x0000003003047825 */ /* 0x001fca00078e0204 */
[----:B------:R-:W3:Y:S01]  /*0540*/  LDG.E.64 R10, desc[UR6][R4.64] ;  /* 0x00000006040a7981 */ /* 0x000ee2000c1e1b00 */
[----:B--2---:R-:W-:-:S05]  /*0550*/  IMAD.WIDE R12, R15, 0x30, R12 ;  /* 0x000000300f0c7825 */ /* 0x004fca00078e020c */
[----:B---3--:R0:W-:Y:S04]  /*0560*/  STG.E.64 desc[UR6][R12.64], R10 ;  /* 0x0000000a0c007986 */ /* 0x0081e8000c101b06 */
[----:B------:R-:W2:Y:S04]  /*0570*/  LDG.E.64 R14, desc[UR6][R4.64+0x10] ;  /* 0x00001006040e7981 */ /* 0x000ea8000c1e1b00 */
[----:B--2---:R2:W-:Y:S04]  /*0580*/  STG.E.64 desc[UR6][R12.64+0x10], R14 ;  /* 0x0000100e0c007986 */ /* 0x0045e8000c101b06 */
[----:B------:R-:W3:Y:S01]  /*0590*/  LDG.E.64 R16, desc[UR6][R4.64+0x8] ;  /* 0x0000080604107981 */ /* 0x000ee2000c1e1b00 */
[C---:B------:R-:W-:Y:S01]  /*05a0*/  IADD3 R25, PT, PT, R0.reuse, R3, RZ ;  /* 0x0000000300197210 */ /* 0x040fe20007ffe0ff */
[----:B-1----:R-:W-:-:S02]  /*05b0*/  IMAD.WIDE R6, R0, 0x4, R6 ;  /* 0x0000000400067825 */ /* 0x002fc400078e0206 */
[----:B---3--:R1:W-:Y:S04]  /*05c0*/  STG.E.64 desc[UR6][R12.64+0x8], R16 ;  /* 0x000008100c007986 */ /* 0x0083e8000c101b06 */
[----:B------:R-:W3:Y:S01]  /*05d0*/  LDG.E.64 R18, desc[UR6][R4.64+0x18] ;  /* 0x0000180604127981 */ /* 0x000ee2000c1e1b00 */
[----:B------:R-:W-:Y:S01]  /*05e0*/  LOP3.LUT R3, RZ, R25, RZ, 0x33, !PT ;  /* 0x00000019ff037212 */ /* 0x000fe200078e33ff */
[C---:B------:R-:W-:Y:S02]  /*05f0*/  IMAD.WIDE R8, R0.reuse, 0x30, R4 ;  /* 0x0000003000087825 */ /* 0x040fe400078e0204 */
[----:B---3--:R3:W-:Y:S04]  /*0600*/  STG.E.64 desc[UR6][R12.64+0x18], R18 ;  /* 0x000018120c007986 */ /* 0x0087e8000c101b06 */
[----:B------:R4:W-:Y:S04]  /*0610*/  STG.E desc[UR6][R6.64], R3 ;  /* 0x0000000306007986 */ /* 0x0009e8000c101906 */
[----:B0-----:R-:W5:Y:S01]  /*0620*/  LDG.E.64 R10, desc[UR6][R8.64] ;  /* 0x00000006080a7981 */ /* 0x001f62000c1e1b00 */
[----:B--2---:R-:W-:-:S05]  /*0630*/  IMAD.WIDE R14, R0, 0x30, R12 ;  /* 0x00000030000e7825 */ /* 0x004fca00078e020c */
[----:B-----5:R0:W-:Y:S04]  /*0640*/  STG.E.64 desc[UR6][R14.64], R10 ;  /* 0x0000000a0e007986 */ /* 0x0201e8000c101b06 */
[----:B-1----:R-:W2:Y:S04]  /*0650*/  LDG.E.64 R16, desc[UR6][R8.64+0x10] ;  /* 0x0000100608107981 */ /* 0x002ea8000c1e1b00 */
[----:B--2---:R-:W-:Y:S04]  /*0660*/  STG.E.64 desc[UR6][R14.64+0x10], R16 ;  /* 0x000010100e007986 */ /* 0x004fe8000c101b06 */
[----:B------:R-:W2:Y:S01]  /*0670*/  LDG.E.64 R20, desc[UR6][R8.64+0x8] ;  /* 0x0000080608147981 */ /* 0x000ea2000c1e1b00 */
[----:B------:R-:W-:-:S02]  /*0680*/  IMAD.IADD R25, R0, 0x1, R25 ;  /* 0x0000000100197824 */ /* 0x000fc400078e0219 */
[C---:B------:R-:W-:Y:S01]  /*0690*/  IMAD.WIDE R4, R0.reuse, 0x4, R6 ;  /* 0x0000000400047825 */ /* 0x040fe200078e0206 */
[----:B--2---:R-:W-:Y:S04]  /*06a0*/  STG.E.64 desc[UR6][R14.64+0x8], R20 ;  /* 0x000008140e007986 */ /* 0x004fe8000c101b06 */
[----:B------:R-:W2:Y:S01]  /*06b0*/  LDG.E.64 R22, desc[UR6][R8.64+0x18] ;  /* 0x0000180608167981 */ /* 0x000ea2000c1e1b00 */
[----:B---3--:R-:W-:Y:S01]  /*06c0*/  LOP3.LUT R19, RZ, R25, RZ, 0x33, !PT ;  /* 0x00000019ff137212 */ /* 0x008fe200078e33ff */
[C---:B----4-:R-:W-:Y:S02]  /*06d0*/  IMAD.WIDE R2, R0.reuse, 0x30, R8 ;  /* 0x0000003000027825 */ /* 0x050fe400078e0208 */
[----:B--2---:R-:W-:Y:S04]  /*06e0*/  STG.E.64 desc[UR6][R14.64+0x18], R22 ;  /* 0x000018160e007986 */ /* 0x004fe8000c101b06 */
[----:B------:R1:W-:Y:S04]  /*06f0*/  STG.E desc[UR6][R4.64], R19 ;  /* 0x0000001304007986 */ /* 0x0003e8000c101906 */
[----:B------:R-:W2:Y:S01]  /*0700*/  LDG.E.64 R6, desc[UR6][R2.64] ;  /* 0x0000000602067981 */ /* 0x000ea2000c1e1b00 */
[----:B0-----:R-:W-:-:S05]  /*0710*/  IMAD.WIDE R10, R0, 0x30, R14 ;  /* 0x00000030000a7825 */ /* 0x001fca00078e020e */
[----:B--2---:R0:W-:Y:S04]  /*0720*/  STG.E.64 desc[UR6][R10.64], R6 ;  /* 0x000000060a007986 */ /* 0x0041e8000c101b06 */
        /* <DEDUP_REMOVED lines=11> */
[----:B0-----:R-:W4:Y:S01]  /*07e0*/  LDG.E.64 R6, desc[UR6][R14.64] ;  /* 0x000000060e067981 */ /* 0x001f22000c1e1b00 */
[----:B--2---:R-:W-:-:S05]  /*07f0*/  IMAD.WIDE R12, R0, 0x30, R10 ;  /* 0x00000030000c7825 */ /* 0x004fca00078e020a */
[----:B----4-:R3:W-:Y:S04]  /*0800*/  STG.E.64 desc[UR6][R12.64], R6 ;  /* 0x000000060c007986 */ /* 0x0107e8000c101b06 */
[----:B-1----:R-:W2:Y:S04]  /*0810*/  LDG.E.64 R8, desc[UR6][R14.64+0x10] ;  /* 0x000010060e087981 */ /* 0x002ea8000c1e1b00 */
[----:B--2---:R3:W-:Y:S04]  /*0820*/  STG.E.64 desc[UR6][R12.64+0x10], R8 ;  /* 0x000010080c007986 */ /* 0x0047e8000c101b06 */
[----:B------:R-:W2:Y:S04]  /*0830*/  LDG.E.64 R18, desc[UR6][R14.64+0x8] ;  /* 0x000008060e127981 */ /* 0x000ea8000c1e1b00 */
[----:B--2---:R3:W-:Y:S04]  /*0840*/  STG.E.64 desc[UR6][R12.64+0x8], R18 ;  /* 0x000008120c007986 */ /* 0x0047e8000c101b06 */
[----:B------:R-:W2:Y:S01]  /*0850*/  LDG.E.64 R20, desc[UR6][R14.64+0x18] ;  /* 0x000018060e147981 */ /* 0x000ea2000c1e1b00 */
[----:B------:R-:W-:-:S05]  /*0860*/  IMAD.IADD R3, R0, 0x1, R25 ;  /* 0x0000000100037824 */ /* 0x000fca00078e0219 */
[----:B------:R-:W-:Y:S01]  /*0870*/  ISETP.GE.AND P0, PT, R3, UR8, PT ;  /* 0x0000000803007c0c */ /* 0x000fe2000bf06270 */
[----:B--2---:R3:W-:-:S12]  /*0880*/  STG.E.64 desc[UR6][R12.64+0x18], R20 ;  /* 0x000018140c007986 */ /* 0x0047d8000c101b06 */
[----:B------:R-:W-:Y:S05]  /*0890*/  @!P0 BRA `(.L_x_177) ;  /* 0xfffffffc00088947 */ /* 0x000fea000383ffff */
[----:B------:R-:W-:Y:S05]  /*08a0*/  EXIT ;  /* 0x000000000000794d */ /* 0x000fea0003800000 */
.L_x_178:
        /* <DEDUP_REMOVED lines=13> */
.L_x_203:


//--------------------- .nv.shared._Z7changeXP3MBRii --------------------------
	.section	.nv.shared._Z7changeXP3MBRii,"aw",@nobits
	.sectionflags	@""
	.align	16
	.zero		1024


//--------------------- .nv.shared.reserved.0     --------------------------
	.section	.nv.shared.reserved.0,"aw",@nobits
	.weak		__nv_reservedSMEM_offset_0_alias
	.size		__nv_reservedSMEM_offset_0_alias, 0, 64
	.other		__nv_reservedSMEM_offset_0_alias,@"STO_CUDA_RESERVED_SHARED STV_DEFAULT"
__nv_reservedSMEM_offset_0_alias:
	.zero		0
	.zero		64


//--------------------- .nv.shared._Z7changeYP3MBRii --------------------------
	.section	.nv.shared._Z7changeYP3MBRii,"aw",@nobits
	.sectionflags	@""
	.align	16
	.zero		1024


//--------------------- .nv.shared._Z4initP3MBRiiPiS1_S0_ii --------------------------
	.section	.nv.shared._Z4initP3MBRiiPiS1_S0_ii,"aw",@nobits
	.sectionflags	@""
	.align	16
	.zero		1024


//--------------------- .nv.shared._Z11getnewqueuePiS_S_S_ii --------------------------
	.section	.nv.shared._Z11getnewqueuePiS_S_S_ii,"aw",@nobits
	.sectionflags	@""
	.align	16
	.zero		1024


//--------------------- .nv.shared._Z12getprifixsumPiS_ii --------------------------
	.section	.nv.shared._Z12getprifixsumPiS_ii,"aw",@nobits
	.sectionflags	@""
	.align	16
	.zero		1024


//--------------------- .nv.shared._Z5queryPiP3MBRS_S_S1_S_ii --------------------------
	.section	.nv.shared._Z5queryPiP3MBRS_S_S1_S_ii,"aw",@nobits
	.sectionflags	@""
	.align	16
	.zero		1024


//--------------------- .nv.shared._Z5checkPbPii  --------------------------
	.section	.nv.shared._Z5checkPbPii,"aw",@nobits
	.sectionflags	@""
	.align	16
	.zero		1024


//--------------------- .nv.shared._Z6query1PiP3MBRS_S_S1_ii --------------------------
	.section	.nv.shared._Z6query1PiP3MBRS_S_S1_ii,"aw",@nobits
	.sectionflags	@""
	.align	16
	.zero		1024


//--------------------- .nv.shared._Z4fun2Piii    --------------------------
	.section	.nv.shared._Z4fun2Piii,"aw",@nobits
	.sectionflags	@""
	.align	16
	.zero		1024


//--------------------- .nv.shared._Z4fun1Piii    --------------------------
	.section	.nv.shared._Z4fun1Piii,"aw",@nobits
	.sectionflags	@""
	.align	16
	.zero		1024


//--------------------- .nv.shared._Z3funP3MBRPiS0_iiii --------------------------
	.section	.nv.shared._Z3funP3MBRPiS0_iiii,"aw",@nobits
	.sectionflags	@""
	.align	16
	.zero		1024


//--------------------- .nv.shared._Z6changeP3MBRS0_i --------------------------
	.section	.nv.shared._Z6changeP3MBRS0_i,"aw",@nobits
	.sectionflags	@""
	.align	16
	.zero		1024


//--------------------- .nv.shared._Z5sortYP3MBRS0_ii --------------------------
	.section	.nv.shared._Z5sortYP3MBRS0_ii,"aw",@nobits
	.sectionflags	@""
	.align	16
	.zero		1024


//--------------------- .nv.shared._Z5sortXP3MBRS0_ii --------------------------
	.section	.nv.shared._Z5sortXP3MBRS0_ii,"aw",@nobits
	.sectionflags	@""
	.align	16
	.zero		1024


//--------------------- .nv.shared._Z4sortP3MBRS0_PjPS1_iii --------------------------
	.section	.nv.shared._Z4sortP3MBRS0_PjPS1_iii,"aw",@nobits
	.sectionflags	@""
	.align	16
	.zero		1024


//--------------------- .nv.shared._Z17arraysChangeGrid1PPjS0_ii --------------------------
	.section	.nv.shared._Z17arraysChangeGrid1PPjS0_ii,"aw",@nobits
	.sectionflags	@""
	.align	16
	.zero		1024


//--------------------- .nv.shared._Z11prefixGrid1PPjS0_ii --------------------------
	.section	.nv.shared._Z11prefixGrid1PPjS0_ii,"aw",@nobits
	.sectionflags	@""
	.align	16
	.zero		1024


//--------------------- .nv.shared._Z16arraysChangeGridPjS_i --------------------------
	.section	.nv.shared._Z16arraysChangeGridPjS_i,"aw",@nobits
	.sectionflags	@""
	.align	16
	.zero		1024


//--------------------- .nv.shared._Z10prefixGridPjS_i --------------------------
	.section	.nv.shared._Z10prefixGridPjS_i,"aw",@nobits
	.sectionflags	@""
	.align	16
	.zero		1024


//--------------------- .nv.shared._Z17arraysChangeBlockPPjS0_ii --------------------------
	.section	.nv.shared._Z17arraysChangeBlockPPjS0_ii,"aw",@nobits
	.sectionflags	@""
	.align	16
	.zero		1024


//--------------------- .nv.shared._Z11prefixBlockPPjS0_ii --------------------------
	.section	.nv.shared._Z11prefixBlockPPjS0_ii,"aw",@nobits
	.sectionflags	@""
	.align	16
	.zero		1024


//--------------------- .nv.shared._Z3funP3MBRPPjS1_iii --------------------------
	.section	.nv.shared._Z3funP3MBRPPjS1_iii,"aw",@nobits
	.sectionflags	@""
	.align	16
	.zero		1024


//--------------------- .nv.shared._Z13Construction1P3MBRPiS0_S1_ii --------------------------
	.section	.nv.shared._Z13Construction1P3MBRPiS0_S1_ii,"aw",@nobits
	.sectionflags	@""
	.align	16
	.zero		1024


//--------------------- .nv.shared._Z12ConstructionPiP3MBRiii --------------------------
	.section	.nv.shared._Z12ConstructionPiP3MBRiii,"aw",@nobits
	.sectionflags	@""
	.align	16
	.zero		1024


//--------------------- .nv.shared._Z17Construction_initPiP3MBRS1_ii --------------------------
	.section	.nv.shared._Z17Construction_initPiP3MBRS1_ii,"aw",@nobits
	.sectionflags	@""
	.align	16
	.zero		1024


//--------------------- .nv.constant0._Z7changeXP3MBRii --------------------------
	.section	.nv.constant0._Z7changeXP3MBRii,"a",@progbits
	.sectionflags	@""
	.align	4
.nv.constant0._Z7changeXP3MBRii:
	.zero		912


//--------------------- .nv.constant0._Z7changeYP3MBRii --------------------------
	.section	.nv.constant0._Z7changeYP3MBRii,"a",@progbits
	.sectionflags	@""
	.align	4
.nv.constant0._Z7changeYP3MBRii:
	.zero		912


//--------------------- .nv.constant0._Z4initP3MBRiiPiS1_S0_ii --------------------------
	.section	.nv.constant0._Z4initP3MBRiiPiS1_S0_ii,"a",@progbits
	.sectionflags	@""
	.align	4
.nv.constant0._Z4initP3MBRiiPiS1_S0_ii:
	.zero		944


//--------------------- .nv.constant0._Z11getnewqueuePiS_S_S_ii --------------------------
	.section	.nv.constant0._Z11getnewqueuePiS_S_S_ii,"a",@progbits
	.sectionflags	@""
	.align	4
.nv.constant0._Z11getnewqueuePiS_S_S_ii:
	.zero		936


//--------------------- .nv.constant0._Z12getprifixsumPiS_ii --------------------------
	.section	.nv.constant0._Z12getprifixsumPiS_ii,"a",@progbits
	.sectionflags	@""
	.align	4
.nv.constant0._Z12getprifixsumPiS_ii:
	.zero		920


//--------------------- .nv.constant0._Z5queryPiP3MBRS_S_S1_S_ii --------------------------
	.section	.nv.constant0._Z5queryPiP3MBRS_S_S1_S_ii,"a",@progbits
	.sectionflags	@""
	.align	4
.nv.constant0._Z5queryPiP3MBRS_S_S1_S_ii:
	.zero		952


//--------------------- .nv.constant0._Z5checkPbPii --------------------------
	.section	.nv.constant0._Z5checkPbPii,"a",@progbits
	.sectionflags	@""
	.align	4
.nv.constant0._Z5checkPbPii:
	.zero		916


//--------------------- .nv.constant0._Z6query1PiP3MBRS_S_S1_ii --------------------------
	.section	.nv.constant0._Z6query1PiP3MBRS_S_S1_ii,"a",@progbits
	.sectionflags	@""
	.align	4
.nv.constant0._Z6query1PiP3MBRS_S_S1_ii:
	.zero		944


//--------------------- .nv.constant0._Z4fun2Piii --------------------------
	.section	.nv.constant0._Z4fun2Piii,"a",@progbits
	.sectionflags	@""
	.align	4
.nv.constant0._Z4fun2Piii:
	.zero		912


//--------------------- .nv.constant0._Z4fun1Piii --------------------------
	.section	.nv.constant0._Z4fun1Piii,"a",@progbits
	.sectionflags	@""
	.align	4
.nv.constant0._Z4fun1Piii:
	.zero		912


//--------------------- .nv.constant0._Z3funP3MBRPiS0_iiii --------------------------
	.section	.nv.constant0._Z3funP3MBRPiS0_iiii,"a",@progbits
	.sectionflags	@""
	.align	4
.nv.constant0._Z3funP3MBRPiS0_iiii:
	.zero		936


//--------------------- .nv.constant0._Z6changeP3MBRS0_i --------------------------
	.section	.nv.constant0._Z6changeP3MBRS0_i,"a",@progbits
	.sectionflags	@""
	.align	4
.nv.constant0._Z6changeP3MBRS0_i:
	.zero		916


//--------------------- .nv.constant0._Z5sortYP3MBRS0_ii --------------------------
	.section	.nv.constant0._Z5sortYP3MBRS0_ii,"a",@progbits
	.sectionflags	@""
	.align	4
.nv.constant0._Z5sortYP3MBRS0_ii:
	.zero		920


//--------------------- .nv.constant0._Z5sortXP3MBRS0_ii --------------------------
	.section	.nv.constant0._Z5sortXP3MBRS0_ii,"a",@progbits
	.sectionflags	@""
	.align	4
.nv.constant0._Z5sortXP3MBRS0_ii:
	.zero		920


//--------------------- .nv.constant0._Z4sortP3MBRS0_PjPS1_iii --------------------------
	.section	.nv.constant0._Z4sortP3MBRS0_PjPS1_iii,"a",@progbits
	.sectionflags	@""
	.align	4
.nv.constant0._Z4sortP3MBRS0_PjPS1_iii:
	.zero		940


//--------------------- .nv.constant0._Z17arraysChangeGrid1PPjS0_ii --------------------------
	.section	.nv.constant0._Z17arraysChangeGrid1PPjS0_ii,"a",@progbits
	.sectionflags	@""
	.align	4
.nv.constant0._Z17arraysChangeGrid1PPjS0_ii:
	.zero		920


//--------------------- .nv.constant0._Z11prefixGrid1PPjS0_ii --------------------------
	.section	.nv.constant0._Z11prefixGrid1PPjS0_ii,"a",@progbits
	.sectionflags	@""
	.align	4
.nv.constant0._Z11prefixGrid1PPjS0_ii:
	.zero		920


//--------------------- .nv.constant0._Z16arraysChangeGridPjS_i --------------------------
	.section	.nv.constant0._Z16arraysChangeGridPjS_i,"a",@progbits
	.sectionflags	@""
	.align	4
.nv.constant0._Z16arraysChangeGridPjS_i:
	.zero		916


//--------------------- .nv.constant0._Z10prefixGridPjS_i --------------------------
	.section	.nv.constant0._Z10prefixGridPjS_i,"a",@progbits
	.sectionflags	@""
	.align	4
.nv.constant0._Z10prefixGridPjS_i:
	.zero		916


//--------------------- .nv.constant0._Z17arraysChangeBlockPPjS0_ii --------------------------
	.section	.nv.constant0._Z17arraysChangeBlockPPjS0_ii,"a",@progbits
	.sectionflags	@""
	.align	4
.nv.constant0._Z17arraysChangeBlockPPjS0_ii:
	.zero		920


//--------------------- .nv.constant0._Z11prefixBlockPPjS0_ii --------------------------
	.section	.nv.constant0._Z11prefixBlockPPjS0_ii,"a",@progbits
	.sectionflags	@""
	.align	4
.nv.constant0._Z11prefixBlockPPjS0_ii:
	.zero		920


//--------------------- .nv.constant0._Z3funP3MBRPPjS1_iii --------------------------
	.section	.nv.constant0._Z3funP3MBRPPjS1_iii,"a",@progbits
	.sectionflags	@""
	.align	4
.nv.constant0._Z3funP3MBRPPjS1_iii:
	.zero		932


//--------------------- .nv.constant0._Z13Construction1P3MBRPiS0_S1_ii --------------------------
	.section	.nv.constant0._Z13Construction1P3MBRPiS0_S1_ii,"a",@progbits
	.sectionflags	@""
	.align	4
.nv.constant0._Z13Construction1P3MBRPiS0_S1_ii:
	.zero		936


//--------------------- .nv.constant0._Z12ConstructionPiP3MBRiii --------------------------
	.section	.nv.constant0._Z12ConstructionPiP3MBRiii,"a",@progbits
	.sectionflags	@""
	.align	4
.nv.constant0._Z12ConstructionPiP3MBRiii:
	.zero		924


//--------------------- .nv.constant0._Z17Construction_initPiP3MBRS1_ii --------------------------
	.section	.nv.constant0._Z17Construction_initPiP3MBRS1_ii,"a",@progbits
	.sectionflags	@""
	.align	4
.nv.constant0._Z17Construction_initPiP3MBRS1_ii:
	.zero		928


//--------------------- SYMBOLS --------------------------

	.type		.nv.reservedSmem.offset0,@object
	.size		.nv.reservedSmem.offset0,0x4
	.type		.nv.reservedSmem.cap,@object
	.size		.nv.reservedSmem.cap,0x4
